	.target	sm_90a

	.elftype	@"ET_EXEC"


//--------------------- .note.nv.tkinfo           --------------------------
	.section	.note.nv.tkinfo,"",@"SHT_NOTE"
	.sectionflags	@"SHF_NOTE_NV_TKINFO"
	.tkinfo
        /*0018*/ 	.word	0x00000002
        /*0030*/ 	.string	""
        /*0030*/ 	.string	"ptxas"
        /*0030*/ 	.string	"Cuda compilation tools, release 13.0, V13.0.88"
        /*0030*/ 	.string	"Build cuda_13.0.r13.0/compiler.36424714_0"
        /*0030*/ 	.string	"-arch sm_90a -m 64 "



//--------------------- .note.nv.cuinfo           --------------------------
	.section	.note.nv.cuinfo,"",@"SHT_NOTE"
	.sectionflags	@"SHF_NOTE_NV_CUINFO"
        /*0018*/ 	.short	0x0002
        /*001a*/ 	.short	0x005a
        /*001c*/ 	.short	0x0082
	.zero		2


//--------------------- .nv.info                  --------------------------
	.section	.nv.info,"",@"SHT_CUDA_INFO"
	.align	4


	//----- nvinfo : EIATTR_REGCOUNT
	.align		4
        /*0000*/ 	.byte	0x04, 0x2f
        /*0002*/ 	.short	(.L_18 - .L_17)
	.align		4
.L_17:
        /*0004*/ 	.word	index@(_ZN7cutlass13device_kernelIN5flash22FlashAttnBwdPreprocessIN4cute5tupleIJNS3_1CILi64EEENS5_ILi192EEEEEENS_6half_tEfNS_4arch4Sm90ELb1ELb1EEEEEvNT_6ParamsE)
        /*0008*/ 	.word	0x0000004a


	//----- nvinfo : EIATTR_FRAME_SIZE
	.align		4
.L_18:
        /*000c*/ 	.byte	0x04, 0x11
        /*000e*/ 	.short	(.L_20 - .L_19)
	.align		4
.L_19:
        /*0010*/ 	.word	index@(_ZN7cutlass13device_kernelIN5flash22FlashAttnBwdPreprocessIN4cute5tupleIJNS3_1CILi64EEENS5_ILi192EEEEEENS_6half_tEfNS_4arch4Sm90ELb1ELb1EEEEEvNT_6ParamsE)
        /*0014*/ 	.word	0x00000000


	//----- nvinfo : EIATTR_REGCOUNT
	.align		4
.L_20:
        /*0018*/ 	.byte	0x04, 0x2f
        /*001a*/ 	.short	(.L_22 - .L_21)
	.align		4
.L_21:
        /*001c*/ 	.word	index@(_ZN7cutlass13device_kernelIN5flash11enable_sm90INS1_16FlashAttnBwdSm90INS1_25CollectiveMainloopBwdSm90ILi2ELi1ELi1EN4cute5tupleIJNS5_1CILi1EEES8_S8_EEENS6_IJNS7_ILi64EEENS7_ILi96EEENS7_ILi192EEEEEENS_6half_tEfNS_4arch4Sm90ELb1ELb0ELb1ELb1ELb1ELb0ELb1ELb0ELi3ELi1ELi1ELi1ELb0EEENS1_24CollectiveEpilogueBwdGQAISD_fSG_Li384ELb1ELb1EEENS1_25SingleTileBwdLPTSchedulerILb1ELi96ELb1EEEEEEEEEvNT_6ParamsE)
        /*0020*/ 	.word	0x00000080


	//----- nvinfo : EIATTR_FRAME_SIZE
	.align		4
.L_22:
        /*0024*/ 	.byte	0x04, 0x11
        /*0026*/ 	.short	(.L_24 - .L_23)
	.align		4
.L_23:
        /*0028*/ 	.word	index@(_ZN7cutlass13device_kernelIN5flash11enable_sm90INS1_16FlashAttnBwdSm90INS1_25CollectiveMainloopBwdSm90ILi2ELi1ELi1EN4cute5tupleIJNS5_1CILi1EEES8_S8_EEENS6_IJNS7_ILi64EEENS7_ILi96EEENS7_ILi192EEEEEENS_6half_tEfNS_4arch4Sm90ELb1ELb0ELb1ELb1ELb1ELb0ELb1ELb0ELi3ELi1ELi1ELi1ELb0EEENS1_24CollectiveEpilogueBwdGQAISD_fSG_Li384ELb1ELb1EEENS1_25SingleTileBwdLPTSchedulerILb1ELi96ELb1EEEEEEEEEvNT_6ParamsE)
        /*002c*/ 	.word	0x00000018


	//----- nvinfo : EIATTR_REGCOUNT
	.align		4
.L_24:
        /*0030*/ 	.byte	0x04, 0x2f
        /*0032*/ 	.short	(.L_26 - .L_25)
	.align		4
.L_25:
        /*0034*/ 	.word	index@(_ZN7cutlass13device_kernelIN5flash32FlashAttnBwdPostprocessConvertdQIN4cute5tupleIJNS3_1CILi64EEENS5_ILi192EEEEEENS_6half_tEfNS_4arch4Sm90ELi384ENS3_8TiledMMAINS3_8MMA_AtomIJNS3_4SM904GMMA25MMA_64x64x16_F32F16F16_SSILNSF_5MajorE0ELSH_1ELNSF_7ScaleInE1ELSI_1EEEEEENS3_6LayoutINS4_IJNS5_ILi1EEENS5_ILi3EEESM_EEENS4_IJNS5_ILi0EEESM_SP_EEEEENS4_IJNS3_10UnderscoreESS_SS_EEEEELb0EEEEEvNT_6ParamsE)
        /*0038*/ 	.word	0x00000038


	//----- nvinfo : EIATTR_FRAME_SIZE
	.align		4
.L_26:
        /*003c*/ 	.byte	0x04, 0x11
        /*003e*/ 	.short	(.L_28 - .L_27)
	.align		4
.L_27:
        /*0040*/ 	.word	index@(_ZN7cutlass13device_kernelIN5flash32FlashAttnBwdPostprocessConvertdQIN4cute5tupleIJNS3_1CILi64EEENS5_ILi192EEEEEENS_6half_tEfNS_4arch4Sm90ELi384ENS3_8TiledMMAINS3_8MMA_AtomIJNS3_4SM904GMMA25MMA_64x64x16_F32F16F16_SSILNSF_5MajorE0ELSH_1ELNSF_7ScaleInE1ELSI_1EEEEEENS3_6LayoutINS4_IJNS5_ILi1EEENS5_ILi3EEESM_EEENS4_IJNS5_ILi0EEESM_SP_EEEEENS4_IJNS3_10UnderscoreESS_SS_EEEEELb0EEEEEvNT_6ParamsE)
        /*0044*/ 	.word	0x00000000


	//----- nvinfo : EIATTR_REGCOUNT
	.align		4
.L_28:
        /*0048*/ 	.byte	0x04, 0x2f
        /*004a*/ 	.short	(.L_30 - .L_29)
	.align		4
.L_29:
        /*004c*/ 	.word	index@(_ZN7cutlass13device_kernelIN5flash32FlashAttnBwdPostprocessConvertdQIN4cute5tupleIJNS3_1CILi96EEENS5_ILi192EEEEEENS_6half_tEfNS_4arch4Sm90ELi384ENS3_8TiledMMAINS3_8MMA_AtomIJNS3_4SM904GMMA25MMA_64x96x16_F32F16F16_SSILNSF_5MajorE1ELSH_1ELNSF_7ScaleInE1ELSI_1EEEEEENS3_6LayoutINS4_IJNS5_ILi3EEENS5_ILi1EEESN_EEENS4_IJSN_NS5_ILi0EEESP_EEEEENS4_IJNS3_10UnderscoreESS_SS_EEEEELb1EEEEEvNT_6ParamsE)
        /*0050*/ 	.word	0x00000048


	//----- nvinfo : EIATTR_FRAME_SIZE
	.align		4
.L_30:
        /*0054*/ 	.byte	0x04, 0x11
        /*0056*/ 	.short	(.L_32 - .L_31)
	.align		4
.L_31:
        /*0058*/ 	.word	index@(_ZN7cutlass13device_kernelIN5flash32FlashAttnBwdPostprocessConvertdQIN4cute5tupleIJNS3_1CILi96EEENS5_ILi192EEEEEENS_6half_tEfNS_4arch4Sm90ELi384ENS3_8TiledMMAINS3_8MMA_AtomIJNS3_4SM904GMMA25MMA_64x96x16_F32F16F16_SSILNSF_5MajorE1ELSH_1ELNSF_7ScaleInE1ELSI_1EEEEEENS3_6LayoutINS4_IJNS5_ILi3EEENS5_ILi1EEESN_EEENS4_IJSN_NS5_ILi0EEESP_EEEEENS4_IJNS3_10UnderscoreESS_SS_EEEEELb1EEEEEvNT_6ParamsE)
        /*005c*/ 	.word	0x00000000


	//----- nvinfo : EIATTR_REGCOUNT
	.align		4
.L_32:
        /*0060*/ 	.byte	0x04, 0x2f
        /*0062*/ 	.short	(.L_34 - .L_33)
	.align		4
.L_33:
        /*0064*/ 	.word	index@(_ZN7cutlass13device_kernelIN5flash11enable_sm90INS1_16FlashAttnBwdSm90INS1_25CollectiveMainloopBwdSm90ILi2ELi1ELi1EN4cute5tupleIJNS5_1CILi1EEES8_S8_EEENS6_IJNS7_ILi64EEENS7_ILi96EEENS7_ILi192EEEEEENS_6half_tEfNS_4arch4Sm90ELb1ELb0ELb1ELb1ELb0ELb0ELb1ELb0ELi3ELi1ELi1ELi1ELb0EEENS1_24CollectiveEpilogueBwdGQAISD_fSG_Li384ELb1ELb0EEENS1_25SingleTileBwdLPTSchedulerILb1ELi96ELb0EEEEEEEEEvNT_6ParamsE)
        /*0068*/ 	.word	0x00000080


	//----- nvinfo : EIATTR_FRAME_SIZE
	.align		4
.L_34:
        /*006c*/ 	.byte	0x04, 0x11
        /*006e*/ 	.short	(.L_36 - .L_35)
	.align		4
.L_35:
        /*0070*/ 	.word	index@(_ZN7cutlass13device_kernelIN5flash11enable_sm90INS1_16FlashAttnBwdSm90INS1_25CollectiveMainloopBwdSm90ILi2ELi1ELi1EN4cute5tupleIJNS5_1CILi1EEES8_S8_EEENS6_IJNS7_ILi64EEENS7_ILi96EEENS7_ILi192EEEEEENS_6half_tEfNS_4arch4Sm90ELb1ELb0ELb1ELb1ELb0ELb0ELb1ELb0ELi3ELi1ELi1ELi1ELb0EEENS1_24CollectiveEpilogueBwdGQAISD_fSG_Li384ELb1ELb0EEENS1_25SingleTileBwdLPTSchedulerILb1ELi96ELb0EEEEEEEEEvNT_6ParamsE)
        /*0074*/ 	.word	0x00000018


	//----- nvinfo : EIATTR_REGCOUNT
	.align		4
.L_36:
        /*0078*/ 	.byte	0x04, 0x2f
        /*007a*/ 	.short	(.L_38 - .L_37)
	.align		4
.L_37:
        /*007c*/ 	.word	index@(_ZN7cutlass13device_kernelIN5flash11enable_sm90INS1_16FlashAttnBwdSm90INS1_25CollectiveMainloopBwdSm90ILi2ELi1ELi1EN4cute5tupleIJNS5_1CILi1EEES8_S8_EEENS6_IJNS7_ILi64EEENS7_ILi96EEENS7_ILi192EEEEEENS_6half_tEfNS_4arch4Sm90ELb1ELb0ELb1ELb1ELb1ELb0ELb1ELb0ELi3ELi1ELi1ELi1ELb0EEENS1_21CollectiveEpilogueBwdISD_SE_SG_Li384ELb1ELb1ELi3EEENS1_25SingleTileBwdLPTSchedulerILb1ELi96ELb1EEEEEEEEEvNT_6ParamsE)
        /*0080*/ 	.word	0x00000080


	//----- nvinfo : EIATTR_FRAME_SIZE
	.align		4
.L_38:
        /*0084*/ 	.byte	0x04, 0x11
        /*0086*/ 	.short	(.L_40 - .L_39)
	.align		4
.L_39:
        /*0088*/ 	.word	index@(_ZN7cutlass13device_kernelIN5flash11enable_sm90INS1_16FlashAttnBwdSm90INS1_25CollectiveMainloopBwdSm90ILi2ELi1ELi1EN4cute5tupleIJNS5_1CILi1EEES8_S8_EEENS6_IJNS7_ILi64EEENS7_ILi96EEENS7_ILi192EEEEEENS_6half_tEfNS_4arch4Sm90ELb1ELb0ELb1ELb1ELb1ELb0ELb1ELb0ELi3ELi1ELi1ELi1ELb0EEENS1_21CollectiveEpilogueBwdISD_SE_SG_Li384ELb1ELb1ELi3EEENS1_25SingleTileBwdLPTSchedulerILb1ELi96ELb1EEEEEEEEEvNT_6ParamsE)
        /*008c*/ 	.word	0x00000020


	//----- nvinfo : EIATTR_REGCOUNT
	.align		4
.L_40:
        /*0090*/ 	.byte	0x04, 0x2f
        /*0092*/ 	.short	(.L_42 - .L_41)
	.align		4
.L_41:
        /*0094*/ 	.word	index@(_ZN7cutlass13device_kernelIN5flash11enable_sm90INS1_16FlashAttnBwdSm90INS1_25CollectiveMainloopBwdSm90ILi2ELi1ELi1EN4cute5tupleIJNS5_1CILi1EEES8_S8_EEENS6_IJNS7_ILi64EEENS7_ILi96EEENS7_ILi192EEEEEENS_6half_tEfNS_4arch4Sm90ELb1ELb0ELb1ELb1ELb0ELb0ELb1ELb0ELi3ELi1ELi1ELi1ELb0EEENS1_21CollectiveEpilogueBwdISD_SE_SG_Li384ELb1ELb1ELi3EEENS1_25SingleTileBwdLPTSchedulerILb1ELi96ELb0EEEEEEEEEvNT_6ParamsE)
        /*0098*/ 	.word	0x00000080


	//----- nvinfo : EIATTR_FRAME_SIZE
	.align		4
.L_42:
        /*009c*/ 	.byte	0x04, 0x11
        /*009e*/ 	.short	(.L_44 - .L_43)
	.align		4
.L_43:
        /*00a0*/ 	.word	index@(_ZN7cutlass13device_kernelIN5flash11enable_sm90INS1_16FlashAttnBwdSm90INS1_25CollectiveMainloopBwdSm90ILi2ELi1ELi1EN4cute5tupleIJNS5_1CILi1EEES8_S8_EEENS6_IJNS7_ILi64EEENS7_ILi96EEENS7_ILi192EEEEEENS_6half_tEfNS_4arch4Sm90ELb1ELb0ELb1ELb1ELb0ELb0ELb1ELb0ELi3ELi1ELi1ELi1ELb0EEENS1_21CollectiveEpilogueBwdISD_SE_SG_Li384ELb1ELb1ELi3EEENS1_25SingleTileBwdLPTSchedulerILb1ELi96ELb0EEEEEEEEEvNT_6ParamsE)
        /*00a4*/ 	.word	0x00000020


	//----- nvinfo : EIATTR_REGCOUNT
	.align		4
.L_44:
        /*00a8*/ 	.byte	0x04, 0x2f
        /*00aa*/ 	.short	(.L_46 - .L_45)
	.align		4
.L_45:
        /*00ac*/ 	.word	index@(_ZN7cutlass13device_kernelIN5flash22FlashAttnBwdPreprocessIN4cute5tupleIJNS3_1CILi64EEENS5_ILi192EEEEEENS_6half_tEfNS_4arch4Sm90ELb1ELb0EEEEEvNT_6ParamsE)
        /*00b0*/ 	.word	0x0000004c


	//----- nvinfo : EIATTR_FRAME_SIZE
	.align		4
.L_46:
        /*00b4*/ 	.byte	0x04, 0x11
        /*00b6*/ 	.short	(.L_48 - .L_47)
	.align		4
.L_47:
        /*00b8*/ 	.word	index@(_ZN7cutlass13device_kernelIN5flash22FlashAttnBwdPreprocessIN4cute5tupleIJNS3_1CILi64EEENS5_ILi192EEEEEENS_6half_tEfNS_4arch4Sm90ELb1ELb0EEEEEvNT_6ParamsE)
        /*00bc*/ 	.word	0x00000000


	//----- nvinfo : EIATTR_REGCOUNT
	.align		4
.L_48:
        /*00c0*/ 	.byte	0x04, 0x2f
        /*00c2*/ 	.short	(.L_50 - .L_49)
	.align		4
.L_49:
        /*00c4*/ 	.word	index@(_ZN7cutlass13device_kernelIN5flash11enable_sm90INS1_16FlashAttnBwdSm90INS1_25CollectiveMainloopBwdSm90ILi2ELi1ELi1EN4cute5tupleIJNS5_1CILi1EEES8_S8_EEENS6_IJNS7_ILi64EEENS7_ILi96EEENS7_ILi192EEEEEENS_6half_tEfNS_4arch4Sm90ELb1ELb0ELb1ELb0ELb1ELb0ELb1ELb0ELi3ELi1ELi1ELi1ELb0EEENS1_24CollectiveEpilogueBwdGQAISD_fSG_Li384ELb0ELb1EEENS1_25SingleTileBwdLPTSchedulerILb0ELi96ELb1EEEEEEEEEvNT_6ParamsE)
        /*00c8*/ 	.word	0x00000080


	//----- nvinfo : EIATTR_FRAME_SIZE
	.align		4
.L_50:
        /*00cc*/ 	.byte	0x04, 0x11
        /*00ce*/ 	.short	(.L_52 - .L_51)
	.align		4
.L_51:
        /*00d0*/ 	.word	index@(_ZN7cutlass13device_kernelIN5flash11enable_sm90INS1_16FlashAttnBwdSm90INS1_25CollectiveMainloopBwdSm90ILi2ELi1ELi1EN4cute5tupleIJNS5_1CILi1EEES8_S8_EEENS6_IJNS7_ILi64EEENS7_ILi96EEENS7_ILi192EEEEEENS_6half_tEfNS_4arch4Sm90ELb1ELb0ELb1ELb0ELb1ELb0ELb1ELb0ELi3ELi1ELi1ELi1ELb0EEENS1_24CollectiveEpilogueBwdGQAISD_fSG_Li384ELb0ELb1EEENS1_25SingleTileBwdLPTSchedulerILb0ELi96ELb1EEEEEEEEEvNT_6ParamsE)
        /*00d4*/ 	.word	0x00000018


	//----- nvinfo : EIATTR_REGCOUNT
	.align		4
.L_52:
        /*00d8*/ 	.byte	0x04, 0x2f
        /*00da*/ 	.short	(.L_54 - .L_53)
	.align		4
.L_53:
        /*00dc*/ 	.word	index@(_ZN7cutlass13device_kernelIN5flash11enable_sm90INS1_16FlashAttnBwdSm90INS1_25CollectiveMainloopBwdSm90ILi2ELi1ELi1EN4cute5tupleIJNS5_1CILi1EEES8_S8_EEENS6_IJNS7_ILi64EEENS7_ILi96EEENS7_ILi192EEEEEENS_6half_tEfNS_4arch4Sm90ELb1ELb0ELb1ELb0ELb0ELb0ELb1ELb0ELi3ELi1ELi1ELi1ELb0EEENS1_24CollectiveEpilogueBwdGQAISD_fSG_Li384ELb0ELb0EEENS1_25SingleTileBwdLPTSchedulerILb0ELi96ELb0EEEEEEEEEvNT_6ParamsE)
        /*00e0*/ 	.word	0x00000080


	//----- nvinfo : EIATTR_FRAME_SIZE
	.align		4
.L_54:
        /*00e4*/ 	.byte	0x04, 0x11
        /*00e6*/ 	.short	(.L_56 - .L_55)
	.align		4
.L_55:
        /*00e8*/ 	.word	index@(_ZN7cutlass13device_kernelIN5flash11enable_sm90INS1_16FlashAttnBwdSm90INS1_25CollectiveMainloopBwdSm90ILi2ELi1ELi1EN4cute5tupleIJNS5_1CILi1EEES8_S8_EEENS6_IJNS7_ILi64EEENS7_ILi96EEENS7_ILi192EEEEEENS_6half_tEfNS_4arch4Sm90ELb1ELb0ELb1ELb0ELb0ELb0ELb1ELb0ELi3ELi1ELi1ELi1ELb0EEENS1_24CollectiveEpilogueBwdGQAISD_fSG_Li384ELb0ELb0EEENS1_25SingleTileBwdLPTSchedulerILb0ELi96ELb0EEEEEEEEEvNT_6ParamsE)
        /*00ec*/ 	.word	0x00000018


	//----- nvinfo : EIATTR_REGCOUNT
	.align		4
.L_56:
        /*00f0*/ 	.byte	0x04, 0x2f
        /*00f2*/ 	.short	(.L_58 - .L_57)
	.align		4
.L_57:
        /*00f4*/ 	.word	index@(_ZN7cutlass13device_kernelIN5flash11enable_sm90INS1_16FlashAttnBwdSm90INS1_25CollectiveMainloopBwdSm90ILi2ELi1ELi1EN4cute5tupleIJNS5_1CILi1EEES8_S8_EEENS6_IJNS7_ILi64EEENS7_ILi96EEENS7_ILi192EEEEEENS_6half_tEfNS_4arch4Sm90ELb1ELb0ELb1ELb0ELb1ELb0ELb1ELb0ELi3ELi1ELi1ELi1ELb0EEENS1_21CollectiveEpilogueBwdISD_SE_SG_Li384ELb0ELb1ELi3EEENS1_25SingleTileBwdLPTSchedulerILb0ELi96ELb1EEEEEEEEEvNT_6ParamsE)
        /*00f8*/ 	.word	0x00000080


	//----- nvinfo : EIATTR_FRAME_SIZE
	.align		4
.L_58:
        /*00fc*/ 	.byte	0x04, 0x11
        /*00fe*/ 	.short	(.L_60 - .L_59)
	.align		4
.L_59:
        /*0100*/ 	.word	index@(_ZN7cutlass13device_kernelIN5flash11enable_sm90INS1_16FlashAttnBwdSm90INS1_25CollectiveMainloopBwdSm90ILi2ELi1ELi1EN4cute5tupleIJNS5_1CILi1EEES8_S8_EEENS6_IJNS7_ILi64EEENS7_ILi96EEENS7_ILi192EEEEEENS_6half_tEfNS_4arch4Sm90ELb1ELb0ELb1ELb0ELb1ELb0ELb1ELb0ELi3ELi1ELi1ELi1ELb0EEENS1_21CollectiveEpilogueBwdISD_SE_SG_Li384ELb0ELb1ELi3EEENS1_25SingleTileBwdLPTSchedulerILb0ELi96ELb1EEEEEEEEEvNT_6ParamsE)
        /*0104*/ 	.word	0x00000018


	//----- nvinfo : EIATTR_REGCOUNT
	.align		4
.L_60:
        /*0108*/ 	.byte	0x04, 0x2f
        /*010a*/ 	.short	(.L_62 - .L_61)
	.align		4
.L_61:
        /*010c*/ 	.word	index@(_ZN7cutlass13device_kernelIN5flash11enable_sm90INS1_16FlashAttnBwdSm90INS1_25CollectiveMainloopBwdSm90ILi2ELi1ELi1EN4cute5tupleIJNS5_1CILi1EEES8_S8_EEENS6_IJNS7_ILi64EEENS7_ILi96EEENS7_ILi192EEEEEENS_6half_tEfNS_4arch4Sm90ELb1ELb0ELb1ELb0ELb0ELb0ELb1ELb0ELi3ELi1ELi1ELi1ELb0EEENS1_21CollectiveEpilogueBwdISD_SE_SG_Li384ELb0ELb1ELi3EEENS1_25SingleTileBwdLPTSchedulerILb0ELi96ELb0EEEEEEEEEvNT_6ParamsE)
        /*0110*/ 	.word	0x00000080


	//----- nvinfo : EIATTR_FRAME_SIZE
	.align		4
.L_62:
        /*0114*/ 	.byte	0x04, 0x11
        /*0116*/ 	.short	(.L_64 - .L_63)
	.align		4
.L_63:
        /*0118*/ 	.word	index@(_ZN7cutlass13device_kernelIN5flash11enable_sm90INS1_16FlashAttnBwdSm90INS1_25CollectiveMainloopBwdSm90ILi2ELi1ELi1EN4cute5tupleIJNS5_1CILi1EEES8_S8_EEENS6_IJNS7_ILi64EEENS7_ILi96EEENS7_ILi192EEEEEENS_6half_tEfNS_4arch4Sm90ELb1ELb0ELb1ELb0ELb0ELb0ELb1ELb0ELi3ELi1ELi1ELi1ELb0EEENS1_21CollectiveEpilogueBwdISD_SE_SG_Li384ELb0ELb1ELi3EEENS1_25SingleTileBwdLPTSchedulerILb0ELi96ELb0EEEEEEEEEvNT_6ParamsE)
        /*011c*/ 	.word	0x00000018


	//----- nvinfo : EIATTR_REGCOUNT
	.align		4
.L_64:
        /*0120*/ 	.byte	0x04, 0x2f
        /*0122*/ 	.short	(.L_66 - .L_65)
	.align		4
.L_65:
        /*0124*/ 	.word	index@(_ZN7cutlass13device_kernelIN5flash11enable_sm90INS1_16FlashAttnBwdSm90INS1_25CollectiveMainloopBwdSm90ILi2ELi1ELi1EN4cute5tupleIJNS5_1CILi1EEES8_S8_EEENS6_IJNS7_ILi64EEENS7_ILi96EEENS7_ILi192EEEEEENS_6half_tEfNS_4arch4Sm90ELb0ELb1ELb1ELb1ELb1ELb0ELb1ELb0ELi3ELi1ELi1ELi1ELb0EEENS1_24CollectiveEpilogueBwdGQAISD_fSG_Li384ELb1ELb1EEENS1_19SingleTileSchedulerILb1ELb0ELb0ELi96EEEEEEEEEvNT_6ParamsE)
        /*0128*/ 	.word	0x00000080


	//----- nvinfo : EIATTR_FRAME_SIZE
	.align		4
.L_66:
        /*012c*/ 	.byte	0x04, 0x11
        /*012e*/ 	.short	(.L_68 - .L_67)
	.align		4
.L_67:
        /*0130*/ 	.word	index@(_ZN7cutlass13device_kernelIN5flash11enable_sm90INS1_16FlashAttnBwdSm90INS1_25CollectiveMainloopBwdSm90ILi2ELi1ELi1EN4cute5tupleIJNS5_1CILi1EEES8_S8_EEENS6_IJNS7_ILi64EEENS7_ILi96EEENS7_ILi192EEEEEENS_6half_tEfNS_4arch4Sm90ELb0ELb1ELb1ELb1ELb1ELb0ELb1ELb0ELi3ELi1ELi1ELi1ELb0EEENS1_24CollectiveEpilogueBwdGQAISD_fSG_Li384ELb1ELb1EEENS1_19SingleTileSchedulerILb1ELb0ELb0ELi96EEEEEEEEEvNT_6ParamsE)
        /*0134*/ 	.word	0x00000020


	//----- nvinfo : EIATTR_REGCOUNT
	.align		4
.L_68:
        /*0138*/ 	.byte	0x04, 0x2f
        /*013a*/ 	.short	(.L_70 - .L_69)
	.align		4
.L_69:
        /*013c*/ 	.word	index@(_ZN7cutlass13device_kernelIN5flash11enable_sm90INS1_16FlashAttnBwdSm90INS1_25CollectiveMainloopBwdSm90ILi2ELi1ELi1EN4cute5tupleIJNS5_1CILi1EEES8_S8_EEENS6_IJNS7_ILi64EEENS7_ILi96EEENS7_ILi192EEEEEENS_6half_tEfNS_4arch4Sm90ELb0ELb1ELb1ELb1ELb0ELb0ELb1ELb0ELi3ELi1ELi1ELi1ELb0EEENS1_24CollectiveEpilogueBwdGQAISD_fSG_Li384ELb1ELb0EEENS1_19SingleTileSchedulerILb1ELb0ELb0ELi96EEEEEEEEEvNT_6ParamsE)
        /*0140*/ 	.word	0x00000080


	//----- nvinfo : EIATTR_FRAME_SIZE
	.align		4
.L_70:
        /*0144*/ 	.byte	0x04, 0x11
        /*0146*/ 	.short	(.L_72 - .L_71)
	.align		4
.L_71:
        /*0148*/ 	.word	index@(_ZN7cutlass13device_kernelIN5flash11enable_sm90INS1_16FlashAttnBwdSm90INS1_25CollectiveMainloopBwdSm90ILi2ELi1ELi1EN4cute5tupleIJNS5_1CILi1EEES8_S8_EEENS6_IJNS7_ILi64EEENS7_ILi96EEENS7_ILi192EEEEEENS_6half_tEfNS_4arch4Sm90ELb0ELb1ELb1ELb1ELb0ELb0ELb1ELb0ELi3ELi1ELi1ELi1ELb0EEENS1_24CollectiveEpilogueBwdGQAISD_fSG_Li384ELb1ELb0EEENS1_19SingleTileSchedulerILb1ELb0ELb0ELi96EEEEEEEEEvNT_6ParamsE)
        /*014c*/ 	.word	0x00000020


	//----- nvinfo : EIATTR_REGCOUNT
	.align		4
.L_72:
        /*0150*/ 	.byte	0x04, 0x2f
        /*0152*/ 	.short	(.L_74 - .L_73)
	.align		4
.L_73:
        /*0154*/ 	.word	index@(_ZN7cutlass13device_kernelIN5flash11enable_sm90INS1_16FlashAttnBwdSm90INS1_25CollectiveMainloopBwdSm90ILi2ELi1ELi1EN4cute5tupleIJNS5_1CILi1EEES8_S8_EEENS6_IJNS7_ILi64EEENS7_ILi96EEENS7_ILi192EEEEEENS_6half_tEfNS_4arch4Sm90ELb0ELb1ELb1ELb1ELb1ELb0ELb1ELb0ELi3ELi1ELi1ELi1ELb0EEENS1_21CollectiveEpilogueBwdISD_SE_SG_Li384ELb1ELb1ELi3EEENS1_19SingleTileSchedulerILb1ELb0ELb0ELi96EEEEEEEEEvNT_6ParamsE)
        /*0158*/ 	.word	0x00000080


	//----- nvinfo : EIATTR_FRAME_SIZE
	.align		4
.L_74:
        /*015c*/ 	.byte	0x04, 0x11
        /*015e*/ 	.short	(.L_76 - .L_75)
	.align		4
.L_75:
        /*0160*/ 	.word	index@(_ZN7cutlass13device_kernelIN5flash11enable_sm90INS1_16FlashAttnBwdSm90INS1_25CollectiveMainloopBwdSm90ILi2ELi1ELi1EN4cute5tupleIJNS5_1CILi1EEES8_S8_EEENS6_IJNS7_ILi64EEENS7_ILi96EEENS7_ILi192EEEEEENS_6half_tEfNS_4arch4Sm90ELb0ELb1ELb1ELb1ELb1ELb0ELb1ELb0ELi3ELi1ELi1ELi1ELb0EEENS1_21CollectiveEpilogueBwdISD_SE_SG_Li384ELb1ELb1ELi3EEENS1_19SingleTileSchedulerILb1ELb0ELb0ELi96EEEEEEEEEvNT_6ParamsE)
        /*0164*/ 	.word	0x00000020


	//----- nvinfo : EIATTR_REGCOUNT
	.align		4
.L_76:
        /*0168*/ 	.byte	0x04, 0x2f
        /*016a*/ 	.short	(.L_78 - .L_77)
	.align		4
.L_77:
        /*016c*/ 	.word	index@(_ZN7cutlass13device_kernelIN5flash11enable_sm90INS1_16FlashAttnBwdSm90INS1_25CollectiveMainloopBwdSm90ILi2ELi1ELi1EN4cute5tupleIJNS5_1CILi1EEES8_S8_EEENS6_IJNS7_ILi64EEENS7_ILi96EEENS7_ILi192EEEEEENS_6half_tEfNS_4arch4Sm90ELb0ELb1ELb1ELb1ELb0ELb0ELb1ELb0ELi3ELi1ELi1ELi1ELb0EEENS1_21CollectiveEpilogueBwdISD_SE_SG_Li384ELb1ELb1ELi3EEENS1_19SingleTileSchedulerILb1ELb0ELb0ELi96EEEEEEEEEvNT_6ParamsE)
        /*0170*/ 	.word	0x00000080


	//----- nvinfo : EIATTR_FRAME_SIZE
	.align		4
.L_78:
        /*0174*/ 	.byte	0x04, 0x11
        /*0176*/ 	.short	(.L_80 - .L_79)
	.align		4
.L_79:
        /*0178*/ 	.word	index@(_ZN7cutlass13device_kernelIN5flash11enable_sm90INS1_16FlashAttnBwdSm90INS1_25CollectiveMainloopBwdSm90ILi2ELi1ELi1EN4cute5tupleIJNS5_1CILi1EEES8_S8_EEENS6_IJNS7_ILi64EEENS7_ILi96EEENS7_ILi192EEEEEENS_6half_tEfNS_4arch4Sm90ELb0ELb1ELb1ELb1ELb0ELb0ELb1ELb0ELi3ELi1ELi1ELi1ELb0EEENS1_21CollectiveEpilogueBwdISD_SE_SG_Li384ELb1ELb1ELi3EEENS1_19SingleTileSchedulerILb1ELb0ELb0ELi96EEEEEEEEEvNT_6ParamsE)
        /*017c*/ 	.word	0x00000020


	//----- nvinfo : EIATTR_REGCOUNT
	.align		4
.L_80:
        /*0180*/ 	.byte	0x04, 0x2f
        /*0182*/ 	.short	(.L_82 - .L_81)
	.align		4
.L_81:
        /*0184*/ 	.word	index@(_ZN7cutlass13device_kernelIN5flash11enable_sm90INS1_16FlashAttnBwdSm90INS1_25CollectiveMainloopBwdSm90ILi2ELi1ELi1EN4cute5tupleIJNS5_1CILi1EEES8_S8_EEENS6_IJNS7_ILi64EEENS7_ILi96EEENS7_ILi192EEEEEENS_6half_tEfNS_4arch4Sm90ELb0ELb1ELb1ELb0ELb1ELb0ELb1ELb0ELi3ELi1ELi1ELi1ELb0EEENS1_24CollectiveEpilogueBwdGQAISD_fSG_Li384ELb0ELb1EEENS1_19SingleTileSchedulerILb0ELb0ELb0ELi96EEEEEEEEEvNT_6ParamsE)
        /*0188*/ 	.word	0x00000080


	//----- nvinfo : EIATTR_FRAME_SIZE
	.align		4
.L_82:
        /*018c*/ 	.byte	0x04, 0x11
        /*018e*/ 	.short	(.L_84 - .L_83)
	.align		4
.L_83:
        /*0190*/ 	.word	index@(_ZN7cutlass13device_kernelIN5flash11enable_sm90INS1_16FlashAttnBwdSm90INS1_25CollectiveMainloopBwdSm90ILi2ELi1ELi1EN4cute5tupleIJNS5_1CILi1EEES8_S8_EEENS6_IJNS7_ILi64EEENS7_ILi96EEENS7_ILi192EEEEEENS_6half_tEfNS_4arch4Sm90ELb0ELb1ELb1ELb0ELb1ELb0ELb1ELb0ELi3ELi1ELi1ELi1ELb0EEENS1_24CollectiveEpilogueBwdGQAISD_fSG_Li384ELb0ELb1EEENS1_19SingleTileSchedulerILb0ELb0ELb0ELi96EEEEEEEEEvNT_6ParamsE)
        /*0194*/ 	.word	0x00000008


	//----- nvinfo : EIATTR_REGCOUNT
	.align		4
.L_84:
        /*0198*/ 	.byte	0x04, 0x2f
        /*019a*/ 	.short	(.L_86 - .L_85)
	.align		4
.L_85:
        /*019c*/ 	.word	index@(_ZN7cutlass13device_kernelIN5flash11enable_sm90INS1_16FlashAttnBwdSm90INS1_25CollectiveMainloopBwdSm90ILi2ELi1ELi1EN4cute5tupleIJNS5_1CILi1EEES8_S8_EEENS6_IJNS7_ILi64EEENS7_ILi96EEENS7_ILi192EEEEEENS_6half_tEfNS_4arch4Sm90ELb0ELb1ELb1ELb0ELb0ELb0ELb1ELb0ELi3ELi1ELi1ELi1ELb0EEENS1_24CollectiveEpilogueBwdGQAISD_fSG_Li384ELb0ELb0EEENS1_19SingleTileSchedulerILb0ELb0ELb0ELi96EEEEEEEEEvNT_6ParamsE)
        /*01a0*/ 	.word	0x00000080


	//----- nvinfo : EIATTR_FRAME_SIZE
	.align		4
.L_86:
        /*01a4*/ 	.byte	0x04, 0x11
        /*01a6*/ 	.short	(.L_88 - .L_87)
	.align		4
.L_87:
        /*01a8*/ 	.word	index@(_ZN7cutlass13device_kernelIN5flash11enable_sm90INS1_16FlashAttnBwdSm90INS1_25CollectiveMainloopBwdSm90ILi2ELi1ELi1EN4cute5tupleIJNS5_1CILi1EEES8_S8_EEENS6_IJNS7_ILi64EEENS7_ILi96EEENS7_ILi192EEEEEENS_6half_tEfNS_4arch4Sm90ELb0ELb1ELb1ELb0ELb0ELb0ELb1ELb0ELi3ELi1ELi1ELi1ELb0EEENS1_24CollectiveEpilogueBwdGQAISD_fSG_Li384ELb0ELb0EEENS1_19SingleTileSchedulerILb0ELb0ELb0ELi96EEEEEEEEEvNT_6ParamsE)
        /*01ac*/ 	.word	0x00000008


	//----- nvinfo : EIATTR_REGCOUNT
	.align		4
.L_88:
        /*01b0*/ 	.byte	0x04, 0x2f
        /*01b2*/ 	.short	(.L_90 - .L_89)
	.align		4
.L_89:
        /*01b4*/ 	.word	index@(_ZN7cutlass13device_kernelIN5flash11enable_sm90INS1_16FlashAttnBwdSm90INS1_25CollectiveMainloopBwdSm90ILi2ELi1ELi1EN4cute5tupleIJNS5_1CILi1EEES8_S8_EEENS6_IJNS7_ILi64EEENS7_ILi96EEENS7_ILi192EEEEEENS_6half_tEfNS_4arch4Sm90ELb0ELb1ELb1ELb0ELb1ELb0ELb1ELb0ELi3ELi1ELi1ELi1ELb0EEENS1_21CollectiveEpilogueBwdISD_SE_SG_Li384ELb0ELb1ELi3EEENS1_19SingleTileSchedulerILb0ELb0ELb0ELi96EEEEEEEEEvNT_6ParamsE)
        /*01b8*/ 	.word	0x00000080


	//----- nvinfo : EIATTR_FRAME_SIZE
	.align		4
.L_90:
        /*01bc*/ 	.byte	0x04, 0x11
        /*01be*/ 	.short	(.L_92 - .L_91)
	.align		4
.L_91:
        /*01c0*/ 	.word	index@(_ZN7cutlass13device_kernelIN5flash11enable_sm90INS1_16FlashAttnBwdSm90INS1_25CollectiveMainloopBwdSm90ILi2ELi1ELi1EN4cute5tupleIJNS5_1CILi1EEES8_S8_EEENS6_IJNS7_ILi64EEENS7_ILi96EEENS7_ILi192EEEEEENS_6half_tEfNS_4arch4Sm90ELb0ELb1ELb1ELb0ELb1ELb0ELb1ELb0ELi3ELi1ELi1ELi1ELb0EEENS1_21CollectiveEpilogueBwdISD_SE_SG_Li384ELb0ELb1ELi3EEENS1_19SingleTileSchedulerILb0ELb0ELb0ELi96EEEEEEEEEvNT_6ParamsE)
        /*01c4*/ 	.word	0x00000010


	//----- nvinfo : EIATTR_REGCOUNT
	.align		4
.L_92:
        /*01c8*/ 	.byte	0x04, 0x2f
        /*01ca*/ 	.short	(.L_94 - .L_93)
	.align		4
.L_93:
        /*01cc*/ 	.word	index@(_ZN7cutlass13device_kernelIN5flash11enable_sm90INS1_16FlashAttnBwdSm90INS1_25CollectiveMainloopBwdSm90ILi2ELi1ELi1EN4cute5tupleIJNS5_1CILi1EEES8_S8_EEENS6_IJNS7_ILi64EEENS7_ILi96EEENS7_ILi192EEEEEENS_6half_tEfNS_4arch4Sm90ELb0ELb1ELb1ELb0ELb0ELb0ELb1ELb0ELi3ELi1ELi1ELi1ELb0EEENS1_21CollectiveEpilogueBwdISD_SE_SG_Li384ELb0ELb1ELi3EEENS1_19SingleTileSchedulerILb0ELb0ELb0ELi96EEEEEEEEEvNT_6ParamsE)
        /*01d0*/ 	.word	0x00000080


	//----- nvinfo : EIATTR_FRAME_SIZE
	.align		4
.L_94:
        /*01d4*/ 	.byte	0x04, 0x11
        /*01d6*/ 	.short	(.L_96 - .L_95)
	.align		4
.L_95:
        /*01d8*/ 	.word	index@(_ZN7cutlass13device_kernelIN5flash11enable_sm90INS1_16FlashAttnBwdSm90INS1_25CollectiveMainloopBwdSm90ILi2ELi1ELi1EN4cute5tupleIJNS5_1CILi1EEES8_S8_EEENS6_IJNS7_ILi64EEENS7_ILi96EEENS7_ILi192EEEEEENS_6half_tEfNS_4arch4Sm90ELb0ELb1ELb1ELb0ELb0ELb0ELb1ELb0ELi3ELi1ELi1ELi1ELb0EEENS1_21CollectiveEpilogueBwdISD_SE_SG_Li384ELb0ELb1ELi3EEENS1_19SingleTileSchedulerILb0ELb0ELb0ELi96EEEEEEEEEvNT_6ParamsE)
        /*01dc*/ 	.word	0x00000010


	//----- nvinfo : EIATTR_REGCOUNT
	.align		4
.L_96:
        /*01e0*/ 	.byte	0x04, 0x2f
        /*01e2*/ 	.short	(.L_98 - .L_97)
	.align		4
.L_97:
        /*01e4*/ 	.word	index@(_ZN7cutlass13device_kernelIN5flash11enable_sm90INS1_16FlashAttnBwdSm90INS1_25CollectiveMainloopBwdSm90ILi2ELi1ELi1EN4cute5tupleIJNS5_1CILi1EEES8_S8_EEENS6_IJNS7_ILi64EEENS7_ILi96EEENS7_ILi192EEEEEENS_6half_tEfNS_4arch4Sm90ELb0ELb0ELb1ELb1ELb1ELb0ELb1ELb0ELi3ELi1ELi1ELi1ELb0EEENS1_24CollectiveEpilogueBwdGQAISD_fSG_Li384ELb1ELb1EEENS1_19SingleTileSchedulerILb1ELb0ELb0ELi96EEEEEEEEEvNT_6ParamsE)
        /*01e8*/ 	.word	0x00000080


	//----- nvinfo : EIATTR_FRAME_SIZE
	.align		4
.L_98:
        /*01ec*/ 	.byte	0x04, 0x11
        /*01ee*/ 	.short	(.L_100 - .L_99)
	.align		4
.L_99:
        /*01f0*/ 	.word	index@(_ZN7cutlass13device_kernelIN5flash11enable_sm90INS1_16FlashAttnBwdSm90INS1_25CollectiveMainloopBwdSm90ILi2ELi1ELi1EN4cute5tupleIJNS5_1CILi1EEES8_S8_EEENS6_IJNS7_ILi64EEENS7_ILi96EEENS7_ILi192EEEEEENS_6half_tEfNS_4arch4Sm90ELb0ELb0ELb1ELb1ELb1ELb0ELb1ELb0ELi3ELi1ELi1ELi1ELb0EEENS1_24CollectiveEpilogueBwdGQAISD_fSG_Li384ELb1ELb1EEENS1_19SingleTileSchedulerILb1ELb0ELb0ELi96EEEEEEEEEvNT_6ParamsE)
        /*01f4*/ 	.word	0x00000010


	//----- nvinfo : EIATTR_REGCOUNT
	.align		4
.L_100:
        /*01f8*/ 	.byte	0x04, 0x2f
        /*01fa*/ 	.short	(.L_102 - .L_101)
	.align		4
.L_101:
        /*01fc*/ 	.word	index@(_ZN7cutlass13device_kernelIN5flash11enable_sm90INS1_16FlashAttnBwdSm90INS1_25CollectiveMainloopBwdSm90ILi2ELi1ELi1EN4cute5tupleIJNS5_1CILi1EEES8_S8_EEENS6_IJNS7_ILi64EEENS7_ILi96EEENS7_ILi192EEEEEENS_6half_tEfNS_4arch4Sm90ELb0ELb0ELb1ELb1ELb0ELb0ELb1ELb0ELi3ELi1ELi1ELi1ELb0EEENS1_24CollectiveEpilogueBwdGQAISD_fSG_Li384ELb1ELb0EEENS1_19SingleTileSchedulerILb1ELb0ELb0ELi96EEEEEEEEEvNT_6ParamsE)
        /*0200*/ 	.word	0x00000080


	//----- nvinfo : EIATTR_FRAME_SIZE
	.align		4
.L_102:
        /*0204*/ 	.byte	0x04, 0x11
        /*0206*/ 	.short	(.L_104 - .L_103)
	.align		4
.L_103:
        /*0208*/ 	.word	index@(_ZN7cutlass13device_kernelIN5flash11enable_sm90INS1_16FlashAttnBwdSm90INS1_25CollectiveMainloopBwdSm90ILi2ELi1ELi1EN4cute5tupleIJNS5_1CILi1EEES8_S8_EEENS6_IJNS7_ILi64EEENS7_ILi96EEENS7_ILi192EEEEEENS_6half_tEfNS_4arch4Sm90ELb0ELb0ELb1ELb1ELb0ELb0ELb1ELb0ELi3ELi1ELi1ELi1ELb0EEENS1_24CollectiveEpilogueBwdGQAISD_fSG_Li384ELb1ELb0EEENS1_19SingleTileSchedulerILb1ELb0ELb0ELi96EEEEEEEEEvNT_6ParamsE)
        /*020c*/ 	.word	0x00000010


	//----- nvinfo : EIATTR_REGCOUNT
	.align		4
.L_104:
        /*0210*/ 	.byte	0x04, 0x2f
        /*0212*/ 	.short	(.L_106 - .L_105)
	.align		4
.L_105:
        /*0214*/ 	.word	index@(_ZN7cutlass13device_kernelIN5flash11enable_sm90INS1_16FlashAttnBwdSm90INS1_25CollectiveMainloopBwdSm90ILi2ELi1ELi1EN4cute5tupleIJNS5_1CILi1EEES8_S8_EEENS6_IJNS7_ILi64EEENS7_ILi96EEENS7_ILi192EEEEEENS_6half_tEfNS_4arch4Sm90ELb0ELb0ELb1ELb1ELb1ELb0ELb1ELb0ELi3ELi1ELi1ELi1ELb0EEENS1_21CollectiveEpilogueBwdISD_SE_SG_Li384ELb1ELb1ELi3EEENS1_19SingleTileSchedulerILb1ELb0ELb0ELi96EEEEEEEEEvNT_6ParamsE)
        /*0218*/ 	.word	0x00000080


	//----- nvinfo : EIATTR_FRAME_SIZE
	.align		4
.L_106:
        /*021c*/ 	.byte	0x04, 0x11
        /*021e*/ 	.short	(.L_108 - .L_107)
	.align		4
.L_107:
        /*0220*/ 	.word	index@(_ZN7cutlass13device_kernelIN5flash11enable_sm90INS1_16FlashAttnBwdSm90INS1_25CollectiveMainloopBwdSm90ILi2ELi1ELi1EN4cute5tupleIJNS5_1CILi1EEES8_S8_EEENS6_IJNS7_ILi64EEENS7_ILi96EEENS7_ILi192EEEEEENS_6half_tEfNS_4arch4Sm90ELb0ELb0ELb1ELb1ELb1ELb0ELb1ELb0ELi3ELi1ELi1ELi1ELb0EEENS1_21CollectiveEpilogueBwdISD_SE_SG_Li384ELb1ELb1ELi3EEENS1_19SingleTileSchedulerILb1ELb0ELb0ELi96EEEEEEEEEvNT_6ParamsE)
        /*0224*/ 	.word	0x00000010


	//----- nvinfo : EIATTR_REGCOUNT
	.align		4
.L_108:
        /*0228*/ 	.byte	0x04, 0x2f
        /*022a*/ 	.short	(.L_110 - .L_109)
	.align		4
.L_109:
        /*022c*/ 	.word	index@(_ZN7cutlass13device_kernelIN5flash11enable_sm90INS1_16FlashAttnBwdSm90INS1_25CollectiveMainloopBwdSm90ILi2ELi1ELi1EN4cute5tupleIJNS5_1CILi1EEES8_S8_EEENS6_IJNS7_ILi64EEENS7_ILi96EEENS7_ILi192EEEEEENS_6half_tEfNS_4arch4Sm90ELb0ELb0ELb1ELb1ELb0ELb0ELb1ELb0ELi3ELi1ELi1ELi1ELb0EEENS1_21CollectiveEpilogueBwdISD_SE_SG_Li384ELb1ELb1ELi3EEENS1_19SingleTileSchedulerILb1ELb0ELb0ELi96EEEEEEEEEvNT_6ParamsE)
        /*0230*/ 	.word	0x00000080


	//----- nvinfo : EIATTR_FRAME_SIZE
	.align		4
.L_110:
        /*0234*/ 	.byte	0x04, 0x11
        /*0236*/ 	.short	(.L_112 - .L_111)
	.align		4
.L_111:
        /*0238*/ 	.word	index@(_ZN7cutlass13device_kernelIN5flash11enable_sm90INS1_16FlashAttnBwdSm90INS1_25CollectiveMainloopBwdSm90ILi2ELi1ELi1EN4cute5tupleIJNS5_1CILi1EEES8_S8_EEENS6_IJNS7_ILi64EEENS7_ILi96EEENS7_ILi192EEEEEENS_6half_tEfNS_4arch4Sm90ELb0ELb0ELb1ELb1ELb0ELb0ELb1ELb0ELi3ELi1ELi1ELi1ELb0EEENS1_21CollectiveEpilogueBwdISD_SE_SG_Li384ELb1ELb1ELi3EEENS1_19SingleTileSchedulerILb1ELb0ELb0ELi96EEEEEEEEEvNT_6ParamsE)
        /*023c*/ 	.word	0x00000010


	//----- nvinfo : EIATTR_REGCOUNT
	.align		4
.L_112:
        /*0240*/ 	.byte	0x04, 0x2f
        /*0242*/ 	.short	(.L_114 - .L_113)
	.align		4
.L_113:
        /*0244*/ 	.word	index@(_ZN7cutlass13device_kernelIN5flash11enable_sm90INS1_16FlashAttnBwdSm90INS1_25CollectiveMainloopBwdSm90ILi2ELi1ELi1EN4cute5tupleIJNS5_1CILi1EEES8_S8_EEENS6_IJNS7_ILi64EEENS7_ILi96EEENS7_ILi192EEEEEENS_6half_tEfNS_4arch4Sm90ELb0ELb0ELb1ELb0ELb1ELb0ELb1ELb0ELi3ELi1ELi1ELi1ELb0EEENS1_24CollectiveEpilogueBwdGQAISD_fSG_Li384ELb0ELb1EEENS1_19SingleTileSchedulerILb0ELb0ELb0ELi96EEEEEEEEEvNT_6ParamsE)
        /*0248*/ 	.word	0x00000080


	//----- nvinfo : EIATTR_FRAME_SIZE
	.align		4
.L_114:
        /*024c*/ 	.byte	0x04, 0x11
        /*024e*/ 	.short	(.L_116 - .L_115)
	.align		4
.L_115:
        /*0250*/ 	.word	index@(_ZN7cutlass13device_kernelIN5flash11enable_sm90INS1_16FlashAttnBwdSm90INS1_25CollectiveMainloopBwdSm90ILi2ELi1ELi1EN4cute5tupleIJNS5_1CILi1EEES8_S8_EEENS6_IJNS7_ILi64EEENS7_ILi96EEENS7_ILi192EEEEEENS_6half_tEfNS_4arch4Sm90ELb0ELb0ELb1ELb0ELb1ELb0ELb1ELb0ELi3ELi1ELi1ELi1ELb0EEENS1_24CollectiveEpilogueBwdGQAISD_fSG_Li384ELb0ELb1EEENS1_19SingleTileSchedulerILb0ELb0ELb0ELi96EEEEEEEEEvNT_6ParamsE)
        /*0254*/ 	.word	0x00000000


	//----- nvinfo : EIATTR_REGCOUNT
	.align		4
.L_116:
        /*0258*/ 	.byte	0x04, 0x2f
        /*025a*/ 	.short	(.L_118 - .L_117)
	.align		4
.L_117:
        /*025c*/ 	.word	index@(_ZN7cutlass13device_kernelIN5flash11enable_sm90INS1_16FlashAttnBwdSm90INS1_25CollectiveMainloopBwdSm90ILi2ELi1ELi1EN4cute5tupleIJNS5_1CILi1EEES8_S8_EEENS6_IJNS7_ILi64EEENS7_ILi96EEENS7_ILi192EEEEEENS_6half_tEfNS_4arch4Sm90ELb0ELb0ELb1ELb0ELb0ELb0ELb1ELb0ELi3ELi1ELi1ELi1ELb0EEENS1_24CollectiveEpilogueBwdGQAISD_fSG_Li384ELb0ELb0EEENS1_19SingleTileSchedulerILb0ELb0ELb0ELi96EEEEEEEEEvNT_6ParamsE)
        /*0260*/ 	.word	0x00000080


	//----- nvinfo : EIATTR_FRAME_SIZE
	.align		4
.L_118:
        /*0264*/ 	.byte	0x04, 0x11
        /*0266*/ 	.short	(.L_120 - .L_119)
	.align		4
.L_119:
        /*0268*/ 	.word	index@(_ZN7cutlass13device_kernelIN5flash11enable_sm90INS1_16FlashAttnBwdSm90INS1_25CollectiveMainloopBwdSm90ILi2ELi1ELi1EN4cute5tupleIJNS5_1CILi1EEES8_S8_EEENS6_IJNS7_ILi64EEENS7_ILi96EEENS7_ILi192EEEEEENS_6half_tEfNS_4arch4Sm90ELb0ELb0ELb1ELb0ELb0ELb0ELb1ELb0ELi3ELi1ELi1ELi1ELb0EEENS1_24CollectiveEpilogueBwdGQAISD_fSG_Li384ELb0ELb0EEENS1_19SingleTileSchedulerILb0ELb0ELb0ELi96EEEEEEEEEvNT_6ParamsE)
        /*026c*/ 	.word	0x00000000


	//----- nvinfo : EIATTR_REGCOUNT
	.align		4
.L_120:
        /*0270*/ 	.byte	0x04, 0x2f
        /*0272*/ 	.short	(.L_122 - .L_121)
	.align		4
.L_121:
        /*0274*/ 	.word	index@(_ZN7cutlass13device_kernelIN5flash11enable_sm90INS1_16FlashAttnBwdSm90INS1_25CollectiveMainloopBwdSm90ILi2ELi1ELi1EN4cute5tupleIJNS5_1CILi1EEES8_S8_EEENS6_IJNS7_ILi64EEENS7_ILi96EEENS7_ILi192EEEEEENS_6half_tEfNS_4arch4Sm90ELb0ELb0ELb1ELb0ELb1ELb0ELb1ELb0ELi3ELi1ELi1ELi1ELb0EEENS1_21CollectiveEpilogueBwdISD_SE_SG_Li384ELb0ELb1ELi3EEENS1_19SingleTileSchedulerILb0ELb0ELb0ELi96EEEEEEEEEvNT_6ParamsE)
        /*0278*/ 	.word	0x00000080


	//----- nvinfo : EIATTR_FRAME_SIZE
	.align		4
.L_122:
        /*027c*/ 	.byte	0x04, 0x11
        /*027e*/ 	.short	(.L_124 - .L_123)
	.align		4
.L_123:
        /*0280*/ 	.word	index@(_ZN7cutlass13device_kernelIN5flash11enable_sm90INS1_16FlashAttnBwdSm90INS1_25CollectiveMainloopBwdSm90ILi2ELi1ELi1EN4cute5tupleIJNS5_1CILi1EEES8_S8_EEENS6_IJNS7_ILi64EEENS7_ILi96EEENS7_ILi192EEEEEENS_6half_tEfNS_4arch4Sm90ELb0ELb0ELb1ELb0ELb1ELb0ELb1ELb0ELi3ELi1ELi1ELi1ELb0EEENS1_21CollectiveEpilogueBwdISD_SE_SG_Li384ELb0ELb1ELi3EEENS1_19SingleTileSchedulerILb0ELb0ELb0ELi96EEEEEEEEEvNT_6ParamsE)
        /*0284*/ 	.word	0x00000008


	//----- nvinfo : EIATTR_REGCOUNT
	.align		4
.L_124:
        /*0288*/ 	.byte	0x04, 0x2f
        /*028a*/ 	.short	(.L_126 - .L_125)
	.align		4
.L_125:
        /*028c*/ 	.word	index@(_ZN7cutlass13device_kernelIN5flash11enable_sm90INS1_16FlashAttnBwdSm90INS1_25CollectiveMainloopBwdSm90ILi2ELi1ELi1EN4cute5tupleIJNS5_1CILi1EEES8_S8_EEENS6_IJNS7_ILi64EEENS7_ILi96EEENS7_ILi192EEEEEENS_6half_tEfNS_4arch4Sm90ELb0ELb0ELb1ELb0ELb0ELb0ELb1ELb0ELi3ELi1ELi1ELi1ELb0EEENS1_21CollectiveEpilogueBwdISD_SE_SG_Li384ELb0ELb1ELi3EEENS1_19SingleTileSchedulerILb0ELb0ELb0ELi96EEEEEEEEEvNT_6ParamsE)
        /*0290*/ 	.word	0x00000080


	//----- nvinfo : EIATTR_FRAME_SIZE
	.align		4
.L_126:
        /*0294*/ 	.byte	0x04, 0x11
        /*0296*/ 	.short	(.L_128 - .L_127)
	.align		4
.L_127:
        /*0298*/ 	.word	index@(_ZN7cutlass13device_kernelIN5flash11enable_sm90INS1_16FlashAttnBwdSm90INS1_25CollectiveMainloopBwdSm90ILi2ELi1ELi1EN4cute5tupleIJNS5_1CILi1EEES8_S8_EEENS6_IJNS7_ILi64EEENS7_ILi96EEENS7_ILi192EEEEEENS_6half_tEfNS_4arch4Sm90ELb0ELb0ELb1ELb0ELb0ELb0ELb1ELb0ELi3ELi1ELi1ELi1ELb0EEENS1_21CollectiveEpilogueBwdISD_SE_SG_Li384ELb0ELb1ELi3EEENS1_19SingleTileSchedulerILb0ELb0ELb0ELi96EEEEEEEEEvNT_6ParamsE)
        /*029c*/ 	.word	0x00000008


	//----- nvinfo : EIATTR_MIN_STACK_SIZE
	.align		4
.L_128:
        /*02a0*/ 	.byte	0x04, 0x12
        /*02a2*/ 	.short	(.L_130 - .L_129)
	.align		4
.L_129:
        /*02a4*/ 	.word	index@(_ZN7cutlass13device_kernelIN5flash11enable_sm90INS1_16FlashAttnBwdSm90INS1_25CollectiveMainloopBwdSm90ILi2ELi1ELi1EN4cute5tupleIJNS5_1CILi1EEES8_S8_EEENS6_IJNS7_ILi64EEENS7_ILi96EEENS7_ILi192EEEEEENS_6half_tEfNS_4arch4Sm90ELb0ELb0ELb1ELb0ELb0ELb0ELb1ELb0ELi3ELi1ELi1ELi1ELb0EEENS1_21CollectiveEpilogueBwdISD_SE_SG_Li384ELb0ELb1ELi3EEENS1_19SingleTileSchedulerILb0ELb0ELb0ELi96EEEEEEEEEvNT_6ParamsE)
        /*02a8*/ 	.word	0x00000008


	//----- nvinfo : EIATTR_MIN_STACK_SIZE
	.align		4
.L_130:
        /*02ac*/ 	.byte	0x04, 0x12
        /*02ae*/ 	.short	(.L_132 - .L_131)
	.align		4
.L_131:
        /*02b0*/ 	.word	index@(_ZN7cutlass13device_kernelIN5flash11enable_sm90INS1_16FlashAttnBwdSm90INS1_25CollectiveMainloopBwdSm90ILi2ELi1ELi1EN4cute5tupleIJNS5_1CILi1EEES8_S8_EEENS6_IJNS7_ILi64EEENS7_ILi96EEENS7_ILi192EEEEEENS_6half_tEfNS_4arch4Sm90ELb0ELb0ELb1ELb0ELb1ELb0ELb1ELb0ELi3ELi1ELi1ELi1ELb0EEENS1_21CollectiveEpilogueBwdISD_SE_SG_Li384ELb0ELb1ELi3EEENS1_19SingleTileSchedulerILb0ELb0ELb0ELi96EEEEEEEEEvNT_6ParamsE)
        /*02b4*/ 	.word	0x00000008


	//----- nvinfo : EIATTR_MIN_STACK_SIZE
	.align		4
.L_132:
        /*02b8*/ 	.byte	0x04, 0x12
        /*02ba*/ 	.short	(.L_134 - .L_133)
	.align		4
.L_133:
        /*02bc*/ 	.word	index@(_ZN7cutlass13device_kernelIN5flash11enable_sm90INS1_16FlashAttnBwdSm90INS1_25CollectiveMainloopBwdSm90ILi2ELi1ELi1EN4cute5tupleIJNS5_1CILi1EEES8_S8_EEENS6_IJNS7_ILi64EEENS7_ILi96EEENS7_ILi192EEEEEENS_6half_tEfNS_4arch4Sm90ELb0ELb0ELb1ELb0ELb0ELb0ELb1ELb0ELi3ELi1ELi1ELi1ELb0EEENS1_24CollectiveEpilogueBwdGQAISD_fSG_Li384ELb0ELb0EEENS1_19SingleTileSchedulerILb0ELb0ELb0ELi96EEEEEEEEEvNT_6ParamsE)
        /*02c0*/ 	.word	0x00000000


	//----- nvinfo : EIATTR_MIN_STACK_SIZE
	.align		4
.L_134:
        /*02c4*/ 	.byte	0x04, 0x12
        /*02c6*/ 	.short	(.L_136 - .L_135)
	.align		4
.L_135:
        /*02c8*/ 	.word	index@(_ZN7cutlass13device_kernelIN5flash11enable_sm90INS1_16FlashAttnBwdSm90INS1_25CollectiveMainloopBwdSm90ILi2ELi1ELi1EN4cute5tupleIJNS5_1CILi1EEES8_S8_EEENS6_IJNS7_ILi64EEENS7_ILi96EEENS7_ILi192EEEEEENS_6half_tEfNS_4arch4Sm90ELb0ELb0ELb1ELb0ELb1ELb0ELb1ELb0ELi3ELi1ELi1ELi1ELb0EEENS1_24CollectiveEpilogueBwdGQAISD_fSG_Li384ELb0ELb1EEENS1_19SingleTileSchedulerILb0ELb0ELb0ELi96EEEEEEEEEvNT_6ParamsE)
        /*02cc*/ 	.word	0x00000000


	//----- nvinfo : EIATTR_MIN_STACK_SIZE
	.align		4
.L_136:
        /*02d0*/ 	.byte	0x04, 0x12
        /*02d2*/ 	.short	(.L_138 - .L_137)
	.align		4
.L_137:
        /*02d4*/ 	.word	index@(_ZN7cutlass13device_kernelIN5flash11enable_sm90INS1_16FlashAttnBwdSm90INS1_25CollectiveMainloopBwdSm90ILi2ELi1ELi1EN4cute5tupleIJNS5_1CILi1EEES8_S8_EEENS6_IJNS7_ILi64EEENS7_ILi96EEENS7_ILi192EEEEEENS_6half_tEfNS_4arch4Sm90ELb0ELb0ELb1ELb1ELb0ELb0ELb1ELb0ELi3ELi1ELi1ELi1ELb0EEENS1_21CollectiveEpilogueBwdISD_SE_SG_Li384ELb1ELb1ELi3EEENS1_19SingleTileSchedulerILb1ELb0ELb0ELi96EEEEEEEEEvNT_6ParamsE)
        /*02d8*/ 	.word	0x00000010


	//----- nvinfo : EIATTR_MIN_STACK_SIZE
	.align		4
.L_138:
        /*02dc*/ 	.byte	0x04, 0x12
        /*02de*/ 	.short	(.L_140 - .L_139)
	.align		4
.L_139:
        /*02e0*/ 	.word	index@(_ZN7cutlass13device_kernelIN5flash11enable_sm90INS1_16FlashAttnBwdSm90INS1_25CollectiveMainloopBwdSm90ILi2ELi1ELi1EN4cute5tupleIJNS5_1CILi1EEES8_S8_EEENS6_IJNS7_ILi64EEENS7_ILi96EEENS7_ILi192EEEEEENS_6half_tEfNS_4arch4Sm90ELb0ELb0ELb1ELb1ELb1ELb0ELb1ELb0ELi3ELi1ELi1ELi1ELb0EEENS1_21CollectiveEpilogueBwdISD_SE_SG_Li384ELb1ELb1ELi3EEENS1_19SingleTileSchedulerILb1ELb0ELb0ELi96EEEEEEEEEvNT_6ParamsE)
        /*02e4*/ 	.word	0x00000010


	//----- nvinfo : EIATTR_MIN_STACK_SIZE
	.align		4
.L_140:
        /*02e8*/ 	.byte	0x04, 0x12
        /*02ea*/ 	.short	(.L_142 - .L_141)
	.align		4
.L_141:
        /*02ec*/ 	.word	index@(_ZN7cutlass13device_kernelIN5flash11enable_sm90INS1_16FlashAttnBwdSm90INS1_25CollectiveMainloopBwdSm90ILi2ELi1ELi1EN4cute5tupleIJNS5_1CILi1EEES8_S8_EEENS6_IJNS7_ILi64EEENS7_ILi96EEENS7_ILi192EEEEEENS_6half_tEfNS_4arch4Sm90ELb0ELb0ELb1ELb1ELb0ELb0ELb1ELb0ELi3ELi1ELi1ELi1ELb0EEENS1_24CollectiveEpilogueBwdGQAISD_fSG_Li384ELb1ELb0EEENS1_19SingleTileSchedulerILb1ELb0ELb0ELi96EEEEEEEEEvNT_6ParamsE)
        /*02f0*/ 	.word	0x00000010


	//----- nvinfo : EIATTR_MIN_STACK_SIZE
	.align		4
.L_142:
        /*02f4*/ 	.byte	0x04, 0x12
        /*02f6*/ 	.short	(.L_144 - .L_143)
	.align		4
.L_143:
        /*02f8*/ 	.word	index@(_ZN7cutlass13device_kernelIN5flash11enable_sm90INS1_16FlashAttnBwdSm90INS1_25CollectiveMainloopBwdSm90ILi2ELi1ELi1EN4cute5tupleIJNS5_1CILi1EEES8_S8_EEENS6_IJNS7_ILi64EEENS7_ILi96EEENS7_ILi192EEEEEENS_6half_tEfNS_4arch4Sm90ELb0ELb0ELb1ELb1ELb1ELb0ELb1ELb0ELi3ELi1ELi1ELi1ELb0EEENS1_24CollectiveEpilogueBwdGQAISD_fSG_Li384ELb1ELb1EEENS1_19SingleTileSchedulerILb1ELb0ELb0ELi96EEEEEEEEEvNT_6ParamsE)
        /*02fc*/ 	.word	0x00000010


	//----- nvinfo : EIATTR_MIN_STACK_SIZE
	.align		4
.L_144:
        /*0300*/ 	.byte	0x04, 0x12
        /*0302*/ 	.short	(.L_146 - .L_145)
	.align		4
.L_145:
        /*0304*/ 	.word	index@(_ZN7cutlass13device_kernelIN5flash11enable_sm90INS1_16FlashAttnBwdSm90INS1_25CollectiveMainloopBwdSm90ILi2ELi1ELi1EN4cute5tupleIJNS5_1CILi1EEES8_S8_EEENS6_IJNS7_ILi64EEENS7_ILi96EEENS7_ILi192EEEEEENS_6half_tEfNS_4arch4Sm90ELb0ELb1ELb1ELb0ELb0ELb0ELb1ELb0ELi3ELi1ELi1ELi1ELb0EEENS1_21CollectiveEpilogueBwdISD_SE_SG_Li384ELb0ELb1ELi3EEENS1_19SingleTileSchedulerILb0ELb0ELb0ELi96EEEEEEEEEvNT_6ParamsE)
        /*0308*/ 	.word	0x00000010


	//----- nvinfo : EIATTR_MIN_STACK_SIZE
	.align		4
.L_146:
        /*030c*/ 	.byte	0x04, 0x12
        /*030e*/ 	.short	(.L_148 - .L_147)
	.align		4
.L_147:
        /*0310*/ 	.word	index@(_ZN7cutlass13device_kernelIN5flash11enable_sm90INS1_16FlashAttnBwdSm90INS1_25CollectiveMainloopBwdSm90ILi2ELi1ELi1EN4cute5tupleIJNS5_1CILi1EEES8_S8_EEENS6_IJNS7_ILi64EEENS7_ILi96EEENS7_ILi192EEEEEENS_6half_tEfNS_4arch4Sm90ELb0ELb1ELb1ELb0ELb1ELb0ELb1ELb0ELi3ELi1ELi1ELi1ELb0EEENS1_21CollectiveEpilogueBwdISD_SE_SG_Li384ELb0ELb1ELi3EEENS1_19SingleTileSchedulerILb0ELb0ELb0ELi96EEEEEEEEEvNT_6ParamsE)
        /*0314*/ 	.word	0x00000010


	//----- nvinfo : EIATTR_MIN_STACK_SIZE
	.align		4
.L_148:
        /*0318*/ 	.byte	0x04, 0x12
        /*031a*/ 	.short	(.L_150 - .L_149)
	.align		4
.L_149:
        /*031c*/ 	.word	index@(_ZN7cutlass13device_kernelIN5flash11enable_sm90INS1_16FlashAttnBwdSm90INS1_25CollectiveMainloopBwdSm90ILi2ELi1ELi1EN4cute5tupleIJNS5_1CILi1EEES8_S8_EEENS6_IJNS7_ILi64EEENS7_ILi96EEENS7_ILi192EEEEEENS_6half_tEfNS_4arch4Sm90ELb0ELb1ELb1ELb0ELb0ELb0ELb1ELb0ELi3ELi1ELi1ELi1ELb0EEENS1_24CollectiveEpilogueBwdGQAISD_fSG_Li384ELb0ELb0EEENS1_19SingleTileSchedulerILb0ELb0ELb0ELi96EEEEEEEEEvNT_6ParamsE)
        /*0320*/ 	.word	0x00000008


	//----- nvinfo : EIATTR_MIN_STACK_SIZE
	.align		4
.L_150:
        /*0324*/ 	.byte	0x04, 0x12
        /*0326*/ 	.short	(.L_152 - .L_151)
	.align		4
.L_151:
        /*0328*/ 	.word	index@(_ZN7cutlass13device_kernelIN5flash11enable_sm90INS1_16FlashAttnBwdSm90INS1_25CollectiveMainloopBwdSm90ILi2ELi1ELi1EN4cute5tupleIJNS5_1CILi1EEES8_S8_EEENS6_IJNS7_ILi64EEENS7_ILi96EEENS7_ILi192EEEEEENS_6half_tEfNS_4arch4Sm90ELb0ELb1ELb1ELb0ELb1ELb0ELb1ELb0ELi3ELi1ELi1ELi1ELb0EEENS1_24CollectiveEpilogueBwdGQAISD_fSG_Li384ELb0ELb1EEENS1_19SingleTileSchedulerILb0ELb0ELb0ELi96EEEEEEEEEvNT_6ParamsE)
        /*032c*/ 	.word	0x00000008


	//----- nvinfo : EIATTR_MIN_STACK_SIZE
	.align		4
.L_152:
        /*0330*/ 	.byte	0x04, 0x12
        /*0332*/ 	.short	(.L_154 - .L_153)
	.align		4
.L_153:
        /*0334*/ 	.word	index@(_ZN7cutlass13device_kernelIN5flash11enable_sm90INS1_16FlashAttnBwdSm90INS1_25CollectiveMainloopBwdSm90ILi2ELi1ELi1EN4cute5tupleIJNS5_1CILi1EEES8_S8_EEENS6_IJNS7_ILi64EEENS7_ILi96EEENS7_ILi192EEEEEENS_6half_tEfNS_4arch4Sm90ELb0ELb1ELb1ELb1ELb0ELb0ELb1ELb0ELi3ELi1ELi1ELi1ELb0EEENS1_21CollectiveEpilogueBwdISD_SE_SG_Li384ELb1ELb1ELi3EEENS1_19SingleTileSchedulerILb1ELb0ELb0ELi96EEEEEEEEEvNT_6ParamsE)
        /*0338*/ 	.word	0x00000020


	//----- nvinfo : EIATTR_MIN_STACK_SIZE
	.align		4
.L_154:
        /*033c*/ 	.byte	0x04, 0x12
        /*033e*/ 	.short	(.L_156 - .L_155)
	.align		4
.L_155:
        /*0340*/ 	.word	index@(_ZN7cutlass13device_kernelIN5flash11enable_sm90INS1_16FlashAttnBwdSm90INS1_25CollectiveMainloopBwdSm90ILi2ELi1ELi1EN4cute5tupleIJNS5_1CILi1EEES8_S8_EEENS6_IJNS7_ILi64EEENS7_ILi96EEENS7_ILi192EEEEEENS_6half_tEfNS_4arch4Sm90ELb0ELb1ELb1ELb1ELb1ELb0ELb1ELb0ELi3ELi1ELi1ELi1ELb0EEENS1_21CollectiveEpilogueBwdISD_SE_SG_Li384ELb1ELb1ELi3EEENS1_19SingleTileSchedulerILb1ELb0ELb0ELi96EEEEEEEEEvNT_6ParamsE)
        /*0344*/ 	.word	0x00000020


	//----- nvinfo : EIATTR_MIN_STACK_SIZE
	.align		4
.L_156:
        /*0348*/ 	.byte	0x04, 0x12
        /*034a*/ 	.short	(.L_158 - .L_157)
	.align		4
.L_157:
        /*034c*/ 	.word	index@(_ZN7cutlass13device_kernelIN5flash11enable_sm90INS1_16FlashAttnBwdSm90INS1_25CollectiveMainloopBwdSm90ILi2ELi1ELi1EN4cute5tupleIJNS5_1CILi1EEES8_S8_EEENS6_IJNS7_ILi64EEENS7_ILi96EEENS7_ILi192EEEEEENS_6half_tEfNS_4arch4Sm90ELb0ELb1ELb1ELb1ELb0ELb0ELb1ELb0ELi3ELi1ELi1ELi1ELb0EEENS1_24CollectiveEpilogueBwdGQAISD_fSG_Li384ELb1ELb0EEENS1_19SingleTileSchedulerILb1ELb0ELb0ELi96EEEEEEEEEvNT_6ParamsE)
        /*0350*/ 	.word	0x00000020


	//----- nvinfo : EIATTR_MIN_STACK_SIZE
	.align		4
.L_158:
        /*0354*/ 	.byte	0x04, 0x12
        /*0356*/ 	.short	(.L_160 - .L_159)
	.align		4
.L_159:
        /*0358*/ 	.word	index@(_ZN7cutlass13device_kernelIN5flash11enable_sm90INS1_16FlashAttnBwdSm90INS1_25CollectiveMainloopBwdSm90ILi2ELi1ELi1EN4cute5tupleIJNS5_1CILi1EEES8_S8_EEENS6_IJNS7_ILi64EEENS7_ILi96EEENS7_ILi192EEEEEENS_6half_tEfNS_4arch4Sm90ELb0ELb1ELb1ELb1ELb1ELb0ELb1ELb0ELi3ELi1ELi1ELi1ELb0EEENS1_24CollectiveEpilogueBwdGQAISD_fSG_Li384ELb1ELb1EEENS1_19SingleTileSchedulerILb1ELb0ELb0ELi96EEEEEEEEEvNT_6ParamsE)
        /*035c*/ 	.word	0x00000020


	//----- nvinfo : EIATTR_MIN_STACK_SIZE
	.align		4
.L_160:
        /*0360*/ 	.byte	0x04, 0x12
        /*0362*/ 	.short	(.L_162 - .L_161)
	.align		4
.L_161:
        /*0364*/ 	.word	index@(_ZN7cutlass13device_kernelIN5flash11enable_sm90INS1_16FlashAttnBwdSm90INS1_25CollectiveMainloopBwdSm90ILi2ELi1ELi1EN4cute5tupleIJNS5_1CILi1EEES8_S8_EEENS6_IJNS7_ILi64EEENS7_ILi96EEENS7_ILi192EEEEEENS_6half_tEfNS_4arch4Sm90ELb1ELb0ELb1ELb0ELb0ELb0ELb1ELb0ELi3ELi1ELi1ELi1ELb0EEENS1_21CollectiveEpilogueBwdISD_SE_SG_Li384ELb0ELb1ELi3EEENS1_25SingleTileBwdLPTSchedulerILb0ELi96ELb0EEEEEEEEEvNT_6ParamsE)
        /*0368*/ 	.word	0x00000018


	//----- nvinfo : EIATTR_MIN_STACK_SIZE
	.align		4
.L_162:
        /*036c*/ 	.byte	0x04, 0x12
        /*036e*/ 	.short	(.L_164 - .L_163)
	.align		4
.L_163:
        /*0370*/ 	.word	index@(_ZN7cutlass13device_kernelIN5flash11enable_sm90INS1_16FlashAttnBwdSm90INS1_25CollectiveMainloopBwdSm90ILi2ELi1ELi1EN4cute5tupleIJNS5_1CILi1EEES8_S8_EEENS6_IJNS7_ILi64EEENS7_ILi96EEENS7_ILi192EEEEEENS_6half_tEfNS_4arch4Sm90ELb1ELb0ELb1ELb0ELb1ELb0ELb1ELb0ELi3ELi1ELi1ELi1ELb0EEENS1_21CollectiveEpilogueBwdISD_SE_SG_Li384ELb0ELb1ELi3EEENS1_25SingleTileBwdLPTSchedulerILb0ELi96ELb1EEEEEEEEEvNT_6ParamsE)
        /*0374*/ 	.word	0x00000018


	//----- nvinfo : EIATTR_MIN_STACK_SIZE
	.align		4
.L_164:
        /*0378*/ 	.byte	0x04, 0x12
        /*037a*/ 	.short	(.L_166 - .L_165)
	.align		4
.L_165:
        /*037c*/ 	.word	index@(_ZN7cutlass13device_kernelIN5flash11enable_sm90INS1_16FlashAttnBwdSm90INS1_25CollectiveMainloopBwdSm90ILi2ELi1ELi1EN4cute5tupleIJNS5_1CILi1EEES8_S8_EEENS6_IJNS7_ILi64EEENS7_ILi96EEENS7_ILi192EEEEEENS_6half_tEfNS_4arch4Sm90ELb1ELb0ELb1ELb0ELb0ELb0ELb1ELb0ELi3ELi1ELi1ELi1ELb0EEENS1_24CollectiveEpilogueBwdGQAISD_fSG_Li384ELb0ELb0EEENS1_25SingleTileBwdLPTSchedulerILb0ELi96ELb0EEEEEEEEEvNT_6ParamsE)
        /*0380*/ 	.word	0x00000018


	//----- nvinfo : EIATTR_MIN_STACK_SIZE
	.align		4
.L_166:
        /*0384*/ 	.byte	0x04, 0x12
        /*0386*/ 	.short	(.L_168 - .L_167)
	.align		4
.L_167:
        /*0388*/ 	.word	index@(_ZN7cutlass13device_kernelIN5flash11enable_sm90INS1_16FlashAttnBwdSm90INS1_25CollectiveMainloopBwdSm90ILi2ELi1ELi1EN4cute5tupleIJNS5_1CILi1EEES8_S8_EEENS6_IJNS7_ILi64EEENS7_ILi96EEENS7_ILi192EEEEEENS_6half_tEfNS_4arch4Sm90ELb1ELb0ELb1ELb0ELb1ELb0ELb1ELb0ELi3ELi1ELi1ELi1ELb0EEENS1_24CollectiveEpilogueBwdGQAISD_fSG_Li384ELb0ELb1EEENS1_25SingleTileBwdLPTSchedulerILb0ELi96ELb1EEEEEEEEEvNT_6ParamsE)
        /*038c*/ 	.word	0x00000018


	//----- nvinfo : EIATTR_MIN_STACK_SIZE
	.align		4
.L_168:
        /*0390*/ 	.byte	0x04, 0x12
        /*0392*/ 	.short	(.L_170 - .L_169)
	.align		4
.L_169:
        /*0394*/ 	.word	index@(_ZN7cutlass13device_kernelIN5flash22FlashAttnBwdPreprocessIN4cute5tupleIJNS3_1CILi64EEENS5_ILi192EEEEEENS_6half_tEfNS_4arch4Sm90ELb1ELb0EEEEEvNT_6ParamsE)
        /*0398*/ 	.word	0x00000000


	//----- nvinfo : EIATTR_MIN_STACK_SIZE
	.align		4
.L_170:
        /*039c*/ 	.byte	0x04, 0x12
        /*039e*/ 	.short	(.L_172 - .L_171)
	.align		4
.L_171:
        /*03a0*/ 	.word	index@(_ZN7cutlass13device_kernelIN5flash11enable_sm90INS1_16FlashAttnBwdSm90INS1_25CollectiveMainloopBwdSm90ILi2ELi1ELi1EN4cute5tupleIJNS5_1CILi1EEES8_S8_EEENS6_IJNS7_ILi64EEENS7_ILi96EEENS7_ILi192EEEEEENS_6half_tEfNS_4arch4Sm90ELb1ELb0ELb1ELb1ELb0ELb0ELb1ELb0ELi3ELi1ELi1ELi1ELb0EEENS1_21CollectiveEpilogueBwdISD_SE_SG_Li384ELb1ELb1ELi3EEENS1_25SingleTileBwdLPTSchedulerILb1ELi96ELb0EEEEEEEEEvNT_6ParamsE)
        /*03a4*/ 	.word	0x00000020


	//----- nvinfo : EIATTR_MIN_STACK_SIZE
	.align		4
.L_172:
        /*03a8*/ 	.byte	0x04, 0x12
        /*03aa*/ 	.short	(.L_174 - .L_173)
	.align		4
.L_173:
        /*03ac*/ 	.word	index@(_ZN7cutlass13device_kernelIN5flash11enable_sm90INS1_16FlashAttnBwdSm90INS1_25CollectiveMainloopBwdSm90ILi2ELi1ELi1EN4cute5tupleIJNS5_1CILi1EEES8_S8_EEENS6_IJNS7_ILi64EEENS7_ILi96EEENS7_ILi192EEEEEENS_6half_tEfNS_4arch4Sm90ELb1ELb0ELb1ELb1ELb1ELb0ELb1ELb0ELi3ELi1ELi1ELi1ELb0EEENS1_21CollectiveEpilogueBwdISD_SE_SG_Li384ELb1ELb1ELi3EEENS1_25SingleTileBwdLPTSchedulerILb1ELi96ELb1EEEEEEEEEvNT_6ParamsE)
        /*03b0*/ 	.word	0x00000020


	//----- nvinfo : EIATTR_MIN_STACK_SIZE
	.align		4
.L_174:
        /*03b4*/ 	.byte	0x04, 0x12
        /*03b6*/ 	.short	(.L_176 - .L_175)
	.align		4
.L_175:
        /*03b8*/ 	.word	index@(_ZN7cutlass13device_kernelIN5flash11enable_sm90INS1_16FlashAttnBwdSm90INS1_25CollectiveMainloopBwdSm90ILi2ELi1ELi1EN4cute5tupleIJNS5_1CILi1EEES8_S8_EEENS6_IJNS7_ILi64EEENS7_ILi96EEENS7_ILi192EEEEEENS_6half_tEfNS_4arch4Sm90ELb1ELb0ELb1ELb1ELb0ELb0ELb1ELb0ELi3ELi1ELi1ELi1ELb0EEENS1_24CollectiveEpilogueBwdGQAISD_fSG_Li384ELb1ELb0EEENS1_25SingleTileBwdLPTSchedulerILb1ELi96ELb0EEEEEEEEEvNT_6ParamsE)
        /*03bc*/ 	.word	0x00000018


	//----- nvinfo : EIATTR_MIN_STACK_SIZE
	.align		4
.L_176:
        /*03c0*/ 	.byte	0x04, 0x12
        /*03c2*/ 	.short	(.L_178 - .L_177)
	.align		4
.L_177:
        /*03c4*/ 	.word	index@(_ZN7cutlass13device_kernelIN5flash32FlashAttnBwdPostprocessConvertdQIN4cute5tupleIJNS3_1CILi96EEENS5_ILi192EEEEEENS_6half_tEfNS_4arch4Sm90ELi384ENS3_8TiledMMAINS3_8MMA_AtomIJNS3_4SM904GMMA25MMA_64x96x16_F32F16F16_SSILNSF_5MajorE1ELSH_1ELNSF_7ScaleInE1ELSI_1EEEEEENS3_6LayoutINS4_IJNS5_ILi3EEENS5_ILi1EEESN_EEENS4_IJSN_NS5_ILi0EEESP_EEEEENS4_IJNS3_10UnderscoreESS_SS_EEEEELb1EEEEEvNT_6ParamsE)
        /*03c8*/ 	.word	0x00000000


	//----- nvinfo : EIATTR_MIN_STACK_SIZE
	.align		4
.L_178:
        /*03cc*/ 	.byte	0x04, 0x12
        /*03ce*/ 	.short	(.L_180 - .L_179)
	.align		4
.L_179:
        /*03d0*/ 	.word	index@(_ZN7cutlass13device_kernelIN5flash32FlashAttnBwdPostprocessConvertdQIN4cute5tupleIJNS3_1CILi64EEENS5_ILi192EEEEEENS_6half_tEfNS_4arch4Sm90ELi384ENS3_8TiledMMAINS3_8MMA_AtomIJNS3_4SM904GMMA25MMA_64x64x16_F32F16F16_SSILNSF_5MajorE0ELSH_1ELNSF_7ScaleInE1ELSI_1EEEEEENS3_6LayoutINS4_IJNS5_ILi1EEENS5_ILi3EEESM_EEENS4_IJNS5_ILi0EEESM_SP_EEEEENS4_IJNS3_10UnderscoreESS_SS_EEEEELb0EEEEEvNT_6ParamsE)
        /*03d4*/ 	.word	0x00000000


	//----- nvinfo : EIATTR_MIN_STACK_SIZE
	.align		4
.L_180:
        /*03d8*/ 	.byte	0x04, 0x12
        /*03da*/ 	.short	(.L_182 - .L_181)
	.align		4
.L_181:
        /*03dc*/ 	.word	index@(_ZN7cutlass13device_kernelIN5flash11enable_sm90INS1_16FlashAttnBwdSm90INS1_25CollectiveMainloopBwdSm90ILi2ELi1ELi1EN4cute5tupleIJNS5_1CILi1EEES8_S8_EEENS6_IJNS7_ILi64EEENS7_ILi96EEENS7_ILi192EEEEEENS_6half_tEfNS_4arch4Sm90ELb1ELb0ELb1ELb1ELb1ELb0ELb1ELb0ELi3ELi1ELi1ELi1ELb0EEENS1_24CollectiveEpilogueBwdGQAISD_fSG_Li384ELb1ELb1EEENS1_25SingleTileBwdLPTSchedulerILb1ELi96ELb1EEEEEEEEEvNT_6ParamsE)
        /*03e0*/ 	.word	0x00000018


	//----- nvinfo : EIATTR_MIN_STACK_SIZE
	.align		4
.L_182:
        /*03e4*/ 	.byte	0x04, 0x12
        /*03e6*/ 	.short	(.L_184 - .L_183)
	.align		4
.L_183:
        /*03e8*/ 	.word	index@(_ZN7cutlass13device_kernelIN5flash22FlashAttnBwdPreprocessIN4cute5tupleIJNS3_1CILi64EEENS5_ILi192EEEEEENS_6half_tEfNS_4arch4Sm90ELb1ELb1EEEEEvNT_6ParamsE)
        /*03ec*/ 	.word	0x00000000
.L_184:


//--------------------- .nv.compat                --------------------------
	.section	.nv.compat,"",@"SHT_CUDA_COMPAT_INFO"
	.align	4
        /*0000*/ 	.byte	0x02, 0x09, 0x01, 0x00, 0x02, 0x02, 0x04, 0x00, 0x02, 0x05, 0x05, 0x00, 0x03, 0x07, 0x01, 0x01
        /*0010*/ 	.byte	0x02, 0x03, 0x01, 0x00, 0x02, 0x06, 0x01, 0x00, 0x04, 0x0b, 0x08, 0x00, 0x00, 0x00, 0x00, 0x00
        /*0020*/ 	.byte	0x00, 0x00, 0x00, 0x00


//--------------------- .nv.info._ZN7cutlass13device_kernelIN5flash11enable_sm90INS1_16FlashAttnBwdSm90INS1_25CollectiveMainloopBwdSm90ILi2ELi1ELi1EN4cute5tupleIJNS5_1CILi1EEES8_S8_EEENS6_IJNS7_ILi64EEENS7_ILi96EEENS7_ILi192EEEEEENS_6half_tEfNS_4arch4Sm90ELb0ELb0ELb1ELb0ELb0ELb0ELb1ELb0ELi3ELi1ELi1ELi1ELb0EEENS1_21CollectiveEpilogueBwdISD_SE_SG_Li384ELb0ELb1ELi3EEENS1_19SingleTileSchedulerILb0ELb0ELb0ELi96EEEEEEEEEvNT_6ParamsE --------------------------
	.section	.nv.info._ZN7cutlass13device_kernelIN5flash11enable_sm90INS1_16FlashAttnBwdSm90INS1_25CollectiveMainloopBwdSm90ILi2ELi1ELi1EN4cute5tupleIJNS5_1CILi1EEES8_S8_EEENS6_IJNS7_ILi64EEENS7_ILi96EEENS7_ILi192EEEEEENS_6half_tEfNS_4arch4Sm90ELb0ELb0ELb1ELb0ELb0ELb0ELb1ELb0ELi3ELi1ELi1ELi1ELb0EEENS1_21CollectiveEpilogueBwdISD_SE_SG_Li384ELb0ELb1ELi3EEENS1_19SingleTileSchedulerILb0ELb0ELb0ELi96EEEEEEEEEvNT_6ParamsE,"",@"SHT_CUDA_INFO"
	.sectionflags	@""
	.align	4


	//----- nvinfo : EIATTR_CUDA_API_VERSION
	.align		4
        /*0000*/ 	.byte	0x04, 0x37
        /*0002*/ 	.short	(.L_186 - .L_185)
.L_185:
        /*0004*/ 	.word	0x00000082


	//----- nvinfo : EIATTR_KPARAM_INFO
	.align		4
.L_186:
        /*0008*/ 	.byte	0x04, 0x17
        /*000a*/ 	.short	(.L_188 - .L_187)
.L_187:
        /*000c*/ 	.word	0x00000000
        /*0010*/ 	.short	0x0000
        /*0012*/ 	.short	0x0070
        /*0014*/ 	.byte	0x00, 0xf0, 0x01, 0x24


	//----- nvinfo : EIATTR_SPARSE_MMA_MASK
	.align		4
.L_188:
        /*0018*/ 	.byte	0x03, 0x50
        /*001a*/ 	.short	0x0000


	//----- nvinfo : EIATTR_MAXREG_COUNT
	.align		4
        /*001c*/ 	.byte	0x03, 0x1b
        /*001e*/ 	.short	0x0080


	//----- nvinfo : EIATTR_NUM_BARRIERS
	.align		4
        /*0020*/ 	.byte	0x02, 0x4c
        /*0022*/ 	.byte	0x10
	.zero		1


	//----- nvinfo : EIATTR_EXTERNS
	.align		4
        /*0024*/ 	.byte	0x04, 0x0f
        /*0026*/ 	.short	(.L_190 - .L_189)


	//   ....[0]....
	.align		4
.L_189:
        /*0028*/ 	.word	index@(__assertfail)


	//----- nvinfo : EIATTR_ANNOTATIONS
	.align		4
.L_190:
        /*002c*/ 	.byte	0x04, 0x55
        /*002e*/ 	.short	(.L_192 - .L_191)


	//   ....[0]....
.L_191:
        /*0030*/ 	.word	0x00000001
        /*0034*/ 	.byte	0xd0, 0x0c, 0x00, 0x00, 0x01, 0x00, 0x00, 0x00, 0x00, 0x0d, 0x00, 0x00, 0x01, 0x00, 0x00, 0x00
        /*0044*/ 	.byte	0xd0, 0x10, 0x00, 0x00, 0x01, 0x00, 0x00, 0x00, 0xe0, 0x10, 0x00, 0x00, 0x01, 0x00, 0x00, 0x00
        /*0054*/ 	.byte	0x10, 0x3f, 0x00, 0x00, 0x01, 0x00, 0x00, 0x00, 0x20, 0x3f, 0x00, 0x00


	//----- nvinfo : EIATTR_MERCURY_ISA_VERSION
	.align		4
.L_192:
        /*0060*/ 	.byte	0x03, 0x5f
        /*0062*/ 	.short	0x0101


	//----- nvinfo : EIATTR_INT_WARP_WIDE_INSTR_OFFSETS
	.align		4
        /*0064*/ 	.byte	0x04, 0x31
        /*0066*/ 	.short	(.L_194 - .L_193)


	//   ....[0]....
.L_193:
        /*0068*/ 	.word	0x000001e0


	//   ....[1]....
        /*006c*/ 	.word	0x000002a0


	//----- nvinfo : EIATTR_COOP_GROUP_MASK_REGIDS
	.align		4
.L_194:
        /*0070*/ 	.byte	0x04, 0x29
        /*0072*/ 	.short	(.L_196 - .L_195)


	//   ....[0]....
.L_195:
        /*0074*/ 	.word	0xffffffff


	//   ....[1]....
        /*0078*/ 	.word	0xffffffff


	//   ....[2]....
        /*007c*/ 	.word	0xffffffff


	//   ....[3]....
        /*0080*/ 	.word	0xffffffff


	//   ....[4]....
        /*0084*/ 	.word	0xffffffff


	//   ....[5]....
        /*0088*/ 	.word	0xffffffff


	//   ....[6]....
        /*008c*/ 	.word	0xffffffff


	//   ....[7]....
        /*0090*/ 	.word	0xffffffff


	//   ....[8]....
        /*0094*/ 	.word	0x0500000f


	//----- nvinfo : EIATTR_COOP_GROUP_INSTR_OFFSETS
	.align		4
.L_196:
        /*0098*/ 	.byte	0x04, 0x28
        /*009a*/ 	.short	(.L_198 - .L_197)


	//   ....[0]....
.L_197:
        /*009c*/ 	.word	0x00000060


	//   ....[1]....
        /*00a0*/ 	.word	0x000001f0


	//   ....[2]....
        /*00a4*/ 	.word	0x00000280


	//   ....[3]....
        /*00a8*/ 	.word	0x00000400


	//   ....[4]....
        /*00ac*/ 	.word	0x00000610


	//   ....[5]....
        /*00b0*/ 	.word	0x00000b80


	//   ....[6]....
        /*00b4*/ 	.word	0x00004350


	//   ....[7]....
        /*00b8*/ 	.word	0x000047f0


	//   ....[8]....
        /*00bc*/ 	.word	0x000078b0


	//----- nvinfo : EIATTR_REG_RECONFIG
	.align		4
.L_198:
        /*00c0*/ 	.byte	0x01, 0x54
	.zero		2


	//----- nvinfo : EIATTR_SYSCALL_OFFSETS
	.align		4
        /*00c4*/ 	.byte	0x04, 0x46
        /*00c6*/ 	.short	(.L_200 - .L_199)


	//   ....[0]....
.L_199:
        /*00c8*/ 	.word	0x000007e0


	//   ....[1]....
        /*00cc*/ 	.word	0x000008d0


	//   ....[2]....
        /*00d0*/ 	.word	0x00000a10


	//   ....[3]....
        /*00d4*/ 	.word	0x00000b00


	//   ....[4]....
        /*00d8*/ 	.word	0x00003b80


	//   ....[5]....
        /*00dc*/ 	.word	0x00003cc0


	//   ....[6]....
        /*00e0*/ 	.word	0x00003de0


	//   ....[7]....
        /*00e4*/ 	.word	0x00003f00


	//----- nvinfo : EIATTR_MBARRIER_INSTR_OFFSETS
	.align		4
.L_200:
        /*00e8*/ 	.byte	0x04, 0x39
        /*00ea*/ 	.short	(.L_202 - .L_201)


	//   ....[0]....
.L_201:
        /*00ec*/ 	.word	0x000002c0
        /*00f0*/ 	.word	0x000000ff
        /*00f4*/ 	.word	0x00036400
        /*00f8*/ 	.short	0x0100
        /*00fa*/ 	.byte	0x06
	.zero		1


	//   ....[1]....
        /*00fc*/ 	.word	0x000003b0
        /*0100*/ 	.word	0x000000ff
        /*0104*/ 	.word	0x00036410
        /*0108*/ 	.short	0x0100
        /*010a*/ 	.byte	0x08
	.zero		1


	//   ....[2]....
        /*010c*/ 	.word	0x000003c0
        /*0110*/ 	.word	0x000000ff
        /*0114*/ 	.word	0x00036420
        /*0118*/ 	.short	0x0100
        /*011a*/ 	.byte	0x08
	.zero		1


	//   ....[3]....
        /*011c*/ 	.word	0x000003d0
        /*0120*/ 	.word	0x000000ff
        /*0124*/ 	.word	0x00036418
        /*0128*/ 	.short	0x0100
        /*012a*/ 	.byte	0x08
	.zero		1


	//   ....[4]....
        /*012c*/ 	.word	0x000003e0
        /*0130*/ 	.word	0x000000ff
        /*0134*/ 	.word	0x00036428
        /*0138*/ 	.short	0x0100
        /*013a*/ 	.byte	0x08
	.zero		1


	//   ....[5]....
        /*013c*/ 	.word	0x00000510
        /*0140*/ 	.word	0x000000ff
        /*0144*/ 	.word	0x00036430
        /*0148*/ 	.short	0x0100
        /*014a*/ 	.byte	0x08
	.zero		1


	//   ....[6]....
        /*014c*/ 	.word	0x00000520
        /*0150*/ 	.word	0x000000ff
        /*0154*/ 	.word	0x00036438
        /*0158*/ 	.short	0x0100
        /*015a*/ 	.byte	0x08
	.zero		1


	//   ....[7]....
        /*015c*/ 	.word	0x00000bd0
        /*0160*/ 	.word	0x000000ff
        /*0164*/ 	.word	0x00036400
        /*0168*/ 	.short	0x010a
        /*016a*/ 	.byte	0x25
	.zero		1


	//   ....[8]....
        /*016c*/ 	.word	0x00000d70
        /*0170*/ 	.word	0x000000ff
        /*0174*/ 	.word	0x00036400
        /*0178*/ 	.short	0x010a
        /*017a*/ 	.byte	0x25
	.zero		1


	//   ....[9]....
        /*017c*/ 	.word	0x00001480
        /*0180*/ 	.word	0x00000004
        /*0184*/ 	.word	0x00036410
        /*0188*/ 	.short	0x010a
        /*018a*/ 	.byte	0x3f
	.zero		1


	//   ....[10]....
        /*018c*/ 	.word	0x000014c0
        /*0190*/ 	.word	0x00000004
        /*0194*/ 	.word	0x00036410
        /*0198*/ 	.short	0x010a
        /*019a*/ 	.byte	0x3f
	.zero		1


	//   ....[11]....
        /*019c*/ 	.word	0x00001b60
        /*01a0*/ 	.word	0x000000ff
        /*01a4*/ 	.word	0x00036430
        /*01a8*/ 	.short	0x010a
        /*01aa*/ 	.byte	0x25
	.zero		1


	//   ....[12]....
        /*01ac*/ 	.word	0x00001ba0
        /*01b0*/ 	.word	0x000000ff
        /*01b4*/ 	.word	0x00036430
        /*01b8*/ 	.short	0x010a
        /*01ba*/ 	.byte	0x25
	.zero		1


	//   ....[13]....
        /*01bc*/ 	.word	0x00003380
        /*01c0*/ 	.word	0x000000ff
        /*01c4*/ 	.word	0x00000000
        /*01c8*/ 	.short	0x0101
        /*01ca*/ 	.byte	0x04
	.zero		1


	//   ....[14]....
        /*01cc*/ 	.word	0x00003710
        /*01d0*/ 	.word	0x00000004
        /*01d4*/ 	.word	0x00000000
        /*01d8*/ 	.short	0x0101
        /*01da*/ 	.byte	0x3f
	.zero		1


	//   ....[15]....
        /*01dc*/ 	.word	0x00005a60
        /*01e0*/ 	.word	0x00000000
        /*01e4*/ 	.word	0x00036420
        /*01e8*/ 	.short	0x010a
        /*01ea*/ 	.byte	0x3f
	.zero		1


	//   ....[16]....
        /*01ec*/ 	.word	0x000061a0
        /*01f0*/ 	.word	0x00000000
        /*01f4*/ 	.word	0x00036438
        /*01f8*/ 	.short	0x010a
        /*01fa*/ 	.byte	0x3f
	.zero		1


	//   ....[17]....
        /*01fc*/ 	.word	0x000064f0
        /*0200*/ 	.word	0x00000000
        /*0204*/ 	.word	0x00036428
        /*0208*/ 	.short	0x010a
        /*020a*/ 	.byte	0x3f
	.zero		1


	//   ....[18]....
        /*020c*/ 	.word	0x00006780
        /*0210*/ 	.word	0x00000000
        /*0214*/ 	.word	0x00036438
        /*0218*/ 	.short	0x010a
        /*021a*/ 	.byte	0x3f
	.zero		1


	//   ....[19]....
        /*021c*/ 	.word	0x00006a60
        /*0220*/ 	.word	0x00000000
        /*0224*/ 	.word	0x00036420
        /*0228*/ 	.short	0x010a
        /*022a*/ 	.byte	0x3f
	.zero		1


	//   ....[20]....
        /*022c*/ 	.word	0x00006d50
        /*0230*/ 	.word	0x00000000
        /*0234*/ 	.word	0x00036438
        /*0238*/ 	.short	0x010a
        /*023a*/ 	.byte	0x3f
	.zero		1


	//   ....[21]....
        /*023c*/ 	.word	0x00007040
        /*0240*/ 	.word	0x00000000
        /*0244*/ 	.word	0x00036428
        /*0248*/ 	.short	0x010a
        /*024a*/ 	.byte	0x3f
	.zero		1


	//   ....[22]....
        /*024c*/ 	.word	0x000072f0
        /*0250*/ 	.word	0x00000000
        /*0254*/ 	.word	0x00036438
        /*0258*/ 	.short	0x010a
        /*025a*/ 	.byte	0x3f
	.zero		1


	//   ....[23]....
        /*025c*/ 	.word	0x00007740
        /*0260*/ 	.word	0x00000007
        /*0264*/ 	.word	0x00000000
        /*0268*/ 	.short	0x010a
        /*026a*/ 	.byte	0x3f
	.zero		1


	//   ....[24]....
        /*026c*/ 	.word	0x000077c0
        /*0270*/ 	.word	0x00000003
        /*0274*/ 	.word	0x00000000
        /*0278*/ 	.short	0x010a
        /*027a*/ 	.byte	0x3f
	.zero		1


	//   ....[25]....
        /*027c*/ 	.word	0x00007810
        /*0280*/ 	.word	0x00000009
        /*0284*/ 	.word	0x00036438
        /*0288*/ 	.short	0x010a
        /*028a*/ 	.byte	0x3f
	.zero		1


	//   ....[26]....
        /*028c*/ 	.word	0x000078e0
        /*0290*/ 	.word	0x0000009d
        /*0294*/ 	.word	0x00036400
        /*0298*/ 	.short	0x010a
        /*029a*/ 	.byte	0x3f
	.zero		1


	//   ....[27]....
        /*029c*/ 	.word	0x00007930
        /*02a0*/ 	.word	0x00000004
        /*02a4*/ 	.word	0x00036410
        /*02a8*/ 	.short	0x010a
        /*02aa*/ 	.byte	0x3f
	.zero		1


	//   ....[28]....
        /*02ac*/ 	.word	0x00007980
        /*02b0*/ 	.word	0x0000009d
        /*02b4*/ 	.word	0x00036430
        /*02b8*/ 	.short	0x010a
        /*02ba*/ 	.byte	0x3f
	.zero		1


	//   ....[29]....
        /*02bc*/ 	.word	0x000079d0
        /*02c0*/ 	.word	0x00000000
        /*02c4*/ 	.word	0x00036420
        /*02c8*/ 	.short	0x010a
        /*02ca*/ 	.byte	0x3f
	.zero		1


	//   ....[30]....
        /*02cc*/ 	.word	0x00007a20
        /*02d0*/ 	.word	0x00000000
        /*02d4*/ 	.word	0x00036438
        /*02d8*/ 	.short	0x010a
        /*02da*/ 	.byte	0x3f
	.zero		1


	//   ....[31]....
        /*02dc*/ 	.word	0x00007a70
        /*02e0*/ 	.word	0x00000000
        /*02e4*/ 	.word	0x00036428
        /*02e8*/ 	.short	0x010a
        /*02ea*/ 	.byte	0x3f
	.zero		1


	//   ....[32]....
        /*02ec*/ 	.word	0x00007ac0
        /*02f0*/ 	.word	0x00000000
        /*02f4*/ 	.word	0x00036438
        /*02f8*/ 	.short	0x010a
        /*02fa*/ 	.byte	0x3f
	.zero		1


	//   ....[33]....
        /*02fc*/ 	.word	0x00007b20
        /*0300*/ 	.word	0x00000000
        /*0304*/ 	.word	0x00036420
        /*0308*/ 	.short	0x010a
        /*030a*/ 	.byte	0x3f
	.zero		1


	//   ....[34]....
        /*030c*/ 	.word	0x00007b70
        /*0310*/ 	.word	0x00000000
        /*0314*/ 	.word	0x00036438
        /*0318*/ 	.short	0x010a
        /*031a*/ 	.byte	0x3f
	.zero		1


	//   ....[35]....
        /*031c*/ 	.word	0x00007bc0
        /*0320*/ 	.word	0x00000000
        /*0324*/ 	.word	0x00036428
        /*0328*/ 	.short	0x010a
        /*032a*/ 	.byte	0x3f
	.zero		1


	//   ....[36]....
        /*032c*/ 	.word	0x00007c10
        /*0330*/ 	.word	0x00000000
        /*0334*/ 	.word	0x00036438
        /*0338*/ 	.short	0x010a
        /*033a*/ 	.byte	0x3f
	.zero		1


	//   ....[37]....
        /*033c*/ 	.word	0x00007cf0
        /*0340*/ 	.word	0x00000007
        /*0344*/ 	.word	0x00000000
        /*0348*/ 	.short	0x010a
        /*034a*/ 	.byte	0x3f
	.zero		1


	//   ....[38]....
        /*034c*/ 	.word	0x00007d40
        /*0350*/ 	.word	0x00000003
        /*0354*/ 	.word	0x00000000
        /*0358*/ 	.short	0x010a
        /*035a*/ 	.byte	0x3f
	.zero		1


	//----- nvinfo : EIATTR_NUM_MBARRIERS
	.align		4
.L_202:
        /*035c*/ 	.byte	0x03, 0x38
        /*035e*/ 	.short	0x0007


	//----- nvinfo : EIATTR_EXIT_INSTR_OFFSETS
	.align		4
        /*0360*/ 	.byte	0x04, 0x1c
        /*0362*/ 	.short	(.L_204 - .L_203)


	//   ....[0]....
.L_203:
        /*0364*/ 	.word	0x00000670


	//   ....[1]....
        /*0368*/ 	.word	0x000047a0


	//   ....[2]....
        /*036c*/ 	.word	0x00004830


	//   ....[3]....
        /*0370*/ 	.word	0x00004860


	//   ....[4]....
        /*0374*/ 	.word	0x00004960


	//   ....[5]....
        /*0378*/ 	.word	0x000052a0


	//   ....[6]....
        /*037c*/ 	.word	0x000056f0


	//   ....[7]....
        /*0380*/ 	.word	0x00007860


	//----- nvinfo : EIATTR_MAX_THREADS
	.align		4
.L_204:
        /*0384*/ 	.byte	0x04, 0x05
        /*0386*/ 	.short	(.L_206 - .L_205)
.L_205:
        /*0388*/ 	.word	0x00000200
        /*038c*/ 	.word	0x00000001
        /*0390*/ 	.word	0x00000001


	//----- nvinfo : EIATTR_CRS_STACK_SIZE
	.align		4
.L_206:
        /*0394*/ 	.byte	0x04, 0x1e
        /*0396*/ 	.short	(.L_208 - .L_207)
.L_207:
        /*0398*/ 	.word	0x00000000


	//----- nvinfo : EIATTR_CBANK_PARAM_SIZE
	.align		4
.L_208:
        /*039c*/ 	.byte	0x03, 0x19
        /*039e*/ 	.short	0x0970


	//----- nvinfo : EIATTR_PARAM_CBANK
	.align		4
        /*03a0*/ 	.byte	0x04, 0x0a
        /*03a2*/ 	.short	(.L_210 - .L_209)
	.align		4
.L_209:
        /*03a4*/ 	.word	index@(.nv.constant0._ZN7cutlass13device_kernelIN5flash11enable_sm90INS1_16FlashAttnBwdSm90INS1_25CollectiveMainloopBwdSm90ILi2ELi1ELi1EN4cute5tupleIJNS5_1CILi1EEES8_S8_EEENS6_IJNS7_ILi64EEENS7_ILi96EEENS7_ILi192EEEEEENS_6half_tEfNS_4arch4Sm90ELb0ELb0ELb1ELb0ELb0ELb0ELb1ELb0ELi3ELi1ELi1ELi1ELb0EEENS1_21CollectiveEpilogueBwdISD_SE_SG_Li384ELb0ELb1ELi3EEENS1_19SingleTileSchedulerILb0ELb0ELb0ELi96EEEEEEEEEvNT_6ParamsE)
        /*03a8*/ 	.short	0x0210
        /*03aa*/ 	.short	0x0970


	//----- nvinfo : EIATTR_SW_WAR
	.align		4
.L_210:
        /*03ac*/ 	.byte	0x04, 0x36
        /*03ae*/ 	.short	(.L_212 - .L_211)
.L_211:
        /*03b0*/ 	.word	0x00000008
.L_212:


//--------------------- .nv.info._ZN7cutlass13device_kernelIN5flash11enable_sm90INS1_16FlashAttnBwdSm90INS1_25CollectiveMainloopBwdSm90ILi2ELi1ELi1EN4cute5tupleIJNS5_1CILi1EEES8_S8_EEENS6_IJNS7_ILi64EEENS7_ILi96EEENS7_ILi192EEEEEENS_6half_tEfNS_4arch4Sm90ELb0ELb0ELb1ELb0ELb1ELb0ELb1ELb0ELi3ELi1ELi1ELi1ELb0EEENS1_21CollectiveEpilogueBwdISD_SE_SG_Li384ELb0ELb1ELi3EEENS1_19SingleTileSchedulerILb0ELb0ELb0ELi96EEEEEEEEEvNT_6ParamsE --------------------------
	.section	.nv.info._ZN7cutlass13device_kernelIN5flash11enable_sm90INS1_16FlashAttnBwdSm90INS1_25CollectiveMainloopBwdSm90ILi2ELi1ELi1EN4cute5tupleIJNS5_1CILi1EEES8_S8_EEENS6_IJNS7_ILi64EEENS7_ILi96EEENS7_ILi192EEEEEENS_6half_tEfNS_4arch4Sm90ELb0ELb0ELb1ELb0ELb1ELb0ELb1ELb0ELi3ELi1ELi1ELi1ELb0EEENS1_21CollectiveEpilogueBwdISD_SE_SG_Li384ELb0ELb1ELi3EEENS1_19SingleTileSchedulerILb0ELb0ELb0ELi96EEEEEEEEEvNT_6ParamsE,"",@"SHT_CUDA_INFO"
	.sectionflags	@""
	.align	4


	//----- nvinfo : EIATTR_CUDA_API_VERSION
	.align		4
        /*0000*/ 	.byte	0x04, 0x37
        /*0002*/ 	.short	(.L_214 - .L_213)
.L_213:
        /*0004*/ 	.word	0x00000082


	//----- nvinfo : EIATTR_KPARAM_INFO
	.align		4
.L_214:
        /*0008*/ 	.byte	0x04, 0x17
        /*000a*/ 	.short	(.L_216 - .L_215)
.L_215:
        /*000c*/ 	.word	0x00000000
        /*0010*/ 	.short	0x0000
        /*0012*/ 	.short	0x0070
        /*0014*/ 	.byte	0x00, 0xf0, 0x01, 0x24


	//----- nvinfo : EIATTR_SPARSE_MMA_MASK
	.align		4
.L_216:
        /*0018*/ 	.byte	0x03, 0x50
        /*001a*/ 	.short	0x0000


	//----- nvinfo : EIATTR_MAXREG_COUNT
	.align		4
        /*001c*/ 	.byte	0x03, 0x1b
        /*001e*/ 	.short	0x0080


	//----- nvinfo : EIATTR_NUM_BARRIERS
	.align		4
        /*0020*/ 	.byte	0x02, 0x4c
        /*0022*/ 	.byte	0x10
	.zero		1


	//----- nvinfo : EIATTR_EXTERNS
	.align		4
        /*0024*/ 	.byte	0x04, 0x0f
        /*0026*/ 	.short	(.L_218 - .L_217)


	//   ....[0]....
	.align		4
.L_217:
        /*0028*/ 	.word	index@(__assertfail)


	//----- nvinfo : EIATTR_ANNOTATIONS
	.align		4
.L_218:
        /*002c*/ 	.byte	0x04, 0x55
        /*002e*/ 	.short	(.L_220 - .L_219)


	//   ....[0]....
.L_219:
        /*0030*/ 	.word	0x00000001
        /*0034*/ 	.byte	0xd0, 0x0c, 0x00, 0x00, 0x01, 0x00, 0x00, 0x00, 0x00, 0x0d, 0x00, 0x00, 0x01, 0x00, 0x00, 0x00
        /*0044*/ 	.byte	0xd0, 0x10, 0x00, 0x00, 0x01, 0x00, 0x00, 0x00, 0xe0, 0x10, 0x00, 0x00, 0x01, 0x00, 0x00, 0x00
        /*0054*/ 	.byte	0x10, 0x3f, 0x00, 0x00, 0x01, 0x00, 0x00, 0x00, 0x20, 0x3f, 0x00, 0x00


	//----- nvinfo : EIATTR_MERCURY_ISA_VERSION
	.align		4
.L_220:
        /*0060*/ 	.byte	0x03, 0x5f
        /*0062*/ 	.short	0x0101


	//----- nvinfo : EIATTR_INT_WARP_WIDE_INSTR_OFFSETS
	.align		4
        /*0064*/ 	.byte	0x04, 0x31
        /*0066*/ 	.short	(.L_222 - .L_221)


	//   ....[0]....
.L_221:
        /*0068*/ 	.word	0x000001e0


	//   ....[1]....
        /*006c*/ 	.word	0x000002a0


	//   ....[2]....
        /*0070*/ 	.word	0x00005140


	//   ....[3]....
        /*0074*/ 	.word	0x00005730


	//   ....[4]....
        /*0078*/ 	.word	0x00005ea0


	//----- nvinfo : EIATTR_COOP_GROUP_MASK_REGIDS
	.align		4
.L_222:
        /*007c*/ 	.byte	0x04, 0x29
        /*007e*/ 	.short	(.L_224 - .L_223)


	//   ....[0]....
.L_223:
        /*0080*/ 	.word	0xffffffff


	//   ....[1]....
        /*0084*/ 	.word	0xffffffff


	//   ....[2]....
        /*0088*/ 	.word	0xffffffff


	//   ....[3]....
        /*008c*/ 	.word	0xffffffff


	//   ....[4]....
        /*0090*/ 	.word	0xffffffff


	//   ....[5]....
        /*0094*/ 	.word	0xffffffff


	//   ....[6]....
        /*0098*/ 	.word	0xffffffff


	//   ....[7]....
        /*009c*/ 	.word	0xffffffff


	//   ....[8]....
        /*00a0*/ 	.word	0xffffffff


	//   ....[9]....
        /*00a4*/ 	.word	0xffffffff


	//   ....[10]....
        /*00a8*/ 	.word	0xffffffff


	//   ....[11]....
        /*00ac*/ 	.word	0xffffffff


	//   ....[12]....
        /*00b0*/ 	.word	0xffffffff


	//   ....[13]....
        /*00b4*/ 	.word	0xffffffff


	//   ....[14]....
        /*00b8*/ 	.word	0x0500000f


	//   ....[15]....
        /*00bc*/ 	.word	0x0500000f


	//   ....[16]....
        /*00c0*/ 	.word	0x0500000f


	//   ....[17]....
        /*00c4*/ 	.word	0x0500000f


	//----- nvinfo : EIATTR_COOP_GROUP_INSTR_OFFSETS
	.align		4
.L_224:
        /*00c8*/ 	.byte	0x04, 0x28
        /*00ca*/ 	.short	(.L_226 - .L_225)


	//   ....[0]....
.L_225:
        /*00cc*/ 	.word	0x00000060


	//   ....[1]....
        /*00d0*/ 	.word	0x000001f0


	//   ....[2]....
        /*00d4*/ 	.word	0x00000280


	//   ....[3]....
        /*00d8*/ 	.word	0x00000400


	//   ....[4]....
        /*00dc*/ 	.word	0x00000610


	//   ....[5]....
        /*00e0*/ 	.word	0x00000b80


	//   ....[6]....
        /*00e4*/ 	.word	0x00004350


	//   ....[7]....
        /*00e8*/ 	.word	0x000047f0


	//   ....[8]....
        /*00ec*/ 	.word	0x00004c80


	//   ....[9]....
        /*00f0*/ 	.word	0x00005070


	//   ....[10]....
        /*00f4*/ 	.word	0x000052b0


	//   ....[11]....
        /*00f8*/ 	.word	0x00005660


	//   ....[12]....
        /*00fc*/ 	.word	0x00005910


	//   ....[13]....
        /*0100*/ 	.word	0x00005dd0


	//   ....[14]....
        /*0104*/ 	.word	0x000080c0


	//   ....[15]....
        /*0108*/ 	.word	0x00008210


	//   ....[16]....
        /*010c*/ 	.word	0x00008280


	//   ....[17]....
        /*0110*/ 	.word	0x000082f0


	//----- nvinfo : EIATTR_REG_RECONFIG
	.align		4
.L_226:
        /*0114*/ 	.byte	0x01, 0x54
	.zero		2


	//----- nvinfo : EIATTR_SYSCALL_OFFSETS
	.align		4
        /*0118*/ 	.byte	0x04, 0x46
        /*011a*/ 	.short	(.L_228 - .L_227)


	//   ....[0]....
.L_227:
        /*011c*/ 	.word	0x000007e0


	//   ....[1]....
        /*0120*/ 	.word	0x000008d0


	//   ....[2]....
        /*0124*/ 	.word	0x00000a10


	//   ....[3]....
        /*0128*/ 	.word	0x00000b00


	//   ....[4]....
        /*012c*/ 	.word	0x00003b80


	//   ....[5]....
        /*0130*/ 	.word	0x00003cc0


	//   ....[6]....
        /*0134*/ 	.word	0x00003de0


	//   ....[7]....
        /*0138*/ 	.word	0x00003f00


	//----- nvinfo : EIATTR_MBARRIER_INSTR_OFFSETS
	.align		4
.L_228:
        /*013c*/ 	.byte	0x04, 0x39
        /*013e*/ 	.short	(.L_230 - .L_229)


	//   ....[0]....
.L_229:
        /*0140*/ 	.word	0x000002c0
        /*0144*/ 	.word	0x000000ff
        /*0148*/ 	.word	0x00036400
        /*014c*/ 	.short	0x0100
        /*014e*/ 	.byte	0x06
	.zero		1


	//   ....[1]....
        /*0150*/ 	.word	0x000003b0
        /*0154*/ 	.word	0x000000ff
        /*0158*/ 	.word	0x00036410
        /*015c*/ 	.short	0x0100
        /*015e*/ 	.byte	0x08
	.zero		1


	//   ....[2]....
        /*0160*/ 	.word	0x000003c0
        /*0164*/ 	.word	0x000000ff
        /*0168*/ 	.word	0x00036420
        /*016c*/ 	.short	0x0100
        /*016e*/ 	.byte	0x08
	.zero		1


	//   ....[3]....
        /*0170*/ 	.word	0x000003d0
        /*0174*/ 	.word	0x000000ff
        /*0178*/ 	.word	0x00036418
        /*017c*/ 	.short	0x0100
        /*017e*/ 	.byte	0x08
	.zero		1


	//   ....[4]....
        /*0180*/ 	.word	0x000003e0
        /*0184*/ 	.word	0x000000ff
        /*0188*/ 	.word	0x00036428
        /*018c*/ 	.short	0x0100
        /*018e*/ 	.byte	0x08
	.zero		1


	//   ....[5]....
        /*0190*/ 	.word	0x00000510
        /*0194*/ 	.word	0x000000ff
        /*0198*/ 	.word	0x00036430
        /*019c*/ 	.short	0x0100
        /*019e*/ 	.byte	0x08
	.zero		1


	//   ....[6]....
        /*01a0*/ 	.word	0x00000520
        /*01a4*/ 	.word	0x000000ff
        /*01a8*/ 	.word	0x00036438
        /*01ac*/ 	.short	0x0100
        /*01ae*/ 	.byte	0x08
	.zero		1


	//   ....[7]....
        /*01b0*/ 	.word	0x00000bd0
        /*01b4*/ 	.word	0x000000ff
        /*01b8*/ 	.word	0x00036400
        /*01bc*/ 	.short	0x010a
        /*01be*/ 	.byte	0x25
	.zero		1


	//   ....[8]....
        /*01c0*/ 	.word	0x00000d70
        /*01c4*/ 	.word	0x000000ff
        /*01c8*/ 	.word	0x00036400
        /*01cc*/ 	.short	0x010a
        /*01ce*/ 	.byte	0x25
	.zero		1


	//   ....[9]....
        /*01d0*/ 	.word	0x00001480
        /*01d4*/ 	.word	0x00000004
        /*01d8*/ 	.word	0x00036410
        /*01dc*/ 	.short	0x010a
        /*01de*/ 	.byte	0x3f
	.zero		1


	//   ....[10]....
        /*01e0*/ 	.word	0x000014c0
        /*01e4*/ 	.word	0x00000004
        /*01e8*/ 	.word	0x00036410
        /*01ec*/ 	.short	0x010a
        /*01ee*/ 	.byte	0x3f
	.zero		1


	//   ....[11]....
        /*01f0*/ 	.word	0x00001b60
        /*01f4*/ 	.word	0x000000ff
        /*01f8*/ 	.word	0x00036430
        /*01fc*/ 	.short	0x010a
        /*01fe*/ 	.byte	0x25
	.zero		1


	//   ....[12]....
        /*0200*/ 	.word	0x00001ba0
        /*0204*/ 	.word	0x000000ff
        /*0208*/ 	.word	0x00036430
        /*020c*/ 	.short	0x010a
        /*020e*/ 	.byte	0x25
	.zero		1


	//   ....[13]....
        /*0210*/ 	.word	0x00003380
        /*0214*/ 	.word	0x000000ff
        /*0218*/ 	.word	0x00000000
        /*021c*/ 	.short	0x0101
        /*021e*/ 	.byte	0x04
	.zero		1


	//   ....[14]....
        /*0220*/ 	.word	0x00003710
        /*0224*/ 	.word	0x00000004
        /*0228*/ 	.word	0x00000000
        /*022c*/ 	.short	0x0101
        /*022e*/ 	.byte	0x3f
	.zero		1


	//   ....[15]....
        /*0230*/ 	.word	0x00006270
        /*0234*/ 	.word	0x00000000
        /*0238*/ 	.word	0x00036420
        /*023c*/ 	.short	0x010a
        /*023e*/ 	.byte	0x3f
	.zero		1


	//   ....[16]....
        /*0240*/ 	.word	0x000069b0
        /*0244*/ 	.word	0x00000000
        /*0248*/ 	.word	0x00036438
        /*024c*/ 	.short	0x010a
        /*024e*/ 	.byte	0x3f
	.zero		1


	//   ....[17]....
        /*0250*/ 	.word	0x00006d00
        /*0254*/ 	.word	0x00000000
        /*0258*/ 	.word	0x00036428
        /*025c*/ 	.short	0x010a
        /*025e*/ 	.byte	0x3f
	.zero		1


	//   ....[18]....
        /*0260*/ 	.word	0x00006f90
        /*0264*/ 	.word	0x00000000
        /*0268*/ 	.word	0x00036438
        /*026c*/ 	.short	0x010a
        /*026e*/ 	.byte	0x3f
	.zero		1


	//   ....[19]....
        /*0270*/ 	.word	0x00007270
        /*0274*/ 	.word	0x00000000
        /*0278*/ 	.word	0x00036420
        /*027c*/ 	.short	0x010a
        /*027e*/ 	.byte	0x3f
	.zero		1


	//   ....[20]....
        /*0280*/ 	.word	0x00007560
        /*0284*/ 	.word	0x00000000
        /*0288*/ 	.word	0x00036438
        /*028c*/ 	.short	0x010a
        /*028e*/ 	.byte	0x3f
	.zero		1


	//   ....[21]....
        /*0290*/ 	.word	0x00007850
        /*0294*/ 	.word	0x00000000
        /*0298*/ 	.word	0x00036428
        /*029c*/ 	.short	0x010a
        /*029e*/ 	.byte	0x3f
	.zero		1


	//   ....[22]....
        /*02a0*/ 	.word	0x00007b00
        /*02a4*/ 	.word	0x00000000
        /*02a8*/ 	.word	0x00036438
        /*02ac*/ 	.short	0x010a
        /*02ae*/ 	.byte	0x3f
	.zero		1


	//   ....[23]....
        /*02b0*/ 	.word	0x00007f50
        /*02b4*/ 	.word	0x00000007
        /*02b8*/ 	.word	0x00000000
        /*02bc*/ 	.short	0x010a
        /*02be*/ 	.byte	0x3f
	.zero		1


	//   ....[24]....
        /*02c0*/ 	.word	0x00007fd0
        /*02c4*/ 	.word	0x00000003
        /*02c8*/ 	.word	0x00000000
        /*02cc*/ 	.short	0x010a
        /*02ce*/ 	.byte	0x3f
	.zero		1


	//   ....[25]....
        /*02d0*/ 	.word	0x00008020
        /*02d4*/ 	.word	0x00000009
        /*02d8*/ 	.word	0x00036438
        /*02dc*/ 	.short	0x010a
        /*02de*/ 	.byte	0x3f
	.zero		1


	//   ....[26]....
        /*02e0*/ 	.word	0x000080f0
        /*02e4*/ 	.word	0x0000009d
        /*02e8*/ 	.word	0x00036400
        /*02ec*/ 	.short	0x010a
        /*02ee*/ 	.byte	0x3f
	.zero		1


	//   ....[27]....
        /*02f0*/ 	.word	0x00008140
        /*02f4*/ 	.word	0x00000004
        /*02f8*/ 	.word	0x00036410
        /*02fc*/ 	.short	0x010a
        /*02fe*/ 	.byte	0x3f
	.zero		1


	//   ....[28]....
        /*0300*/ 	.word	0x00008190
        /*0304*/ 	.word	0x0000009d
        /*0308*/ 	.word	0x00036430
        /*030c*/ 	.short	0x010a
        /*030e*/ 	.byte	0x3f
	.zero		1


	//   ....[29]....
        /*0310*/ 	.word	0x00008330
        /*0314*/ 	.word	0x00000000
        /*0318*/ 	.word	0x00036420
        /*031c*/ 	.short	0x010a
        /*031e*/ 	.byte	0x3f
	.zero		1


	//   ....[30]....
        /*0320*/ 	.word	0x00008380
        /*0324*/ 	.word	0x00000000
        /*0328*/ 	.word	0x00036438
        /*032c*/ 	.short	0x010a
        /*032e*/ 	.byte	0x3f
	.zero		1


	//   ....[31]....
        /*0330*/ 	.word	0x000083d0
        /*0334*/ 	.word	0x00000000
        /*0338*/ 	.word	0x00036428
        /*033c*/ 	.short	0x010a
        /*033e*/ 	.byte	0x3f
	.zero		1


	//   ....[32]....
        /*0340*/ 	.word	0x00008420
        /*0344*/ 	.word	0x00000000
        /*0348*/ 	.word	0x00036438
        /*034c*/ 	.short	0x010a
        /*034e*/ 	.byte	0x3f
	.zero		1


	//   ....[33]....
        /*0350*/ 	.word	0x00008480
        /*0354*/ 	.word	0x00000000
        /*0358*/ 	.word	0x00036420
        /*035c*/ 	.short	0x010a
        /*035e*/ 	.byte	0x3f
	.zero		1


	//   ....[34]....
        /*0360*/ 	.word	0x000084d0
        /*0364*/ 	.word	0x00000000
        /*0368*/ 	.word	0x00036438
        /*036c*/ 	.short	0x010a
        /*036e*/ 	.byte	0x3f
	.zero		1


	//   ....[35]....
        /*0370*/ 	.word	0x00008520
        /*0374*/ 	.word	0x00000000
        /*0378*/ 	.word	0x00036428
        /*037c*/ 	.short	0x010a
        /*037e*/ 	.byte	0x3f
	.zero		1


	//   ....[36]....
        /*0380*/ 	.word	0x00008570
        /*0384*/ 	.word	0x00000000
        /*0388*/ 	.word	0x00036438
        /*038c*/ 	.short	0x010a
        /*038e*/ 	.byte	0x3f
	.zero		1


	//   ....[37]....
        /*0390*/ 	.word	0x00008650
        /*0394*/ 	.word	0x00000007
        /*0398*/ 	.word	0x00000000
        /*039c*/ 	.short	0x010a
        /*039e*/ 	.byte	0x3f
	.zero		1


	//   ....[38]....
        /*03a0*/ 	.word	0x000086a0
        /*03a4*/ 	.word	0x00000003
        /*03a8*/ 	.word	0x00000000
        /*03ac*/ 	.short	0x010a
        /*03ae*/ 	.byte	0x3f
	.zero		1


	//----- nvinfo : EIATTR_NUM_MBARRIERS
	.align		4
.L_230:
        /*03b0*/ 	.byte	0x03, 0x38
        /*03b2*/ 	.short	0x0007


	//----- nvinfo : EIATTR_EXIT_INSTR_OFFSETS
	.align		4
        /*03b4*/ 	.byte	0x04, 0x1c
        /*03b6*/ 	.short	(.L_232 - .L_231)


	//   ....[0]....
.L_231:
        /*03b8*/ 	.word	0x00000670


	//   ....[1]....
        /*03bc*/ 	.word	0x000047a0


	//   ....[2]....
        /*03c0*/ 	.word	0x00004830


	//   ....[3]....
        /*03c4*/ 	.word	0x00004860


	//   ....[4]....
        /*03c8*/ 	.word	0x000049a0


	//   ....[5]....
        /*03cc*/ 	.word	0x000057d0


	//   ....[6]....
        /*03d0*/ 	.word	0x00005f00


	//   ....[7]....
        /*03d4*/ 	.word	0x00008070


	//----- nvinfo : EIATTR_MAX_THREADS
	.align		4
.L_232:
        /*03d8*/ 	.byte	0x04, 0x05
        /*03da*/ 	.short	(.L_234 - .L_233)
.L_233:
        /*03dc*/ 	.word	0x00000200
        /*03e0*/ 	.word	0x00000001
        /*03e4*/ 	.word	0x00000001


	//----- nvinfo : EIATTR_CRS_STACK_SIZE
	.align		4
.L_234:
        /*03e8*/ 	.byte	0x04, 0x1e
        /*03ea*/ 	.short	(.L_236 - .L_235)
.L_235:
        /*03ec*/ 	.word	0x00000000


	//----- nvinfo : EIATTR_CBANK_PARAM_SIZE
	.align		4
.L_236:
        /*03f0*/ 	.byte	0x03, 0x19
        /*03f2*/ 	.short	0x0970


	//----- nvinfo : EIATTR_PARAM_CBANK
	.align		4
        /*03f4*/ 	.byte	0x04, 0x0a
        /*03f6*/ 	.short	(.L_238 - .L_237)
	.align		4
.L_237:
        /*03f8*/ 	.word	index@(.nv.constant0._ZN7cutlass13device_kernelIN5flash11enable_sm90INS1_16FlashAttnBwdSm90INS1_25CollectiveMainloopBwdSm90ILi2ELi1ELi1EN4cute5tupleIJNS5_1CILi1EEES8_S8_EEENS6_IJNS7_ILi64EEENS7_ILi96EEENS7_ILi192EEEEEENS_6half_tEfNS_4arch4Sm90ELb0ELb0ELb1ELb0ELb1ELb0ELb1ELb0ELi3ELi1ELi1ELi1ELb0EEENS1_21CollectiveEpilogueBwdISD_SE_SG_Li384ELb0ELb1ELi3EEENS1_19SingleTileSchedulerILb0ELb0ELb0ELi96EEEEEEEEEvNT_6ParamsE)
        /*03fc*/ 	.short	0x0210
        /*03fe*/ 	.short	0x0970


	//----- nvinfo : EIATTR_SW_WAR
	.align		4
.L_238:
        /*0400*/ 	.byte	0x04, 0x36
        /*0402*/ 	.short	(.L_240 - .L_239)
.L_239:
        /*0404*/ 	.word	0x00000008
.L_240:


//--------------------- .nv.info._ZN7cutlass13device_kernelIN5flash11enable_sm90INS1_16FlashAttnBwdSm90INS1_25CollectiveMainloopBwdSm90ILi2ELi1ELi1EN4cute5tupleIJNS5_1CILi1EEES8_S8_EEENS6_IJNS7_ILi64EEENS7_ILi96EEENS7_ILi192EEEEEENS_6half_tEfNS_4arch4Sm90ELb0ELb0ELb1ELb0ELb0ELb0ELb1ELb0ELi3ELi1ELi1ELi1ELb0EEENS1_24CollectiveEpilogueBwdGQAISD_fSG_Li384ELb0ELb0EEENS1_19SingleTileSchedulerILb0ELb0ELb0ELi96EEEEEEEEEvNT_6ParamsE --------------------------
	.section	.nv.info._ZN7cutlass13device_kernelIN5flash11enable_sm90INS1_16FlashAttnBwdSm90INS1_25CollectiveMainloopBwdSm90ILi2ELi1ELi1EN4cute5tupleIJNS5_1CILi1EEES8_S8_EEENS6_IJNS7_ILi64EEENS7_ILi96EEENS7_ILi192EEEEEENS_6half_tEfNS_4arch4Sm90ELb0ELb0ELb1ELb0ELb0ELb0ELb1ELb0ELi3ELi1ELi1ELi1ELb0EEENS1_24CollectiveEpilogueBwdGQAISD_fSG_Li384ELb0ELb0EEENS1_19SingleTileSchedulerILb0ELb0ELb0ELi96EEEEEEEEEvNT_6ParamsE,"",@"SHT_CUDA_INFO"
	.sectionflags	@""
	.align	4


	//----- nvinfo : EIATTR_CUDA_API_VERSION
	.align		4
        /*0000*/ 	.byte	0x04, 0x37
        /*0002*/ 	.short	(.L_242 - .L_241)
.L_241:
        /*0004*/ 	.word	0x00000082


	//----- nvinfo : EIATTR_KPARAM_INFO
	.align		4
.L_242:
        /*0008*/ 	.byte	0x04, 0x17
        /*000a*/ 	.short	(.L_244 - .L_243)
.L_243:
        /*000c*/ 	.word	0x00000000
        /*0010*/ 	.short	0x0000
        /*0012*/ 	.short	0x0070
        /*0014*/ 	.byte	0x00, 0xf0, 0x01, 0x1a


	//----- nvinfo : EIATTR_SPARSE_MMA_MASK
	.align		4
.L_244:
        /*0018*/ 	.byte	0x03, 0x50
        /*001a*/ 	.short	0x0000


	//----- nvinfo : EIATTR_MAXREG_COUNT
	.align		4
        /*001c*/ 	.byte	0x03, 0x1b
        /*001e*/ 	.short	0x0080


	//----- nvinfo : EIATTR_NUM_BARRIERS
	.align		4
        /*0020*/ 	.byte	0x02, 0x4c
        /*0022*/ 	.byte	0x10
	.zero		1


	//----- nvinfo : EIATTR_EXTERNS
	.align		4
        /*0024*/ 	.byte	0x04, 0x0f
        /*0026*/ 	.short	(.L_246 - .L_245)


	//   ....[0]....
	.align		4
.L_245:
        /*0028*/ 	.word	index@(__assertfail)


	//----- nvinfo : EIATTR_MERCURY_ISA_VERSION
	.align		4
.L_246:
        /*002c*/ 	.byte	0x03, 0x5f
        /*002e*/ 	.short	0x0101


	//----- nvinfo : EIATTR_INT_WARP_WIDE_INSTR_OFFSETS
	.align		4
        /*0030*/ 	.byte	0x04, 0x31
        /*0032*/ 	.short	(.L_248 - .L_247)


	//   ....[0]....
.L_247:
        /*0034*/ 	.word	0x00000170


	//   ....[1]....
        /*0038*/ 	.word	0x00000230


	//----- nvinfo : EIATTR_COOP_GROUP_MASK_REGIDS
	.align		4
.L_248:
        /*003c*/ 	.byte	0x04, 0x29
        /*003e*/ 	.short	(.L_250 - .L_249)


	//   ....[0]....
.L_249:
        /*0040*/ 	.word	0xffffffff


	//   ....[1]....
        /*0044*/ 	.word	0xffffffff


	//   ....[2]....
        /*0048*/ 	.word	0xffffffff


	//   ....[3]....
        /*004c*/ 	.word	0xffffffff


	//   ....[4]....
        /*0050*/ 	.word	0xffffffff


	//   ....[5]....
        /*0054*/ 	.word	0xffffffff


	//   ....[6]....
        /*0058*/ 	.word	0xffffffff


	//   ....[7]....
        /*005c*/ 	.word	0x0500000f


	//----- nvinfo : EIATTR_COOP_GROUP_INSTR_OFFSETS
	.align		4
.L_250:
        /*0060*/ 	.byte	0x04, 0x28
        /*0062*/ 	.short	(.L_252 - .L_251)


	//   ....[0]....
.L_251:
        /*0064*/ 	.word	0x00000050


	//   ....[1]....
        /*0068*/ 	.word	0x00000180


	//   ....[2]....
        /*006c*/ 	.word	0x00000210


	//   ....[3]....
        /*0070*/ 	.word	0x00000390


	//   ....[4]....
        /*0074*/ 	.word	0x000005b0


	//   ....[5]....
        /*0078*/ 	.word	0x00000b20


	//   ....[6]....
        /*007c*/ 	.word	0x00004440


	//   ....[7]....
        /*0080*/ 	.word	0x00007500


	//----- nvinfo : EIATTR_REG_RECONFIG
	.align		4
.L_252:
        /*0084*/ 	.byte	0x01, 0x54
	.zero		2


	//----- nvinfo : EIATTR_SYSCALL_OFFSETS
	.align		4
        /*0088*/ 	.byte	0x04, 0x46
        /*008a*/ 	.short	(.L_254 - .L_253)


	//   ....[0]....
.L_253:
        /*008c*/ 	.word	0x00000780


	//   ....[1]....
        /*0090*/ 	.word	0x00000870


	//   ....[2]....
        /*0094*/ 	.word	0x000009b0


	//   ....[3]....
        /*0098*/ 	.word	0x00000aa0


	//----- nvinfo : EIATTR_MBARRIER_INSTR_OFFSETS
	.align		4
.L_254:
        /*009c*/ 	.byte	0x04, 0x39
        /*009e*/ 	.short	(.L_256 - .L_255)


	//   ....[0]....
.L_255:
        /*00a0*/ 	.word	0x00000250
        /*00a4*/ 	.word	0x000000ff
        /*00a8*/ 	.word	0x00036400
        /*00ac*/ 	.short	0x0100
        /*00ae*/ 	.byte	0x06
	.zero		1


	//   ....[1]....
        /*00b0*/ 	.word	0x00000340
        /*00b4*/ 	.word	0x000000ff
        /*00b8*/ 	.word	0x00036410
        /*00bc*/ 	.short	0x0100
        /*00be*/ 	.byte	0x08
	.zero		1


	//   ....[2]....
        /*00c0*/ 	.word	0x00000350
        /*00c4*/ 	.word	0x000000ff
        /*00c8*/ 	.word	0x00036420
        /*00cc*/ 	.short	0x0100
        /*00ce*/ 	.byte	0x08
	.zero		1


	//   ....[3]....
        /*00d0*/ 	.word	0x00000360
        /*00d4*/ 	.word	0x000000ff
        /*00d8*/ 	.word	0x00036418
        /*00dc*/ 	.short	0x0100
        /*00de*/ 	.byte	0x08
	.zero		1


	//   ....[4]....
        /*00e0*/ 	.word	0x00000370
        /*00e4*/ 	.word	0x000000ff
        /*00e8*/ 	.word	0x00036428
        /*00ec*/ 	.short	0x0100
        /*00ee*/ 	.byte	0x08
	.zero		1


	//   ....[5]....
        /*00f0*/ 	.word	0x000004a0
        /*00f4*/ 	.word	0x000000ff
        /*00f8*/ 	.word	0x00036430
        /*00fc*/ 	.short	0x0100
        /*00fe*/ 	.byte	0x08
	.zero		1


	//   ....[6]....
        /*0100*/ 	.word	0x000004b0
        /*0104*/ 	.word	0x000000ff
        /*0108*/ 	.word	0x00036438
        /*010c*/ 	.short	0x0100
        /*010e*/ 	.byte	0x08
	.zero		1


	//   ....[7]....
        /*0110*/ 	.word	0x00000b60
        /*0114*/ 	.word	0x000000ff
        /*0118*/ 	.word	0x00036400
        /*011c*/ 	.short	0x010a
        /*011e*/ 	.byte	0x24
	.zero		1


	//   ....[8]....
        /*0120*/ 	.word	0x00000c40
        /*0124*/ 	.word	0x000000ff
        /*0128*/ 	.word	0x00036400
        /*012c*/ 	.short	0x010a
        /*012e*/ 	.byte	0x24
	.zero		1


	//   ....[9]....
        /*0130*/ 	.word	0x00001670
        /*0134*/ 	.word	0x00000003
        /*0138*/ 	.word	0x00036410
        /*013c*/ 	.short	0x010a
        /*013e*/ 	.byte	0x3f
	.zero		1


	//   ....[10]....
        /*0140*/ 	.word	0x000016b0
        /*0144*/ 	.word	0x00000003
        /*0148*/ 	.word	0x00036410
        /*014c*/ 	.short	0x010a
        /*014e*/ 	.byte	0x3f
	.zero		1


	//   ....[11]....
        /*0150*/ 	.word	0x00001d50
        /*0154*/ 	.word	0x000000ff
        /*0158*/ 	.word	0x00036430
        /*015c*/ 	.short	0x010a
        /*015e*/ 	.byte	0x24
	.zero		1


	//   ....[12]....
        /*0160*/ 	.word	0x00001d90
        /*0164*/ 	.word	0x000000ff
        /*0168*/ 	.word	0x00036430
        /*016c*/ 	.short	0x010a
        /*016e*/ 	.byte	0x24
	.zero		1


	//   ....[13]....
        /*0170*/ 	.word	0x00003570
        /*0174*/ 	.word	0x000000ff
        /*0178*/ 	.word	0x00000000
        /*017c*/ 	.short	0x0101
        /*017e*/ 	.byte	0x04
	.zero		1


	//   ....[14]....
        /*0180*/ 	.word	0x00003920
        /*0184*/ 	.word	0x00000003
        /*0188*/ 	.word	0x00000000
        /*018c*/ 	.short	0x0101
        /*018e*/ 	.byte	0x3f
	.zero		1


	//   ....[15]....
        /*0190*/ 	.word	0x000056b0
        /*0194*/ 	.word	0x00000000
        /*0198*/ 	.word	0x00036420
        /*019c*/ 	.short	0x010a
        /*019e*/ 	.byte	0x3f
	.zero		1


	//   ....[16]....
        /*01a0*/ 	.word	0x00005df0
        /*01a4*/ 	.word	0x00000000
        /*01a8*/ 	.word	0x00036438
        /*01ac*/ 	.short	0x010a
        /*01ae*/ 	.byte	0x3f
	.zero		1


	//   ....[17]....
        /*01b0*/ 	.word	0x00006140
        /*01b4*/ 	.word	0x00000000
        /*01b8*/ 	.word	0x00036428
        /*01bc*/ 	.short	0x010a
        /*01be*/ 	.byte	0x3f
	.zero		1


	//   ....[18]....
        /*01c0*/ 	.word	0x000063d0
        /*01c4*/ 	.word	0x00000000
        /*01c8*/ 	.word	0x00036438
        /*01cc*/ 	.short	0x010a
        /*01ce*/ 	.byte	0x3f
	.zero		1


	//   ....[19]....
        /*01d0*/ 	.word	0x000066b0
        /*01d4*/ 	.word	0x00000000
        /*01d8*/ 	.word	0x00036420
        /*01dc*/ 	.short	0x010a
        /*01de*/ 	.byte	0x3f
	.zero		1


	//   ....[20]....
        /*01e0*/ 	.word	0x000069a0
        /*01e4*/ 	.word	0x00000000
        /*01e8*/ 	.word	0x00036438
        /*01ec*/ 	.short	0x010a
        /*01ee*/ 	.byte	0x3f
	.zero		1


	//   ....[21]....
        /*01f0*/ 	.word	0x00006c90
        /*01f4*/ 	.word	0x00000000
        /*01f8*/ 	.word	0x00036428
        /*01fc*/ 	.short	0x010a
        /*01fe*/ 	.byte	0x3f
	.zero		1


	//   ....[22]....
        /*0200*/ 	.word	0x00006f40
        /*0204*/ 	.word	0x00000000
        /*0208*/ 	.word	0x00036438
        /*020c*/ 	.short	0x010a
        /*020e*/ 	.byte	0x3f
	.zero		1


	//   ....[23]....
        /*0210*/ 	.word	0x00007380
        /*0214*/ 	.word	0x00000007
        /*0218*/ 	.word	0x00000000
        /*021c*/ 	.short	0x010a
        /*021e*/ 	.byte	0x3f
	.zero		1


	//   ....[24]....
        /*0220*/ 	.word	0x00007400
        /*0224*/ 	.word	0x00000003
        /*0228*/ 	.word	0x00000000
        /*022c*/ 	.short	0x010a
        /*022e*/ 	.byte	0x3f
	.zero		1


	//   ....[25]....
        /*0230*/ 	.word	0x00007450
        /*0234*/ 	.word	0x00000009
        /*0238*/ 	.word	0x00036438
        /*023c*/ 	.short	0x010a
        /*023e*/ 	.byte	0x3f
	.zero		1


	//   ....[26]....
        /*0240*/ 	.word	0x00007540
        /*0244*/ 	.word	0x00000005
        /*0248*/ 	.word	0x00036400
        /*024c*/ 	.short	0x010a
        /*024e*/ 	.byte	0x3f
	.zero		1


	//   ....[27]....
        /*0250*/ 	.word	0x00007590
        /*0254*/ 	.word	0x00000003
        /*0258*/ 	.word	0x00036410
        /*025c*/ 	.short	0x010a
        /*025e*/ 	.byte	0x3f
	.zero		1


	//   ....[28]....
        /*0260*/ 	.word	0x000075f0
        /*0264*/ 	.word	0x0000000f
        /*0268*/ 	.word	0x00036430
        /*026c*/ 	.short	0x010a
        /*026e*/ 	.byte	0x3f
	.zero		1


	//   ....[29]....
        /*0270*/ 	.word	0x00007640
        /*0274*/ 	.word	0x00000000
        /*0278*/ 	.word	0x00036420
        /*027c*/ 	.short	0x010a
        /*027e*/ 	.byte	0x3f
	.zero		1


	//   ....[30]....
        /*0280*/ 	.word	0x00007690
        /*0284*/ 	.word	0x00000000
        /*0288*/ 	.word	0x00036438
        /*028c*/ 	.short	0x010a
        /*028e*/ 	.byte	0x3f
	.zero		1


	//   ....[31]....
        /*0290*/ 	.word	0x000076e0
        /*0294*/ 	.word	0x00000000
        /*0298*/ 	.word	0x00036428
        /*029c*/ 	.short	0x010a
        /*029e*/ 	.byte	0x3f
	.zero		1


	//   ....[32]....
        /*02a0*/ 	.word	0x00007730
        /*02a4*/ 	.word	0x00000000
        /*02a8*/ 	.word	0x00036438
        /*02ac*/ 	.short	0x010a
        /*02ae*/ 	.byte	0x3f
	.zero		1


	//   ....[33]....
        /*02b0*/ 	.word	0x00007790
        /*02b4*/ 	.word	0x00000000
        /*02b8*/ 	.word	0x00036420
        /*02bc*/ 	.short	0x010a
        /*02be*/ 	.byte	0x3f
	.zero		1


	//   ....[34]....
        /*02c0*/ 	.word	0x000077e0
        /*02c4*/ 	.word	0x00000000
        /*02c8*/ 	.word	0x00036438
        /*02cc*/ 	.short	0x010a
        /*02ce*/ 	.byte	0x3f
	.zero		1


	//   ....[35]....
        /*02d0*/ 	.word	0x00007830
        /*02d4*/ 	.word	0x00000000
        /*02d8*/ 	.word	0x00036428
        /*02dc*/ 	.short	0x010a
        /*02de*/ 	.byte	0x3f
	.zero		1


	//   ....[36]....
        /*02e0*/ 	.word	0x00007880
        /*02e4*/ 	.word	0x00000000
        /*02e8*/ 	.word	0x00036438
        /*02ec*/ 	.short	0x010a
        /*02ee*/ 	.byte	0x3f
	.zero		1


	//   ....[37]....
        /*02f0*/ 	.word	0x00007960
        /*02f4*/ 	.word	0x00000007
        /*02f8*/ 	.word	0x00000000
        /*02fc*/ 	.short	0x010a
        /*02fe*/ 	.byte	0x3f
	.zero		1


	//   ....[38]....
        /*0300*/ 	.word	0x000079b0
        /*0304*/ 	.word	0x00000003
        /*0308*/ 	.word	0x00000000
        /*030c*/ 	.short	0x010a
        /*030e*/ 	.byte	0x3f
	.zero		1


	//----- nvinfo : EIATTR_NUM_MBARRIERS
	.align		4
.L_256:
        /*0310*/ 	.byte	0x03, 0x38
        /*0312*/ 	.short	0x0007


	//----- nvinfo : EIATTR_EXIT_INSTR_OFFSETS
	.align		4
        /*0314*/ 	.byte	0x04, 0x1c
        /*0316*/ 	.short	(.L_258 - .L_257)


	//   ....[0]....
.L_257:
        /*0318*/ 	.word	0x000074a0


	//----- nvinfo : EIATTR_MAX_THREADS
	.align		4
.L_258:
        /*031c*/ 	.byte	0x04, 0x05
        /*031e*/ 	.short	(.L_260 - .L_259)
.L_259:
        /*0320*/ 	.word	0x00000200
        /*0324*/ 	.word	0x00000001
        /*0328*/ 	.word	0x00000001


	//----- nvinfo : EIATTR_CRS_STACK_SIZE
	.align		4
.L_260:
        /*032c*/ 	.byte	0x04, 0x1e
        /*032e*/ 	.short	(.L_262 - .L_261)
.L_261:
        /*0330*/ 	.word	0x00000000


	//----- nvinfo : EIATTR_CBANK_PARAM_SIZE
	.align		4
.L_262:
        /*0334*/ 	.byte	0x03, 0x19
        /*0336*/ 	.short	0x06f0


	//----- nvinfo : EIATTR_PARAM_CBANK
	.align		4
        /*0338*/ 	.byte	0x04, 0x0a
        /*033a*/ 	.short	(.L_264 - .L_263)
	.align		4
.L_263:
        /*033c*/ 	.word	index@(.nv.constant0._ZN7cutlass13device_kernelIN5flash11enable_sm90INS1_16FlashAttnBwdSm90INS1_25CollectiveMainloopBwdSm90ILi2ELi1ELi1EN4cute5tupleIJNS5_1CILi1EEES8_S8_EEENS6_IJNS7_ILi64EEENS7_ILi96EEENS7_ILi192EEEEEENS_6half_tEfNS_4arch4Sm90ELb0ELb0ELb1ELb0ELb0ELb0ELb1ELb0ELi3ELi1ELi1ELi1ELb0EEENS1_24CollectiveEpilogueBwdGQAISD_fSG_Li384ELb0ELb0EEENS1_19SingleTileSchedulerILb0ELb0ELb0ELi96EEEEEEEEEvNT_6ParamsE)
        /*0340*/ 	.short	0x0210
        /*0342*/ 	.short	0x06f0


	//----- nvinfo : EIATTR_SW_WAR
	.align		4
.L_264:
        /*0344*/ 	.byte	0x04, 0x36
        /*0346*/ 	.short	(.L_266 - .L_265)
.L_265:
        /*0348*/ 	.word	0x00000008
.L_266:


//--------------------- .nv.info._ZN7cutlass13device_kernelIN5flash11enable_sm90INS1_16FlashAttnBwdSm90INS1_25CollectiveMainloopBwdSm90ILi2ELi1ELi1EN4cute5tupleIJNS5_1CILi1EEES8_S8_EEENS6_IJNS7_ILi64EEENS7_ILi96EEENS7_ILi192EEEEEENS_6half_tEfNS_4arch4Sm90ELb0ELb0ELb1ELb0ELb1ELb0ELb1ELb0ELi3ELi1ELi1ELi1ELb0EEENS1_24CollectiveEpilogueBwdGQAISD_fSG_Li384ELb0ELb1EEENS1_19SingleTileSchedulerILb0ELb0ELb0ELi96EEEEEEEEEvNT_6ParamsE --------------------------
	.section	.nv.info._ZN7cutlass13device_kernelIN5flash11enable_sm90INS1_16FlashAttnBwdSm90INS1_25CollectiveMainloopBwdSm90ILi2ELi1ELi1EN4cute5tupleIJNS5_1CILi1EEES8_S8_EEENS6_IJNS7_ILi64EEENS7_ILi96EEENS7_ILi192EEEEEENS_6half_tEfNS_4arch4Sm90ELb0ELb0ELb1ELb0ELb1ELb0ELb1ELb0ELi3ELi1ELi1ELi1ELb0EEENS1_24CollectiveEpilogueBwdGQAISD_fSG_Li384ELb0ELb1EEENS1_19SingleTileSchedulerILb0ELb0ELb0ELi96EEEEEEEEEvNT_6ParamsE,"",@"SHT_CUDA_INFO"
	.sectionflags	@""
	.align	4


	//----- nvinfo : EIATTR_CUDA_API_VERSION
	.align		4
        /*0000*/ 	.byte	0x04, 0x37
        /*0002*/ 	.short	(.L_268 - .L_267)
.L_267:
        /*0004*/ 	.word	0x00000082


	//----- nvinfo : EIATTR_KPARAM_INFO
	.align		4
.L_268:
        /*0008*/ 	.byte	0x04, 0x17
        /*000a*/ 	.short	(.L_270 - .L_269)
.L_269:
        /*000c*/ 	.word	0x00000000
        /*0010*/ 	.short	0x0000
        /*0012*/ 	.short	0x0070
        /*0014*/ 	.byte	0x00, 0xf0, 0x01, 0x1a


	//----- nvinfo : EIATTR_SPARSE_MMA_MASK
	.align		4
.L_270:
        /*0018*/ 	.byte	0x03, 0x50
        /*001a*/ 	.short	0x0000


	//----- nvinfo : EIATTR_MAXREG_COUNT
	.align		4
        /*001c*/ 	.byte	0x03, 0x1b
        /*001e*/ 	.short	0x0080


	//----- nvinfo : EIATTR_NUM_BARRIERS
	.align		4
        /*0020*/ 	.byte	0x02, 0x4c
        /*0022*/ 	.byte	0x10
	.zero		1


	//----- nvinfo : EIATTR_EXTERNS
	.align		4
        /*0024*/ 	.byte	0x04, 0x0f
        /*0026*/ 	.short	(.L_272 - .L_271)


	//   ....[0]....
	.align		4
.L_271:
        /*0028*/ 	.word	index@(__assertfail)


	//----- nvinfo : EIATTR_MERCURY_ISA_VERSION
	.align		4
.L_272:
        /*002c*/ 	.byte	0x03, 0x5f
        /*002e*/ 	.short	0x0101


	//----- nvinfo : EIATTR_INT_WARP_WIDE_INSTR_OFFSETS
	.align		4
        /*0030*/ 	.byte	0x04, 0x31
        /*0032*/ 	.short	(.L_274 - .L_273)


	//   ....[0]....
.L_273:
        /*0034*/ 	.word	0x00000170


	//   ....[1]....
        /*0038*/ 	.word	0x00000230


	//   ....[2]....
        /*003c*/ 	.word	0x000051e0


	//   ....[3]....
        /*0040*/ 	.word	0x000057d0


	//   ....[4]....
        /*0044*/ 	.word	0x00005f30


	//----- nvinfo : EIATTR_COOP_GROUP_MASK_REGIDS
	.align		4
.L_274:
        /*0048*/ 	.byte	0x04, 0x29
        /*004a*/ 	.short	(.L_276 - .L_275)


	//   ....[0]....
.L_275:
        /*004c*/ 	.word	0xffffffff


	//   ....[1]....
        /*0050*/ 	.word	0xffffffff


	//   ....[2]....
        /*0054*/ 	.word	0xffffffff


	//   ....[3]....
        /*0058*/ 	.word	0xffffffff


	//   ....[4]....
        /*005c*/ 	.word	0xffffffff


	//   ....[5]....
        /*0060*/ 	.word	0xffffffff


	//   ....[6]....
        /*0064*/ 	.word	0xffffffff


	//   ....[7]....
        /*0068*/ 	.word	0xffffffff


	//   ....[8]....
        /*006c*/ 	.word	0xffffffff


	//   ....[9]....
        /*0070*/ 	.word	0xffffffff


	//   ....[10]....
        /*0074*/ 	.word	0xffffffff


	//   ....[11]....
        /*0078*/ 	.word	0xffffffff


	//   ....[12]....
        /*007c*/ 	.word	0xffffffff


	//   ....[13]....
        /*0080*/ 	.word	0xffffffff


	//   ....[14]....
        /*0084*/ 	.word	0xffffffff


	//   ....[15]....
        /*0088*/ 	.word	0xffffffff


	//   ....[16]....
        /*008c*/ 	.word	0xffffffff


	//   ....[17]....
        /*0090*/ 	.word	0x0500000f


	//   ....[18]....
        /*0094*/ 	.word	0x0500000f


	//   ....[19]....
        /*0098*/ 	.word	0x0500000f


	//   ....[20]....
        /*009c*/ 	.word	0x0500000f


	//   ....[21]....
        /*00a0*/ 	.word	0x0500000f


	//   ....[22]....
        /*00a4*/ 	.word	0x0500000f


	//----- nvinfo : EIATTR_COOP_GROUP_INSTR_OFFSETS
	.align		4
.L_276:
        /*00a8*/ 	.byte	0x04, 0x28
        /*00aa*/ 	.short	(.L_278 - .L_277)


	//   ....[0]....
.L_277:
        /*00ac*/ 	.word	0x00000050


	//   ....[1]....
        /*00b0*/ 	.word	0x00000180


	//   ....[2]....
        /*00b4*/ 	.word	0x00000210


	//   ....[3]....
        /*00b8*/ 	.word	0x00000390


	//   ....[4]....
        /*00bc*/ 	.word	0x000005c0


	//   ....[5]....
        /*00c0*/ 	.word	0x00000b30


	//   ....[6]....
        /*00c4*/ 	.word	0x000041d0


	//   ....[7]....
        /*00c8*/ 	.word	0x00004360


	//   ....[8]....
        /*00cc*/ 	.word	0x000045f0


	//   ....[9]....
        /*00d0*/ 	.word	0x00004780


	//   ....[10]....
        /*00d4*/ 	.word	0x000048a0


	//   ....[11]....
        /*00d8*/ 	.word	0x00004d20


	//   ....[12]....
        /*00dc*/ 	.word	0x00005110


	//   ....[13]....
        /*00e0*/ 	.word	0x00005350


	//   ....[14]....
        /*00e4*/ 	.word	0x00005700


	//   ....[15]....
        /*00e8*/ 	.word	0x000059b0


	//   ....[16]....
        /*00ec*/ 	.word	0x00005e70


	//   ....[17]....
        /*00f0*/ 	.word	0x00008140


	//   ....[18]....
        /*00f4*/ 	.word	0x000082b0


	//   ....[19]....
        /*00f8*/ 	.word	0x00008320


	//   ....[20]....
        /*00fc*/ 	.word	0x00008390


	//   ....[21]....
        /*0100*/ 	.word	0x00008400


	//   ....[22]....
        /*0104*/ 	.word	0x00008470


	//----- nvinfo : EIATTR_REG_RECONFIG
	.align		4
.L_278:
        /*0108*/ 	.byte	0x01, 0x54
	.zero		2


	//----- nvinfo : EIATTR_SYSCALL_OFFSETS
	.align		4
        /*010c*/ 	.byte	0x04, 0x46
        /*010e*/ 	.short	(.L_280 - .L_279)


	//   ....[0]....
.L_279:
        /*0110*/ 	.word	0x00000790


	//   ....[1]....
        /*0114*/ 	.word	0x00000880


	//   ....[2]....
        /*0118*/ 	.word	0x000009c0


	//   ....[3]....
        /*011c*/ 	.word	0x00000ab0


	//----- nvinfo : EIATTR_MBARRIER_INSTR_OFFSETS
	.align		4
.L_280:
        /*0120*/ 	.byte	0x04, 0x39
        /*0122*/ 	.short	(.L_282 - .L_281)


	//   ....[0]....
.L_281:
        /*0124*/ 	.word	0x00000250
        /*0128*/ 	.word	0x000000ff
        /*012c*/ 	.word	0x00036400
        /*0130*/ 	.short	0x0100
        /*0132*/ 	.byte	0x06
	.zero		1


	//   ....[1]....
        /*0134*/ 	.word	0x00000340
        /*0138*/ 	.word	0x000000ff
        /*013c*/ 	.word	0x00036410
        /*0140*/ 	.short	0x0100
        /*0142*/ 	.byte	0x08
	.zero		1


	//   ....[2]....
        /*0144*/ 	.word	0x00000350
        /*0148*/ 	.word	0x000000ff
        /*014c*/ 	.word	0x00036420
        /*0150*/ 	.short	0x0100
        /*0152*/ 	.byte	0x08
	.zero		1


	//   ....[3]....
        /*0154*/ 	.word	0x00000360
        /*0158*/ 	.word	0x000000ff
        /*015c*/ 	.word	0x00036418
        /*0160*/ 	.short	0x0100
        /*0162*/ 	.byte	0x08
	.zero		1


	//   ....[4]....
        /*0164*/ 	.word	0x00000370
        /*0168*/ 	.word	0x000000ff
        /*016c*/ 	.word	0x00036428
        /*0170*/ 	.short	0x0100
        /*0172*/ 	.byte	0x08
	.zero		1


	//   ....[5]....
        /*0174*/ 	.word	0x000004a0
        /*0178*/ 	.word	0x000000ff
        /*017c*/ 	.word	0x00036430
        /*0180*/ 	.short	0x0100
        /*0182*/ 	.byte	0x08
	.zero		1


	//   ....[6]....
        /*0184*/ 	.word	0x000004b0
        /*0188*/ 	.word	0x000000ff
        /*018c*/ 	.word	0x00036438
        /*0190*/ 	.short	0x0100
        /*0192*/ 	.byte	0x08
	.zero		1


	//   ....[7]....
        /*0194*/ 	.word	0x00000b70
        /*0198*/ 	.word	0x000000ff
        /*019c*/ 	.word	0x00036400
        /*01a0*/ 	.short	0x010a
        /*01a2*/ 	.byte	0x24
	.zero		1


	//   ....[8]....
        /*01a4*/ 	.word	0x00000c50
        /*01a8*/ 	.word	0x000000ff
        /*01ac*/ 	.word	0x00036400
        /*01b0*/ 	.short	0x010a
        /*01b2*/ 	.byte	0x24
	.zero		1


	//   ....[9]....
        /*01b4*/ 	.word	0x00001680
        /*01b8*/ 	.word	0x00000003
        /*01bc*/ 	.word	0x00036410
        /*01c0*/ 	.short	0x010a
        /*01c2*/ 	.byte	0x3f
	.zero		1


	//   ....[10]....
        /*01c4*/ 	.word	0x000016c0
        /*01c8*/ 	.word	0x00000003
        /*01cc*/ 	.word	0x00036410
        /*01d0*/ 	.short	0x010a
        /*01d2*/ 	.byte	0x3f
	.zero		1


	//   ....[11]....
        /*01d4*/ 	.word	0x00001d60
        /*01d8*/ 	.word	0x000000ff
        /*01dc*/ 	.word	0x00036430
        /*01e0*/ 	.short	0x010a
        /*01e2*/ 	.byte	0x24
	.zero		1


	//   ....[12]....
        /*01e4*/ 	.word	0x00001da0
        /*01e8*/ 	.word	0x000000ff
        /*01ec*/ 	.word	0x00036430
        /*01f0*/ 	.short	0x010a
        /*01f2*/ 	.byte	0x24
	.zero		1


	//   ....[13]....
        /*01f4*/ 	.word	0x00003580
        /*01f8*/ 	.word	0x000000ff
        /*01fc*/ 	.word	0x00000000
        /*0200*/ 	.short	0x0101
        /*0202*/ 	.byte	0x04
	.zero		1


	//   ....[14]....
        /*0204*/ 	.word	0x00003930
        /*0208*/ 	.word	0x00000003
        /*020c*/ 	.word	0x00000000
        /*0210*/ 	.short	0x0101
        /*0212*/ 	.byte	0x3f
	.zero		1


	//   ....[15]....
        /*0214*/ 	.word	0x000062f0
        /*0218*/ 	.word	0x00000000
        /*021c*/ 	.word	0x00036420
        /*0220*/ 	.short	0x010a
        /*0222*/ 	.byte	0x3f
	.zero		1


	//   ....[16]....
        /*0224*/ 	.word	0x00006a30
        /*0228*/ 	.word	0x00000000
        /*022c*/ 	.word	0x00036438
        /*0230*/ 	.short	0x010a
        /*0232*/ 	.byte	0x3f
	.zero		1


	//   ....[17]....
        /*0234*/ 	.word	0x00006d80
        /*0238*/ 	.word	0x00000000
        /*023c*/ 	.word	0x00036428
        /*0240*/ 	.short	0x010a
        /*0242*/ 	.byte	0x3f
	.zero		1


	//   ....[18]....
        /*0244*/ 	.word	0x00007010
        /*0248*/ 	.word	0x00000000
        /*024c*/ 	.word	0x00036438
        /*0250*/ 	.short	0x010a
        /*0252*/ 	.byte	0x3f
	.zero		1


	//   ....[19]....
        /*0254*/ 	.word	0x000072f0
        /*0258*/ 	.word	0x00000000
        /*025c*/ 	.word	0x00036420
        /*0260*/ 	.short	0x010a
        /*0262*/ 	.byte	0x3f
	.zero		1


	//   ....[20]....
        /*0264*/ 	.word	0x000075e0
        /*0268*/ 	.word	0x00000000
        /*026c*/ 	.word	0x00036438
        /*0270*/ 	.short	0x010a
        /*0272*/ 	.byte	0x3f
	.zero		1


	//   ....[21]....
        /*0274*/ 	.word	0x000078d0
        /*0278*/ 	.word	0x00000000
        /*027c*/ 	.word	0x00036428
        /*0280*/ 	.short	0x010a
        /*0282*/ 	.byte	0x3f
	.zero		1


	//   ....[22]....
        /*0284*/ 	.word	0x00007b80
        /*0288*/ 	.word	0x00000000
        /*028c*/ 	.word	0x00036438
        /*0290*/ 	.short	0x010a
        /*0292*/ 	.byte	0x3f
	.zero		1


	//   ....[23]....
        /*0294*/ 	.word	0x00007fc0
        /*0298*/ 	.word	0x00000007
        /*029c*/ 	.word	0x00000000
        /*02a0*/ 	.short	0x010a
        /*02a2*/ 	.byte	0x3f
	.zero		1


	//   ....[24]....
        /*02a4*/ 	.word	0x00008040
        /*02a8*/ 	.word	0x00000003
        /*02ac*/ 	.word	0x00000000
        /*02b0*/ 	.short	0x010a
        /*02b2*/ 	.byte	0x3f
	.zero		1


	//   ....[25]....
        /*02b4*/ 	.word	0x00008090
        /*02b8*/ 	.word	0x00000009
        /*02bc*/ 	.word	0x00036438
        /*02c0*/ 	.short	0x010a
        /*02c2*/ 	.byte	0x3f
	.zero		1


	//   ....[26]....
        /*02c4*/ 	.word	0x00008180
        /*02c8*/ 	.word	0x00000005
        /*02cc*/ 	.word	0x00036400
        /*02d0*/ 	.short	0x010a
        /*02d2*/ 	.byte	0x3f
	.zero		1


	//   ....[27]....
        /*02d4*/ 	.word	0x000081d0
        /*02d8*/ 	.word	0x00000003
        /*02dc*/ 	.word	0x00036410
        /*02e0*/ 	.short	0x010a
        /*02e2*/ 	.byte	0x3f
	.zero		1


	//   ....[28]....
        /*02e4*/ 	.word	0x00008230
        /*02e8*/ 	.word	0x0000000f
        /*02ec*/ 	.word	0x00036430
        /*02f0*/ 	.short	0x010a
        /*02f2*/ 	.byte	0x3f
	.zero		1


	//   ....[29]....
        /*02f4*/ 	.word	0x000084b0
        /*02f8*/ 	.word	0x00000000
        /*02fc*/ 	.word	0x00036420
        /*0300*/ 	.short	0x010a
        /*0302*/ 	.byte	0x3f
	.zero		1


	//   ....[30]....
        /*0304*/ 	.word	0x00008500
        /*0308*/ 	.word	0x00000000
        /*030c*/ 	.word	0x00036438
        /*0310*/ 	.short	0x010a
        /*0312*/ 	.byte	0x3f
	.zero		1


	//   ....[31]....
        /*0314*/ 	.word	0x00008550
        /*0318*/ 	.word	0x00000000
        /*031c*/ 	.word	0x00036428
        /*0320*/ 	.short	0x010a
        /*0322*/ 	.byte	0x3f
	.zero		1


	//   ....[32]....
        /*0324*/ 	.word	0x000085a0
        /*0328*/ 	.word	0x00000000
        /*032c*/ 	.word	0x00036438
        /*0330*/ 	.short	0x010a
        /*0332*/ 	.byte	0x3f
	.zero		1


	//   ....[33]....
        /*0334*/ 	.word	0x00008600
        /*0338*/ 	.word	0x00000000
        /*033c*/ 	.word	0x00036420
        /*0340*/ 	.short	0x010a
        /*0342*/ 	.byte	0x3f
	.zero		1


	//   ....[34]....
        /*0344*/ 	.word	0x00008650
        /*0348*/ 	.word	0x00000000
        /*034c*/ 	.word	0x00036438
        /*0350*/ 	.short	0x010a
        /*0352*/ 	.byte	0x3f
	.zero		1


	//   ....[35]....
        /*0354*/ 	.word	0x000086a0
        /*0358*/ 	.word	0x00000000
        /*035c*/ 	.word	0x00036428
        /*0360*/ 	.short	0x010a
        /*0362*/ 	.byte	0x3f
	.zero		1


	//   ....[36]....
        /*0364*/ 	.word	0x000086f0
        /*0368*/ 	.word	0x00000000
        /*036c*/ 	.word	0x00036438
        /*0370*/ 	.short	0x010a
        /*0372*/ 	.byte	0x3f
	.zero		1


	//   ....[37]....
        /*0374*/ 	.word	0x000087d0
        /*0378*/ 	.word	0x00000007
        /*037c*/ 	.word	0x00000000
        /*0380*/ 	.short	0x010a
        /*0382*/ 	.byte	0x3f
	.zero		1


	//   ....[38]....
        /*0384*/ 	.word	0x00008820
        /*0388*/ 	.word	0x00000003
        /*038c*/ 	.word	0x00000000
        /*0390*/ 	.short	0x010a
        /*0392*/ 	.byte	0x3f
	.zero		1


	//----- nvinfo : EIATTR_NUM_MBARRIERS
	.align		4
.L_282:
        /*0394*/ 	.byte	0x03, 0x38
        /*0396*/ 	.short	0x0007


	//----- nvinfo : EIATTR_EXIT_INSTR_OFFSETS
	.align		4
        /*0398*/ 	.byte	0x04, 0x1c
        /*039a*/ 	.short	(.L_284 - .L_283)


	//   ....[0]....
.L_283:
        /*039c*/ 	.word	0x000080e0


	//----- nvinfo : EIATTR_MAX_THREADS
	.align		4
.L_284:
        /*03a0*/ 	.byte	0x04, 0x05
        /*03a2*/ 	.short	(.L_286 - .L_285)
.L_285:
        /*03a4*/ 	.word	0x00000200
        /*03a8*/ 	.word	0x00000001
        /*03ac*/ 	.word	0x00000001


	//----- nvinfo : EIATTR_CRS_STACK_SIZE
	.align		4
.L_286:
        /*03b0*/ 	.byte	0x04, 0x1e
        /*03b2*/ 	.short	(.L_288 - .L_287)
.L_287:
        /*03b4*/ 	.word	0x00000000


	//----- nvinfo : EIATTR_CBANK_PARAM_SIZE
	.align		4
.L_288:
        /*03b8*/ 	.byte	0x03, 0x19
        /*03ba*/ 	.short	0x06f0


	//----- nvinfo : EIATTR_PARAM_CBANK
	.align		4
        /*03bc*/ 	.byte	0x04, 0x0a
        /*03be*/ 	.short	(.L_290 - .L_289)
	.align		4
.L_289:
        /*03c0*/ 	.word	index@(.nv.constant0._ZN7cutlass13device_kernelIN5flash11enable_sm90INS1_16FlashAttnBwdSm90INS1_25CollectiveMainloopBwdSm90ILi2ELi1ELi1EN4cute5tupleIJNS5_1CILi1EEES8_S8_EEENS6_IJNS7_ILi64EEENS7_ILi96EEENS7_ILi192EEEEEENS_6half_tEfNS_4arch4Sm90ELb0ELb0ELb1ELb0ELb1ELb0ELb1ELb0ELi3ELi1ELi1ELi1ELb0EEENS1_24CollectiveEpilogueBwdGQAISD_fSG_Li384ELb0ELb1EEENS1_19SingleTileSchedulerILb0ELb0ELb0ELi96EEEEEEEEEvNT_6ParamsE)
        /*03c4*/ 	.short	0x0210
        /*03c6*/ 	.short	0x06f0


	//----- nvinfo : EIATTR_SW_WAR
	.align		4
.L_290:
        /*03c8*/ 	.byte	0x04, 0x36
        /*03ca*/ 	.short	(.L_292 - .L_291)
.L_291:
        /*03cc*/ 	.word	0x00000008
.L_292:


//--------------------- .nv.info._ZN7cutlass13device_kernelIN5flash11enable_sm90INS1_16FlashAttnBwdSm90INS1_25CollectiveMainloopBwdSm90ILi2ELi1ELi1EN4cute5tupleIJNS5_1CILi1EEES8_S8_EEENS6_IJNS7_ILi64EEENS7_ILi96EEENS7_ILi192EEEEEENS_6half_tEfNS_4arch4Sm90ELb0ELb0ELb1ELb1ELb0ELb0ELb1ELb0ELi3ELi1ELi1ELi1ELb0EEENS1_21CollectiveEpilogueBwdISD_SE_SG_Li384ELb1ELb1ELi3EEENS1_19SingleTileSchedulerILb1ELb0ELb0ELi96EEEEEEEEEvNT_6ParamsE --------------------------
	.section	.nv.info._ZN7cutlass13device_kernelIN5flash11enable_sm90INS1_16FlashAttnBwdSm90INS1_25CollectiveMainloopBwdSm90ILi2ELi1ELi1EN4cute5tupleIJNS5_1CILi1EEES8_S8_EEENS6_IJNS7_ILi64EEENS7_ILi96EEENS7_ILi192EEEEEENS_6half_tEfNS_4arch4Sm90ELb0ELb0ELb1ELb1ELb0ELb0ELb1ELb0ELi3ELi1ELi1ELi1ELb0EEENS1_21CollectiveEpilogueBwdISD_SE_SG_Li384ELb1ELb1ELi3EEENS1_19SingleTileSchedulerILb1ELb0ELb0ELi96EEEEEEEEEvNT_6ParamsE,"",@"SHT_CUDA_INFO"
	.sectionflags	@""
	.align	4


	//----- nvinfo : EIATTR_CUDA_API_VERSION
	.align		4
        /*0000*/ 	.byte	0x04, 0x37
        /*0002*/ 	.short	(.L_294 - .L_293)
.L_293:
        /*0004*/ 	.word	0x00000082


	//----- nvinfo : EIATTR_KPARAM_INFO
	.align		4
.L_294:
        /*0008*/ 	.byte	0x04, 0x17
        /*000a*/ 	.short	(.L_296 - .L_295)
.L_295:
        /*000c*/ 	.word	0x00000000
        /*0010*/ 	.short	0x0000
        /*0012*/ 	.short	0x0070
        /*0014*/ 	.byte	0x00, 0xf0, 0x01, 0x1a


	//----- nvinfo : EIATTR_SPARSE_MMA_MASK
	.align		4
.L_296:
        /*0018*/ 	.byte	0x03, 0x50
        /*001a*/ 	.short	0x0000


	//----- nvinfo : EIATTR_MAXREG_COUNT
	.align		4
        /*001c*/ 	.byte	0x03, 0x1b
        /*001e*/ 	.short	0x0080


	//----- nvinfo : EIATTR_NUM_BARRIERS
	.align		4
        /*0020*/ 	.byte	0x02, 0x4c
        /*0022*/ 	.byte	0x10
	.zero		1


	//----- nvinfo : EIATTR_EXTERNS
	.align		4
        /*0024*/ 	.byte	0x04, 0x0f
        /*0026*/ 	.short	(.L_298 - .L_297)


	//   ....[0]....
	.align		4
.L_297:
        /*0028*/ 	.word	index@(__assertfail)


	//----- nvinfo : EIATTR_ANNOTATIONS
	.align		4
.L_298:
        /*002c*/ 	.byte	0x04, 0x55
        /*002e*/ 	.short	(.L_300 - .L_299)


	//   ....[0]....
.L_299:
        /*0030*/ 	.word	0x00000001
        /*0034*/ 	.byte	0xa0, 0x07, 0x00, 0x00, 0x01, 0x00, 0x00, 0x00, 0x80, 0x17, 0x00, 0x00, 0x01, 0x00, 0x00, 0x00
        /*0044*/ 	.byte	0xc0, 0x17, 0x00, 0x00, 0x01, 0x00, 0x00, 0x00, 0x30, 0x1b, 0x00, 0x00, 0x01, 0x00, 0x00, 0x00
        /*0054*/ 	.byte	0xe0, 0x23, 0x00, 0x00, 0x01, 0x00, 0x00, 0x00, 0xc0, 0x3c, 0x00, 0x00, 0x01, 0x00, 0x00, 0x00
        /*0064*/ 	.byte	0xc0, 0x40, 0x00, 0x00, 0x01, 0x00, 0x00, 0x00, 0xa0, 0x58, 0x00, 0x00


	//----- nvinfo : EIATTR_MERCURY_ISA_VERSION
	.align		4
.L_300:
        /*0070*/ 	.byte	0x03, 0x5f
        /*0072*/ 	.short	0x0101


	//----- nvinfo : EIATTR_INT_WARP_WIDE_INSTR_OFFSETS
	.align		4
        /*0074*/ 	.byte	0x04, 0x31
        /*0076*/ 	.short	(.L_302 - .L_301)


	//   ....[0]....
.L_301:
        /*0078*/ 	.word	0x00000180


	//   ....[1]....
        /*007c*/ 	.word	0x00000240


	//   ....[2]....
        /*0080*/ 	.word	0x000080a0


	//----- nvinfo : EIATTR_COOP_GROUP_MASK_REGIDS
	.align		4
.L_302:
        /*0084*/ 	.byte	0x04, 0x29
        /*0086*/ 	.short	(.L_304 - .L_303)


	//   ....[0]....
.L_303:
        /*0088*/ 	.word	0xffffffff


	//   ....[1]....
        /*008c*/ 	.word	0xffffffff


	//   ....[2]....
        /*0090*/ 	.word	0xffffffff


	//   ....[3]....
        /*0094*/ 	.word	0xffffffff


	//   ....[4]....
        /*0098*/ 	.word	0xffffffff


	//   ....[5]....
        /*009c*/ 	.word	0xffffffff


	//   ....[6]....
        /*00a0*/ 	.word	0xffffffff


	//   ....[7]....
        /*00a4*/ 	.word	0x0500000f


	//----- nvinfo : EIATTR_COOP_GROUP_INSTR_OFFSETS
	.align		4
.L_304:
        /*00a8*/ 	.byte	0x04, 0x28
        /*00aa*/ 	.short	(.L_306 - .L_305)


	//   ....[0]....
.L_305:
        /*00ac*/ 	.word	0x00000060


	//   ....[1]....
        /*00b0*/ 	.word	0x00000190


	//   ....[2]....
        /*00b4*/ 	.word	0x00000220


	//   ....[3]....
        /*00b8*/ 	.word	0x000003a0


	//   ....[4]....
        /*00bc*/ 	.word	0x000005e0


	//   ....[5]....
        /*00c0*/ 	.word	0x00001250


	//   ....[6]....
        /*00c4*/ 	.word	0x000069c0


	//   ....[7]....
        /*00c8*/ 	.word	0x0000a3e0


	//----- nvinfo : EIATTR_REG_RECONFIG
	.align		4
.L_306:
        /*00cc*/ 	.byte	0x01, 0x54
	.zero		2


	//----- nvinfo : EIATTR_SYSCALL_OFFSETS
	.align		4
        /*00d0*/ 	.byte	0x04, 0x46
        /*00d2*/ 	.short	(.L_308 - .L_307)


	//   ....[0]....
.L_307:
        /*00d4*/ 	.word	0x00000eb0


	//   ....[1]....
        /*00d8*/ 	.word	0x00000fa0


	//   ....[2]....
        /*00dc*/ 	.word	0x000010e0


	//   ....[3]....
        /*00e0*/ 	.word	0x000011d0


	//----- nvinfo : EIATTR_MBARRIER_INSTR_OFFSETS
	.align		4
.L_308:
        /*00e4*/ 	.byte	0x04, 0x39
        /*00e6*/ 	.short	(.L_310 - .L_309)


	//   ....[0]....
.L_309:
        /*00e8*/ 	.word	0x00000260
        /*00ec*/ 	.word	0x000000ff
        /*00f0*/ 	.word	0x00036400
        /*00f4*/ 	.short	0x0100
        /*00f6*/ 	.byte	0x06
	.zero		1


	//   ....[1]....
        /*00f8*/ 	.word	0x00000350
        /*00fc*/ 	.word	0x000000ff
        /*0100*/ 	.word	0x00036410
        /*0104*/ 	.short	0x0100
        /*0106*/ 	.byte	0x08
	.zero		1


	//   ....[2]....
        /*0108*/ 	.word	0x00000360
        /*010c*/ 	.word	0x000000ff
        /*0110*/ 	.word	0x00036420
        /*0114*/ 	.short	0x0100
        /*0116*/ 	.byte	0x08
	.zero		1


	//   ....[3]....
        /*0118*/ 	.word	0x00000370
        /*011c*/ 	.word	0x000000ff
        /*0120*/ 	.word	0x00036418
        /*0124*/ 	.short	0x0100
        /*0126*/ 	.byte	0x08
	.zero		1


	//   ....[4]....
        /*0128*/ 	.word	0x00000380
        /*012c*/ 	.word	0x000000ff
        /*0130*/ 	.word	0x00036428
        /*0134*/ 	.short	0x0100
        /*0136*/ 	.byte	0x08
	.zero		1


	//   ....[5]....
        /*0138*/ 	.word	0x000004b0
        /*013c*/ 	.word	0x000000ff
        /*0140*/ 	.word	0x00036430
        /*0144*/ 	.short	0x0100
        /*0146*/ 	.byte	0x08
	.zero		1


	//   ....[6]....
        /*0148*/ 	.word	0x000004c0
        /*014c*/ 	.word	0x000000ff
        /*0150*/ 	.word	0x00036438
        /*0154*/ 	.short	0x0100
        /*0156*/ 	.byte	0x08
	.zero		1


	//   ....[7]....
        /*0158*/ 	.word	0x00001290
        /*015c*/ 	.word	0x000000ff
        /*0160*/ 	.word	0x00036400
        /*0164*/ 	.short	0x010a
        /*0166*/ 	.byte	0x24
	.zero		1


	//   ....[8]....
        /*0168*/ 	.word	0x000013e0
        /*016c*/ 	.word	0x000000ff
        /*0170*/ 	.word	0x00036400
        /*0174*/ 	.short	0x010a
        /*0176*/ 	.byte	0x24
	.zero		1


	//   ....[9]....
        /*0178*/ 	.word	0x00001a90
        /*017c*/ 	.word	0x00000004
        /*0180*/ 	.word	0x00036410
        /*0184*/ 	.short	0x010a
        /*0186*/ 	.byte	0x3f
	.zero		1


	//   ....[10]....
        /*0188*/ 	.word	0x00001ad0
        /*018c*/ 	.word	0x00000004
        /*0190*/ 	.word	0x00036410
        /*0194*/ 	.short	0x010a
        /*0196*/ 	.byte	0x3f
	.zero		1


	//   ....[11]....
        /*0198*/ 	.word	0x00002180
        /*019c*/ 	.word	0x000000ff
        /*01a0*/ 	.word	0x00036430
        /*01a4*/ 	.short	0x010a
        /*01a6*/ 	.byte	0x24
	.zero		1


	//   ....[12]....
        /*01a8*/ 	.word	0x000023a0
        /*01ac*/ 	.word	0x000000ff
        /*01b0*/ 	.word	0x00036430
        /*01b4*/ 	.short	0x010a
        /*01b6*/ 	.byte	0x24
	.zero		1


	//   ....[13]....
        /*01b8*/ 	.word	0x000039b0
        /*01bc*/ 	.word	0x000000ff
        /*01c0*/ 	.word	0x00000000
        /*01c4*/ 	.short	0x0101
        /*01c6*/ 	.byte	0x04
	.zero		1


	//   ....[14]....
        /*01c8*/ 	.word	0x00003d30
        /*01cc*/ 	.word	0x00000004
        /*01d0*/ 	.word	0x00000000
        /*01d4*/ 	.short	0x0101
        /*01d6*/ 	.byte	0x3f
	.zero		1


	//   ....[15]....
        /*01d8*/ 	.word	0x00008580
        /*01dc*/ 	.word	0x0000000c
        /*01e0*/ 	.word	0x00036420
        /*01e4*/ 	.short	0x010a
        /*01e6*/ 	.byte	0x3f
	.zero		1


	//   ....[16]....
        /*01e8*/ 	.word	0x00008c80
        /*01ec*/ 	.word	0x0000000c
        /*01f0*/ 	.word	0x00036438
        /*01f4*/ 	.short	0x010a
        /*01f6*/ 	.byte	0x3f
	.zero		1


	//   ....[17]....
        /*01f8*/ 	.word	0x00008ff0
        /*01fc*/ 	.word	0x0000000c
        /*0200*/ 	.word	0x00036428
        /*0204*/ 	.short	0x010a
        /*0206*/ 	.byte	0x3f
	.zero		1


	//   ....[18]....
        /*0208*/ 	.word	0x000092a0
        /*020c*/ 	.word	0x0000000c
        /*0210*/ 	.word	0x00036438
        /*0214*/ 	.short	0x010a
        /*0216*/ 	.byte	0x3f
	.zero		1


	//   ....[19]....
        /*0218*/ 	.word	0x00009560
        /*021c*/ 	.word	0x0000000c
        /*0220*/ 	.word	0x00036420
        /*0224*/ 	.short	0x010a
        /*0226*/ 	.byte	0x3f
	.zero		1


	//   ....[20]....
        /*0228*/ 	.word	0x00009860
        /*022c*/ 	.word	0x0000000c
        /*0230*/ 	.word	0x00036438
        /*0234*/ 	.short	0x010a
        /*0236*/ 	.byte	0x3f
	.zero		1


	//   ....[21]....
        /*0238*/ 	.word	0x00009b60
        /*023c*/ 	.word	0x0000000c
        /*0240*/ 	.word	0x00036428
        /*0244*/ 	.short	0x010a
        /*0246*/ 	.byte	0x3f
	.zero		1


	//   ....[22]....
        /*0248*/ 	.word	0x00009e20
        /*024c*/ 	.word	0x0000000c
        /*0250*/ 	.word	0x00036438
        /*0254*/ 	.short	0x010a
        /*0256*/ 	.byte	0x3f
	.zero		1


	//   ....[23]....
        /*0258*/ 	.word	0x0000a270
        /*025c*/ 	.word	0x00000007
        /*0260*/ 	.word	0x00000000
        /*0264*/ 	.short	0x010a
        /*0266*/ 	.byte	0x3f
	.zero		1


	//   ....[24]....
        /*0268*/ 	.word	0x0000a2f0
        /*026c*/ 	.word	0x00000005
        /*0270*/ 	.word	0x00000000
        /*0274*/ 	.short	0x010a
        /*0276*/ 	.byte	0x3f
	.zero		1


	//   ....[25]....
        /*0278*/ 	.word	0x0000a340
        /*027c*/ 	.word	0x00000009
        /*0280*/ 	.word	0x00036438
        /*0284*/ 	.short	0x010a
        /*0286*/ 	.byte	0x3f
	.zero		1


	//   ....[26]....
        /*0288*/ 	.word	0x0000a420
        /*028c*/ 	.word	0x00000007
        /*0290*/ 	.word	0x00036400
        /*0294*/ 	.short	0x010a
        /*0296*/ 	.byte	0x3f
	.zero		1


	//   ....[27]....
        /*0298*/ 	.word	0x0000a470
        /*029c*/ 	.word	0x00000004
        /*02a0*/ 	.word	0x00036410
        /*02a4*/ 	.short	0x010a
        /*02a6*/ 	.byte	0x3f
	.zero		1


	//   ....[28]....
        /*02a8*/ 	.word	0x0000a4d0
        /*02ac*/ 	.word	0x00000078
        /*02b0*/ 	.word	0x00036430
        /*02b4*/ 	.short	0x010a
        /*02b6*/ 	.byte	0x3f
	.zero		1


	//   ....[29]....
        /*02b8*/ 	.word	0x0000a520
        /*02bc*/ 	.word	0x0000000c
        /*02c0*/ 	.word	0x00036420
        /*02c4*/ 	.short	0x010a
        /*02c6*/ 	.byte	0x3f
	.zero		1


	//   ....[30]....
        /*02c8*/ 	.word	0x0000a570
        /*02cc*/ 	.word	0x0000000c
        /*02d0*/ 	.word	0x00036438
        /*02d4*/ 	.short	0x010a
        /*02d6*/ 	.byte	0x3f
	.zero		1


	//   ....[31]....
        /*02d8*/ 	.word	0x0000a5c0
        /*02dc*/ 	.word	0x0000000c
        /*02e0*/ 	.word	0x00036428
        /*02e4*/ 	.short	0x010a
        /*02e6*/ 	.byte	0x3f
	.zero		1


	//   ....[32]....
        /*02e8*/ 	.word	0x0000a610
        /*02ec*/ 	.word	0x0000000c
        /*02f0*/ 	.word	0x00036438
        /*02f4*/ 	.short	0x010a
        /*02f6*/ 	.byte	0x3f
	.zero		1


	//   ....[33]....
        /*02f8*/ 	.word	0x0000a670
        /*02fc*/ 	.word	0x0000000c
        /*0300*/ 	.word	0x00036420
        /*0304*/ 	.short	0x010a
        /*0306*/ 	.byte	0x3f
	.zero		1


	//   ....[34]....
        /*0308*/ 	.word	0x0000a6c0
        /*030c*/ 	.word	0x0000000c
        /*0310*/ 	.word	0x00036438
        /*0314*/ 	.short	0x010a
        /*0316*/ 	.byte	0x3f
	.zero		1


	//   ....[35]....
        /*0318*/ 	.word	0x0000a710
        /*031c*/ 	.word	0x0000000c
        /*0320*/ 	.word	0x00036428
        /*0324*/ 	.short	0x010a
        /*0326*/ 	.byte	0x3f
	.zero		1


	//   ....[36]....
        /*0328*/ 	.word	0x0000a760
        /*032c*/ 	.word	0x0000000c
        /*0330*/ 	.word	0x00036438
        /*0334*/ 	.short	0x010a
        /*0336*/ 	.byte	0x3f
	.zero		1


	//   ....[37]....
        /*0338*/ 	.word	0x0000a830
        /*033c*/ 	.word	0x00000007
        /*0340*/ 	.word	0x00000000
        /*0344*/ 	.short	0x010a
        /*0346*/ 	.byte	0x3f
	.zero		1


	//   ....[38]....
        /*0348*/ 	.word	0x0000a880
        /*034c*/ 	.word	0x00000005
        /*0350*/ 	.word	0x00000000
        /*0354*/ 	.short	0x010a
        /*0356*/ 	.byte	0x3f
	.zero		1


	//----- nvinfo : EIATTR_NUM_MBARRIERS
	.align		4
.L_310:
        /*0358*/ 	.byte	0x03, 0x38
        /*035a*/ 	.short	0x0007


	//----- nvinfo : EIATTR_EXIT_INSTR_OFFSETS
	.align		4
        /*035c*/ 	.byte	0x04, 0x1c
        /*035e*/ 	.short	(.L_312 - .L_311)


	//   ....[0]....
.L_311:
        /*0360*/ 	.word	0x0000a390


	//----- nvinfo : EIATTR_MAX_THREADS
	.align		4
.L_312:
        /*0364*/ 	.byte	0x04, 0x05
        /*0366*/ 	.short	(.L_314 - .L_313)
.L_313:
        /*0368*/ 	.word	0x00000200
        /*036c*/ 	.word	0x00000001
        /*0370*/ 	.word	0x00000001


	//----- nvinfo : EIATTR_CRS_STACK_SIZE
	.align		4
.L_314:
        /*0374*/ 	.byte	0x04, 0x1e
        /*0376*/ 	.short	(.L_316 - .L_315)
.L_315:
        /*0378*/ 	.word	0x00000000


	//----- nvinfo : EIATTR_CBANK_PARAM_SIZE
	.align		4
.L_316:
        /*037c*/ 	.byte	0x03, 0x19
        /*037e*/ 	.short	0x06f0


	//----- nvinfo : EIATTR_PARAM_CBANK
	.align		4
        /*0380*/ 	.byte	0x04, 0x0a
        /*0382*/ 	.short	(.L_318 - .L_317)
	.align		4
.L_317:
        /*0384*/ 	.word	index@(.nv.constant0._ZN7cutlass13device_kernelIN5flash11enable_sm90INS1_16FlashAttnBwdSm90INS1_25CollectiveMainloopBwdSm90ILi2ELi1ELi1EN4cute5tupleIJNS5_1CILi1EEES8_S8_EEENS6_IJNS7_ILi64EEENS7_ILi96EEENS7_ILi192EEEEEENS_6half_tEfNS_4arch4Sm90ELb0ELb0ELb1ELb1ELb0ELb0ELb1ELb0ELi3ELi1ELi1ELi1ELb0EEENS1_21CollectiveEpilogueBwdISD_SE_SG_Li384ELb1ELb1ELi3EEENS1_19SingleTileSchedulerILb1ELb0ELb0ELi96EEEEEEEEEvNT_6ParamsE)
        /*0388*/ 	.short	0x0210
        /*038a*/ 	.short	0x06f0


	//----- nvinfo : EIATTR_SW_WAR
	.align		4
.L_318:
        /*038c*/ 	.byte	0x04, 0x36
        /*038e*/ 	.short	(.L_320 - .L_319)
.L_319:
        /*0390*/ 	.word	0x00000008
.L_320:


//--------------------- .nv.info._ZN7cutlass13device_kernelIN5flash11enable_sm90INS1_16FlashAttnBwdSm90INS1_25CollectiveMainloopBwdSm90ILi2ELi1ELi1EN4cute5tupleIJNS5_1CILi1EEES8_S8_EEENS6_IJNS7_ILi64EEENS7_ILi96EEENS7_ILi192EEEEEENS_6half_tEfNS_4arch4Sm90ELb0ELb0ELb1ELb1ELb1ELb0ELb1ELb0ELi3ELi1ELi1ELi1ELb0EEENS1_21CollectiveEpilogueBwdISD_SE_SG_Li384ELb1ELb1ELi3EEENS1_19SingleTileSchedulerILb1ELb0ELb0ELi96EEEEEEEEEvNT_6ParamsE --------------------------
	.section	.nv.info._ZN7cutlass13device_kernelIN5flash11enable_sm90INS1_16FlashAttnBwdSm90INS1_25CollectiveMainloopBwdSm90ILi2ELi1ELi1EN4cute5tupleIJNS5_1CILi1EEES8_S8_EEENS6_IJNS7_ILi64EEENS7_ILi96EEENS7_ILi192EEEEEENS_6half_tEfNS_4arch4Sm90ELb0ELb0ELb1ELb1ELb1ELb0ELb1ELb0ELi3ELi1ELi1ELi1ELb0EEENS1_21CollectiveEpilogueBwdISD_SE_SG_Li384ELb1ELb1ELi3EEENS1_19SingleTileSchedulerILb1ELb0ELb0ELi96EEEEEEEEEvNT_6ParamsE,"",@"SHT_CUDA_INFO"
	.sectionflags	@""
	.align	4


	//----- nvinfo : EIATTR_CUDA_API_VERSION
	.align		4
        /*0000*/ 	.byte	0x04, 0x37
        /*0002*/ 	.short	(.L_322 - .L_321)
.L_321:
        /*0004*/ 	.word	0x00000082


	//----- nvinfo : EIATTR_KPARAM_INFO
	.align		4
.L_322:
        /*0008*/ 	.byte	0x04, 0x17
        /*000a*/ 	.short	(.L_324 - .L_323)
.L_323:
        /*000c*/ 	.word	0x00000000
        /*0010*/ 	.short	0x0000
        /*0012*/ 	.short	0x0070
        /*0014*/ 	.byte	0x00, 0xf0, 0x01, 0x1a


	//----- nvinfo : EIATTR_SPARSE_MMA_MASK
	.align		4
.L_324:
        /*0018*/ 	.byte	0x03, 0x50
        /*001a*/ 	.short	0x0000


	//----- nvinfo : EIATTR_MAXREG_COUNT
	.align		4
        /*001c*/ 	.byte	0x03, 0x1b
        /*001e*/ 	.short	0x0080


	//----- nvinfo : EIATTR_NUM_BARRIERS
	.align		4
        /*0020*/ 	.byte	0x02, 0x4c
        /*0022*/ 	.byte	0x10
	.zero		1


	//----- nvinfo : EIATTR_EXTERNS
	.align		4
        /*0024*/ 	.byte	0x04, 0x0f
        /*0026*/ 	.short	(.L_326 - .L_325)


	//   ....[0]....
	.align		4
.L_325:
        /*0028*/ 	.word	index@(__assertfail)


	//----- nvinfo : EIATTR_ANNOTATIONS
	.align		4
.L_326:
        /*002c*/ 	.byte	0x04, 0x55
        /*002e*/ 	.short	(.L_328 - .L_327)


	//   ....[0]....
.L_327:
        /*0030*/ 	.word	0x00000001
        /*0034*/ 	.byte	0xa0, 0x07, 0x00, 0x00, 0x01, 0x00, 0x00, 0x00, 0x80, 0x17, 0x00, 0x00, 0x01, 0x00, 0x00, 0x00
        /*0044*/ 	.byte	0xc0, 0x17, 0x00, 0x00, 0x01, 0x00, 0x00, 0x00, 0x30, 0x1b, 0x00, 0x00, 0x01, 0x00, 0x00, 0x00
        /*0054*/ 	.byte	0xe0, 0x23, 0x00, 0x00, 0x01, 0x00, 0x00, 0x00, 0xc0, 0x3c, 0x00, 0x00, 0x01, 0x00, 0x00, 0x00
        /*0064*/ 	.byte	0xc0, 0x40, 0x00, 0x00, 0x01, 0x00, 0x00, 0x00, 0xa0, 0x58, 0x00, 0x00


	//----- nvinfo : EIATTR_MERCURY_ISA_VERSION
	.align		4
.L_328:
        /*0070*/ 	.byte	0x03, 0x5f
        /*0072*/ 	.short	0x0101


	//----- nvinfo : EIATTR_INT_WARP_WIDE_INSTR_OFFSETS
	.align		4
        /*0074*/ 	.byte	0x04, 0x31
        /*0076*/ 	.short	(.L_330 - .L_329)


	//   ....[0]....
.L_329:
        /*0078*/ 	.word	0x00000180


	//   ....[1]....
        /*007c*/ 	.word	0x00000240


	//   ....[2]....
        /*0080*/ 	.word	0x00007780


	//   ....[3]....
        /*0084*/ 	.word	0x00007d70


	//   ....[4]....
        /*0088*/ 	.word	0x000084d0


	//   ....[5]....
        /*008c*/ 	.word	0x00008870


	//----- nvinfo : EIATTR_COOP_GROUP_MASK_REGIDS
	.align		4
.L_330:
        /*0090*/ 	.byte	0x04, 0x29
        /*0092*/ 	.short	(.L_332 - .L_331)


	//   ....[0]....
.L_331:
        /*0094*/ 	.word	0xffffffff


	//   ....[1]....
        /*0098*/ 	.word	0xffffffff


	//   ....[2]....
        /*009c*/ 	.word	0xffffffff


	//   ....[3]....
        /*00a0*/ 	.word	0xffffffff


	//   ....[4]....
        /*00a4*/ 	.word	0xffffffff


	//   ....[5]....
        /*00a8*/ 	.word	0xffffffff


	//   ....[6]....
        /*00ac*/ 	.word	0xffffffff


	//   ....[7]....
        /*00b0*/ 	.word	0xffffffff


	//   ....[8]....
        /*00b4*/ 	.word	0xffffffff


	//   ....[9]....
        /*00b8*/ 	.word	0xffffffff


	//   ....[10]....
        /*00bc*/ 	.word	0xffffffff


	//   ....[11]....
        /*00c0*/ 	.word	0xffffffff


	//   ....[12]....
        /*00c4*/ 	.word	0xffffffff


	//   ....[13]....
        /*00c8*/ 	.word	0x0500000f


	//   ....[14]....
        /*00cc*/ 	.word	0x0500000f


	//   ....[15]....
        /*00d0*/ 	.word	0x0500000f


	//   ....[16]....
        /*00d4*/ 	.word	0x0500000f


	//----- nvinfo : EIATTR_COOP_GROUP_INSTR_OFFSETS
	.align		4
.L_332:
        /*00d8*/ 	.byte	0x04, 0x28
        /*00da*/ 	.short	(.L_334 - .L_333)


	//   ....[0]....
.L_333:
        /*00dc*/ 	.word	0x00000060


	//   ....[1]....
        /*00e0*/ 	.word	0x00000190


	//   ....[2]....
        /*00e4*/ 	.word	0x00000220


	//   ....[3]....
        /*00e8*/ 	.word	0x000003a0


	//   ....[4]....
        /*00ec*/ 	.word	0x000005e0


	//   ....[5]....
        /*00f0*/ 	.word	0x00001250


	//   ....[6]....
        /*00f4*/ 	.word	0x000069c0


	//   ....[7]....
        /*00f8*/ 	.word	0x000072c0


	//   ....[8]....
        /*00fc*/ 	.word	0x000076b0


	//   ....[9]....
        /*0100*/ 	.word	0x000078f0


	//   ....[10]....
        /*0104*/ 	.word	0x00007ca0


	//   ....[11]....
        /*0108*/ 	.word	0x00007f50


	//   ....[12]....
        /*010c*/ 	.word	0x00008410


	//   ....[13]....
        /*0110*/ 	.word	0x0000abb0


	//   ....[14]....
        /*0114*/ 	.word	0x0000ad20


	//   ....[15]....
        /*0118*/ 	.word	0x0000ad90


	//   ....[16]....
        /*011c*/ 	.word	0x0000ae00


	//----- nvinfo : EIATTR_REG_RECONFIG
	.align		4
.L_334:
        /*0120*/ 	.byte	0x01, 0x54
	.zero		2


	//----- nvinfo : EIATTR_SYSCALL_OFFSETS
	.align		4
        /*0124*/ 	.byte	0x04, 0x46
        /*0126*/ 	.short	(.L_336 - .L_335)


	//   ....[0]....
.L_335:
        /*0128*/ 	.word	0x00000eb0


	//   ....[1]....
        /*012c*/ 	.word	0x00000fa0


	//   ....[2]....
        /*0130*/ 	.word	0x000010e0


	//   ....[3]....
        /*0134*/ 	.word	0x000011d0


	//----- nvinfo : EIATTR_MBARRIER_INSTR_OFFSETS
	.align		4
.L_336:
        /*0138*/ 	.byte	0x04, 0x39
        /*013a*/ 	.short	(.L_338 - .L_337)


	//   ....[0]....
.L_337:
        /*013c*/ 	.word	0x00000260
        /*0140*/ 	.word	0x000000ff
        /*0144*/ 	.word	0x00036400
        /*0148*/ 	.short	0x0100
        /*014a*/ 	.byte	0x06
	.zero		1


	//   ....[1]....
        /*014c*/ 	.word	0x00000350
        /*0150*/ 	.word	0x000000ff
        /*0154*/ 	.word	0x00036410
        /*0158*/ 	.short	0x0100
        /*015a*/ 	.byte	0x08
	.zero		1


	//   ....[2]....
        /*015c*/ 	.word	0x00000360
        /*0160*/ 	.word	0x000000ff
        /*0164*/ 	.word	0x00036420
        /*0168*/ 	.short	0x0100
        /*016a*/ 	.byte	0x08
	.zero		1


	//   ....[3]....
        /*016c*/ 	.word	0x00000370
        /*0170*/ 	.word	0x000000ff
        /*0174*/ 	.word	0x00036418
        /*0178*/ 	.short	0x0100
        /*017a*/ 	.byte	0x08
	.zero		1


	//   ....[4]....
        /*017c*/ 	.word	0x00000380
        /*0180*/ 	.word	0x000000ff
        /*0184*/ 	.word	0x00036428
        /*0188*/ 	.short	0x0100
        /*018a*/ 	.byte	0x08
	.zero		1


	//   ....[5]....
        /*018c*/ 	.word	0x000004b0
        /*0190*/ 	.word	0x000000ff
        /*0194*/ 	.word	0x00036430
        /*0198*/ 	.short	0x0100
        /*019a*/ 	.byte	0x08
	.zero		1


	//   ....[6]....
        /*019c*/ 	.word	0x000004c0
        /*01a0*/ 	.word	0x000000ff
        /*01a4*/ 	.word	0x00036438
        /*01a8*/ 	.short	0x0100
        /*01aa*/ 	.byte	0x08
	.zero		1


	//   ....[7]....
        /*01ac*/ 	.word	0x00001290
        /*01b0*/ 	.word	0x000000ff
        /*01b4*/ 	.word	0x00036400
        /*01b8*/ 	.short	0x010a
        /*01ba*/ 	.byte	0x24
	.zero		1


	//   ....[8]....
        /*01bc*/ 	.word	0x000013e0
        /*01c0*/ 	.word	0x000000ff
        /*01c4*/ 	.word	0x00036400
        /*01c8*/ 	.short	0x010a
        /*01ca*/ 	.byte	0x24
	.zero		1


	//   ....[9]....
        /*01cc*/ 	.word	0x00001a90
        /*01d0*/ 	.word	0x00000004
        /*01d4*/ 	.word	0x00036410
        /*01d8*/ 	.short	0x010a
        /*01da*/ 	.byte	0x3f
	.zero		1


	//   ....[10]....
        /*01dc*/ 	.word	0x00001ad0
        /*01e0*/ 	.word	0x00000004
        /*01e4*/ 	.word	0x00036410
        /*01e8*/ 	.short	0x010a
        /*01ea*/ 	.byte	0x3f
	.zero		1


	//   ....[11]....
        /*01ec*/ 	.word	0x00002180
        /*01f0*/ 	.word	0x000000ff
        /*01f4*/ 	.word	0x00036430
        /*01f8*/ 	.short	0x010a
        /*01fa*/ 	.byte	0x24
	.zero		1


	//   ....[12]....
        /*01fc*/ 	.word	0x000023a0
        /*0200*/ 	.word	0x000000ff
        /*0204*/ 	.word	0x00036430
        /*0208*/ 	.short	0x010a
        /*020a*/ 	.byte	0x24
	.zero		1


	//   ....[13]....
        /*020c*/ 	.word	0x000039b0
        /*0210*/ 	.word	0x000000ff
        /*0214*/ 	.word	0x00000000
        /*0218*/ 	.short	0x0101
        /*021a*/ 	.byte	0x04
	.zero		1


	//   ....[14]....
        /*021c*/ 	.word	0x00003d30
        /*0220*/ 	.word	0x00000004
        /*0224*/ 	.word	0x00000000
        /*0228*/ 	.short	0x0101
        /*022a*/ 	.byte	0x3f
	.zero		1


	//   ....[15]....
        /*022c*/ 	.word	0x00008d50
        /*0230*/ 	.word	0x0000000c
        /*0234*/ 	.word	0x00036420
        /*0238*/ 	.short	0x010a
        /*023a*/ 	.byte	0x3f
	.zero		1


	//   ....[16]....
        /*023c*/ 	.word	0x00009450
        /*0240*/ 	.word	0x0000000c
        /*0244*/ 	.word	0x00036438
        /*0248*/ 	.short	0x010a
        /*024a*/ 	.byte	0x3f
	.zero		1


	//   ....[17]....
        /*024c*/ 	.word	0x000097c0
        /*0250*/ 	.word	0x0000000c
        /*0254*/ 	.word	0x00036428
        /*0258*/ 	.short	0x010a
        /*025a*/ 	.byte	0x3f
	.zero		1


	//   ....[18]....
        /*025c*/ 	.word	0x00009a70
        /*0260*/ 	.word	0x0000000c
        /*0264*/ 	.word	0x00036438
        /*0268*/ 	.short	0x010a
        /*026a*/ 	.byte	0x3f
	.zero		1


	//   ....[19]....
        /*026c*/ 	.word	0x00009d30
        /*0270*/ 	.word	0x0000000c
        /*0274*/ 	.word	0x00036420
        /*0278*/ 	.short	0x010a
        /*027a*/ 	.byte	0x3f
	.zero		1


	//   ....[20]....
        /*027c*/ 	.word	0x0000a030
        /*0280*/ 	.word	0x0000000c
        /*0284*/ 	.word	0x00036438
        /*0288*/ 	.short	0x010a
        /*028a*/ 	.byte	0x3f
	.zero		1


	//   ....[21]....
        /*028c*/ 	.word	0x0000a330
        /*0290*/ 	.word	0x0000000c
        /*0294*/ 	.word	0x00036428
        /*0298*/ 	.short	0x010a
        /*029a*/ 	.byte	0x3f
	.zero		1


	//   ....[22]....
        /*029c*/ 	.word	0x0000a5f0
        /*02a0*/ 	.word	0x0000000c
        /*02a4*/ 	.word	0x00036438
        /*02a8*/ 	.short	0x010a
        /*02aa*/ 	.byte	0x3f
	.zero		1


	//   ....[23]....
        /*02ac*/ 	.word	0x0000aa40
        /*02b0*/ 	.word	0x00000007
        /*02b4*/ 	.word	0x00000000
        /*02b8*/ 	.short	0x010a
        /*02ba*/ 	.byte	0x3f
	.zero		1


	//   ....[24]....
        /*02bc*/ 	.word	0x0000aac0
        /*02c0*/ 	.word	0x00000005
        /*02c4*/ 	.word	0x00000000
        /*02c8*/ 	.short	0x010a
        /*02ca*/ 	.byte	0x3f
	.zero		1


	//   ....[25]....
        /*02cc*/ 	.word	0x0000ab10
        /*02d0*/ 	.word	0x00000009
        /*02d4*/ 	.word	0x00036438
        /*02d8*/ 	.short	0x010a
        /*02da*/ 	.byte	0x3f
	.zero		1


	//   ....[26]....
        /*02dc*/ 	.word	0x0000abf0
        /*02e0*/ 	.word	0x00000007
        /*02e4*/ 	.word	0x00036400
        /*02e8*/ 	.short	0x010a
        /*02ea*/ 	.byte	0x3f
	.zero		1


	//   ....[27]....
        /*02ec*/ 	.word	0x0000ac40
        /*02f0*/ 	.word	0x00000004
        /*02f4*/ 	.word	0x00036410
        /*02f8*/ 	.short	0x010a
        /*02fa*/ 	.byte	0x3f
	.zero		1


	//   ....[28]....
        /*02fc*/ 	.word	0x0000aca0
        /*0300*/ 	.word	0x00000078
        /*0304*/ 	.word	0x00036430
        /*0308*/ 	.short	0x010a
        /*030a*/ 	.byte	0x3f
	.zero		1


	//   ....[29]....
        /*030c*/ 	.word	0x0000ae40
        /*0310*/ 	.word	0x0000000c
        /*0314*/ 	.word	0x00036420
        /*0318*/ 	.short	0x010a
        /*031a*/ 	.byte	0x3f
	.zero		1


	//   ....[30]....
        /*031c*/ 	.word	0x0000ae90
        /*0320*/ 	.word	0x0000000c
        /*0324*/ 	.word	0x00036438
        /*0328*/ 	.short	0x010a
        /*032a*/ 	.byte	0x3f
	.zero		1


	//   ....[31]....
        /*032c*/ 	.word	0x0000aee0
        /*0330*/ 	.word	0x0000000c
        /*0334*/ 	.word	0x00036428
        /*0338*/ 	.short	0x010a
        /*033a*/ 	.byte	0x3f
	.zero		1


	//   ....[32]....
        /*033c*/ 	.word	0x0000af30
        /*0340*/ 	.word	0x0000000c
        /*0344*/ 	.word	0x00036438
        /*0348*/ 	.short	0x010a
        /*034a*/ 	.byte	0x3f
	.zero		1


	//   ....[33]....
        /*034c*/ 	.word	0x0000af90
        /*0350*/ 	.word	0x0000000c
        /*0354*/ 	.word	0x00036420
        /*0358*/ 	.short	0x010a
        /*035a*/ 	.byte	0x3f
	.zero		1


	//   ....[34]....
        /*035c*/ 	.word	0x0000afe0
        /*0360*/ 	.word	0x0000000c
        /*0364*/ 	.word	0x00036438
        /*0368*/ 	.short	0x010a
        /*036a*/ 	.byte	0x3f
	.zero		1


	//   ....[35]....
        /*036c*/ 	.word	0x0000b030
        /*0370*/ 	.word	0x0000000c
        /*0374*/ 	.word	0x00036428
        /*0378*/ 	.short	0x010a
        /*037a*/ 	.byte	0x3f
	.zero		1


	//   ....[36]....
        /*037c*/ 	.word	0x0000b080
        /*0380*/ 	.word	0x0000000c
        /*0384*/ 	.word	0x00036438
        /*0388*/ 	.short	0x010a
        /*038a*/ 	.byte	0x3f
	.zero		1


	//   ....[37]....
        /*038c*/ 	.word	0x0000b150
        /*0390*/ 	.word	0x00000007
        /*0394*/ 	.word	0x00000000
        /*0398*/ 	.short	0x010a
        /*039a*/ 	.byte	0x3f
	.zero		1


	//   ....[38]....
        /*039c*/ 	.word	0x0000b1a0
        /*03a0*/ 	.word	0x00000005
        /*03a4*/ 	.word	0x00000000
        /*03a8*/ 	.short	0x010a
        /*03aa*/ 	.byte	0x3f
	.zero		1


	//----- nvinfo : EIATTR_NUM_MBARRIERS
	.align		4
.L_338:
        /*03ac*/ 	.byte	0x03, 0x38
        /*03ae*/ 	.short	0x0007


	//----- nvinfo : EIATTR_EXIT_INSTR_OFFSETS
	.align		4
        /*03b0*/ 	.byte	0x04, 0x1c
        /*03b2*/ 	.short	(.L_340 - .L_339)


	//   ....[0]....
.L_339:
        /*03b4*/ 	.word	0x0000ab60


	//----- nvinfo : EIATTR_MAX_THREADS
	.align		4
.L_340:
        /*03b8*/ 	.byte	0x04, 0x05
        /*03ba*/ 	.short	(.L_342 - .L_341)
.L_341:
        /*03bc*/ 	.word	0x00000200
        /*03c0*/ 	.word	0x00000001
        /*03c4*/ 	.word	0x00000001


	//----- nvinfo : EIATTR_CRS_STACK_SIZE
	.align		4
.L_342:
        /*03c8*/ 	.byte	0x04, 0x1e
        /*03ca*/ 	.short	(.L_344 - .L_343)
.L_343:
        /*03cc*/ 	.word	0x00000000


	//----- nvinfo : EIATTR_CBANK_PARAM_SIZE
	.align		4
.L_344:
        /*03d0*/ 	.byte	0x03, 0x19
        /*03d2*/ 	.short	0x06f0


	//----- nvinfo : EIATTR_PARAM_CBANK
	.align		4
        /*03d4*/ 	.byte	0x04, 0x0a
        /*03d6*/ 	.short	(.L_346 - .L_345)
	.align		4
.L_345:
        /*03d8*/ 	.word	index@(.nv.constant0._ZN7cutlass13device_kernelIN5flash11enable_sm90INS1_16FlashAttnBwdSm90INS1_25CollectiveMainloopBwdSm90ILi2ELi1ELi1EN4cute5tupleIJNS5_1CILi1EEES8_S8_EEENS6_IJNS7_ILi64EEENS7_ILi96EEENS7_ILi192EEEEEENS_6half_tEfNS_4arch4Sm90ELb0ELb0ELb1ELb1ELb1ELb0ELb1ELb0ELi3ELi1ELi1ELi1ELb0EEENS1_21CollectiveEpilogueBwdISD_SE_SG_Li384ELb1ELb1ELi3EEENS1_19SingleTileSchedulerILb1ELb0ELb0ELi96EEEEEEEEEvNT_6ParamsE)
        /*03dc*/ 	.short	0x0210
        /*03de*/ 	.short	0x06f0


	//----- nvinfo : EIATTR_SW_WAR
	.align		4
.L_346:
        /*03e0*/ 	.byte	0x04, 0x36
        /*03e2*/ 	.short	(.L_348 - .L_347)
.L_347:
        /*03e4*/ 	.word	0x00000008
.L_348:


//--------------------- .nv.info._ZN7cutlass13device_kernelIN5flash11enable_sm90INS1_16FlashAttnBwdSm90INS1_25CollectiveMainloopBwdSm90ILi2ELi1ELi1EN4cute5tupleIJNS5_1CILi1EEES8_S8_EEENS6_IJNS7_ILi64EEENS7_ILi96EEENS7_ILi192EEEEEENS_6half_tEfNS_4arch4Sm90ELb0ELb0ELb1ELb1ELb0ELb0ELb1ELb0ELi3ELi1ELi1ELi1ELb0EEENS1_24CollectiveEpilogueBwdGQAISD_fSG_Li384ELb1ELb0EEENS1_19SingleTileSchedulerILb1ELb0ELb0ELi96EEEEEEEEEvNT_6ParamsE --------------------------
	.section	.nv.info._ZN7cutlass13device_kernelIN5flash11enable_sm90INS1_16FlashAttnBwdSm90INS1_25CollectiveMainloopBwdSm90ILi2ELi1ELi1EN4cute5tupleIJNS5_1CILi1EEES8_S8_EEENS6_IJNS7_ILi64EEENS7_ILi96EEENS7_ILi192EEEEEENS_6half_tEfNS_4arch4Sm90ELb0ELb0ELb1ELb1ELb0ELb0ELb1ELb0ELi3ELi1ELi1ELi1ELb0EEENS1_24CollectiveEpilogueBwdGQAISD_fSG_Li384ELb1ELb0EEENS1_19SingleTileSchedulerILb1ELb0ELb0ELi96EEEEEEEEEvNT_6ParamsE,"",@"SHT_CUDA_INFO"
	.sectionflags	@""
	.align	4


	//----- nvinfo : EIATTR_CUDA_API_VERSION
	.align		4
        /*0000*/ 	.byte	0x04, 0x37
        /*0002*/ 	.short	(.L_350 - .L_349)
.L_349:
        /*0004*/ 	.word	0x00000082


	//----- nvinfo : EIATTR_KPARAM_INFO
	.align		4
.L_350:
        /*0008*/ 	.byte	0x04, 0x17
        /*000a*/ 	.short	(.L_352 - .L_351)
.L_351:
        /*000c*/ 	.word	0x00000000
        /*0010*/ 	.short	0x0000
        /*0012*/ 	.short	0x0070
        /*0014*/ 	.byte	0x00, 0xf0, 0x01, 0x1a


	//----- nvinfo : EIATTR_SPARSE_MMA_MASK
	.align		4
.L_352:
        /*0018*/ 	.byte	0x03, 0x50
        /*001a*/ 	.short	0x0000


	//----- nvinfo : EIATTR_MAXREG_COUNT
	.align		4
        /*001c*/ 	.byte	0x03, 0x1b
        /*001e*/ 	.short	0x0080


	//----- nvinfo : EIATTR_NUM_BARRIERS
	.align		4
        /*0020*/ 	.byte	0x02, 0x4c
        /*0022*/ 	.byte	0x10
	.zero		1


	//----- nvinfo : EIATTR_EXTERNS
	.align		4
        /*0024*/ 	.byte	0x04, 0x0f
        /*0026*/ 	.short	(.L_354 - .L_353)


	//   ....[0]....
	.align		4
.L_353:
        /*0028*/ 	.word	index@(__assertfail)


	//----- nvinfo : EIATTR_ANNOTATIONS
	.align		4
.L_354:
        /*002c*/ 	.byte	0x04, 0x55
        /*002e*/ 	.short	(.L_356 - .L_355)


	//   ....[0]....
.L_355:
        /*0030*/ 	.word	0x00000001
        /*0034*/ 	.byte	0xa0, 0x07, 0x00, 0x00, 0x01, 0x00, 0x00, 0x00, 0x80, 0x17, 0x00, 0x00, 0x01, 0x00, 0x00, 0x00
        /*0044*/ 	.byte	0xc0, 0x17, 0x00, 0x00, 0x01, 0x00, 0x00, 0x00, 0x30, 0x1b, 0x00, 0x00, 0x01, 0x00, 0x00, 0x00
        /*0054*/ 	.byte	0xe0, 0x23, 0x00, 0x00, 0x01, 0x00, 0x00, 0x00, 0xc0, 0x3c, 0x00, 0x00, 0x01, 0x00, 0x00, 0x00
        /*0064*/ 	.byte	0xc0, 0x40, 0x00, 0x00


	//----- nvinfo : EIATTR_MERCURY_ISA_VERSION
	.align		4
.L_356:
        /*0068*/ 	.byte	0x03, 0x5f
        /*006a*/ 	.short	0x0101


	//----- nvinfo : EIATTR_INT_WARP_WIDE_INSTR_OFFSETS
	.align		4
        /*006c*/ 	.byte	0x04, 0x31
        /*006e*/ 	.short	(.L_358 - .L_357)


	//   ....[0]....
.L_357:
        /*0070*/ 	.word	0x00000180


	//   ....[1]....
        /*0074*/ 	.word	0x00000240


	//   ....[2]....
        /*0078*/ 	.word	0x000060b0


	//----- nvinfo : EIATTR_COOP_GROUP_MASK_REGIDS
	.align		4
.L_358:
        /*007c*/ 	.byte	0x04, 0x29
        /*007e*/ 	.short	(.L_360 - .L_359)


	//   ....[0]....
.L_359:
        /*0080*/ 	.word	0xffffffff


	//   ....[1]....
        /*0084*/ 	.word	0xffffffff


	//   ....[2]....
        /*0088*/ 	.word	0xffffffff


	//   ....[3]....
        /*008c*/ 	.word	0xffffffff


	//   ....[4]....
        /*0090*/ 	.word	0xffffffff


	//   ....[5]....
        /*0094*/ 	.word	0xffffffff


	//   ....[6]....
        /*0098*/ 	.word	0xffffffff


	//   ....[7]....
        /*009c*/ 	.word	0x0500000f


	//----- nvinfo : EIATTR_COOP_GROUP_INSTR_OFFSETS
	.align		4
.L_360:
        /*00a0*/ 	.byte	0x04, 0x28
        /*00a2*/ 	.short	(.L_362 - .L_361)


	//   ....[0]....
.L_361:
        /*00a4*/ 	.word	0x00000060


	//   ....[1]....
        /*00a8*/ 	.word	0x00000190


	//   ....[2]....
        /*00ac*/ 	.word	0x00000220


	//   ....[3]....
        /*00b0*/ 	.word	0x000003a0


	//   ....[4]....
        /*00b4*/ 	.word	0x000005e0


	//   ....[5]....
        /*00b8*/ 	.word	0x00001250


	//   ....[6]....
        /*00bc*/ 	.word	0x000049d0


	//   ....[7]....
        /*00c0*/ 	.word	0x000083f0


	//----- nvinfo : EIATTR_REG_RECONFIG
	.align		4
.L_362:
        /*00c4*/ 	.byte	0x01, 0x54
	.zero		2


	//----- nvinfo : EIATTR_SYSCALL_OFFSETS
	.align		4
        /*00c8*/ 	.byte	0x04, 0x46
        /*00ca*/ 	.short	(.L_364 - .L_363)


	//   ....[0]....
.L_363:
        /*00cc*/ 	.word	0x00000eb0


	//   ....[1]....
        /*00d0*/ 	.word	0x00000fa0


	//   ....[2]....
        /*00d4*/ 	.word	0x000010e0


	//   ....[3]....
        /*00d8*/ 	.word	0x000011d0


	//----- nvinfo : EIATTR_MBARRIER_INSTR_OFFSETS
	.align		4
.L_364:
        /*00dc*/ 	.byte	0x04, 0x39
        /*00de*/ 	.short	(.L_366 - .L_365)


	//   ....[0]....
.L_365:
        /*00e0*/ 	.word	0x00000260
        /*00e4*/ 	.word	0x000000ff
        /*00e8*/ 	.word	0x00036400
        /*00ec*/ 	.short	0x0100
        /*00ee*/ 	.byte	0x06
	.zero		1


	//   ....[1]....
        /*00f0*/ 	.word	0x00000350
        /*00f4*/ 	.word	0x000000ff
        /*00f8*/ 	.word	0x00036410
        /*00fc*/ 	.short	0x0100
        /*00fe*/ 	.byte	0x08
	.zero		1


	//   ....[2]....
        /*0100*/ 	.word	0x00000360
        /*0104*/ 	.word	0x000000ff
        /*0108*/ 	.word	0x00036420
        /*010c*/ 	.short	0x0100
        /*010e*/ 	.byte	0x08
	.zero		1


	//   ....[3]....
        /*0110*/ 	.word	0x00000370
        /*0114*/ 	.word	0x000000ff
        /*0118*/ 	.word	0x00036418
        /*011c*/ 	.short	0x0100
        /*011e*/ 	.byte	0x08
	.zero		1


	//   ....[4]....
        /*0120*/ 	.word	0x00000380
        /*0124*/ 	.word	0x000000ff
        /*0128*/ 	.word	0x00036428
        /*012c*/ 	.short	0x0100
        /*012e*/ 	.byte	0x08
	.zero		1


	//   ....[5]....
        /*0130*/ 	.word	0x000004b0
        /*0134*/ 	.word	0x000000ff
        /*0138*/ 	.word	0x00036430
        /*013c*/ 	.short	0x0100
        /*013e*/ 	.byte	0x08
	.zero		1


	//   ....[6]....
        /*0140*/ 	.word	0x000004c0
        /*0144*/ 	.word	0x000000ff
        /*0148*/ 	.word	0x00036438
        /*014c*/ 	.short	0x0100
        /*014e*/ 	.byte	0x08
	.zero		1


	//   ....[7]....
        /*0150*/ 	.word	0x00001290
        /*0154*/ 	.word	0x000000ff
        /*0158*/ 	.word	0x00036400
        /*015c*/ 	.short	0x010a
        /*015e*/ 	.byte	0x24
	.zero		1


	//   ....[8]....
        /*0160*/ 	.word	0x000013e0
        /*0164*/ 	.word	0x000000ff
        /*0168*/ 	.word	0x00036400
        /*016c*/ 	.short	0x010a
        /*016e*/ 	.byte	0x24
	.zero		1


	//   ....[9]....
        /*0170*/ 	.word	0x00001a90
        /*0174*/ 	.word	0x00000004
        /*0178*/ 	.word	0x00036410
        /*017c*/ 	.short	0x010a
        /*017e*/ 	.byte	0x3f
	.zero		1


	//   ....[10]....
        /*0180*/ 	.word	0x00001ad0
        /*0184*/ 	.word	0x00000004
        /*0188*/ 	.word	0x00036410
        /*018c*/ 	.short	0x010a
        /*018e*/ 	.byte	0x3f
	.zero		1


	//   ....[11]....
        /*0190*/ 	.word	0x00002180
        /*0194*/ 	.word	0x000000ff
        /*0198*/ 	.word	0x00036430
        /*019c*/ 	.short	0x010a
        /*019e*/ 	.byte	0x24
	.zero		1


	//   ....[12]....
        /*01a0*/ 	.word	0x000023a0
        /*01a4*/ 	.word	0x000000ff
        /*01a8*/ 	.word	0x00036430
        /*01ac*/ 	.short	0x010a
        /*01ae*/ 	.byte	0x24
	.zero		1


	//   ....[13]....
        /*01b0*/ 	.word	0x000039b0
        /*01b4*/ 	.word	0x000000ff
        /*01b8*/ 	.word	0x00000000
        /*01bc*/ 	.short	0x0101
        /*01be*/ 	.byte	0x04
	.zero		1


	//   ....[14]....
        /*01c0*/ 	.word	0x00003d30
        /*01c4*/ 	.word	0x00000004
        /*01c8*/ 	.word	0x00000000
        /*01cc*/ 	.short	0x0101
        /*01ce*/ 	.byte	0x3f
	.zero		1


	//   ....[15]....
        /*01d0*/ 	.word	0x00006590
        /*01d4*/ 	.word	0x0000000c
        /*01d8*/ 	.word	0x00036420
        /*01dc*/ 	.short	0x010a
        /*01de*/ 	.byte	0x3f
	.zero		1


	//   ....[16]....
        /*01e0*/ 	.word	0x00006c90
        /*01e4*/ 	.word	0x0000000c
        /*01e8*/ 	.word	0x00036438
        /*01ec*/ 	.short	0x010a
        /*01ee*/ 	.byte	0x3f
	.zero		1


	//   ....[17]....
        /*01f0*/ 	.word	0x00007000
        /*01f4*/ 	.word	0x0000000c
        /*01f8*/ 	.word	0x00036428
        /*01fc*/ 	.short	0x010a
        /*01fe*/ 	.byte	0x3f
	.zero		1


	//   ....[18]....
        /*0200*/ 	.word	0x000072b0
        /*0204*/ 	.word	0x0000000c
        /*0208*/ 	.word	0x00036438
        /*020c*/ 	.short	0x010a
        /*020e*/ 	.byte	0x3f
	.zero		1


	//   ....[19]....
        /*0210*/ 	.word	0x00007570
        /*0214*/ 	.word	0x0000000c
        /*0218*/ 	.word	0x00036420
        /*021c*/ 	.short	0x010a
        /*021e*/ 	.byte	0x3f
	.zero		1


	//   ....[20]....
        /*0220*/ 	.word	0x00007870
        /*0224*/ 	.word	0x0000000c
        /*0228*/ 	.word	0x00036438
        /*022c*/ 	.short	0x010a
        /*022e*/ 	.byte	0x3f
	.zero		1


	//   ....[21]....
        /*0230*/ 	.word	0x00007b70
        /*0234*/ 	.word	0x0000000c
        /*0238*/ 	.word	0x00036428
        /*023c*/ 	.short	0x010a
        /*023e*/ 	.byte	0x3f
	.zero		1


	//   ....[22]....
        /*0240*/ 	.word	0x00007e30
        /*0244*/ 	.word	0x0000000c
        /*0248*/ 	.word	0x00036438
        /*024c*/ 	.short	0x010a
        /*024e*/ 	.byte	0x3f
	.zero		1


	//   ....[23]....
        /*0250*/ 	.word	0x00008280
        /*0254*/ 	.word	0x00000007
        /*0258*/ 	.word	0x00000000
        /*025c*/ 	.short	0x010a
        /*025e*/ 	.byte	0x3f
	.zero		1


	//   ....[24]....
        /*0260*/ 	.word	0x00008300
        /*0264*/ 	.word	0x00000005
        /*0268*/ 	.word	0x00000000
        /*026c*/ 	.short	0x010a
        /*026e*/ 	.byte	0x3f
	.zero		1


	//   ....[25]....
        /*0270*/ 	.word	0x00008350
        /*0274*/ 	.word	0x00000009
        /*0278*/ 	.word	0x00036438
        /*027c*/ 	.short	0x010a
        /*027e*/ 	.byte	0x3f
	.zero		1


	//   ....[26]....
        /*0280*/ 	.word	0x00008430
        /*0284*/ 	.word	0x00000007
        /*0288*/ 	.word	0x00036400
        /*028c*/ 	.short	0x010a
        /*028e*/ 	.byte	0x3f
	.zero		1


	//   ....[27]....
        /*0290*/ 	.word	0x00008480
        /*0294*/ 	.word	0x00000004
        /*0298*/ 	.word	0x00036410
        /*029c*/ 	.short	0x010a
        /*029e*/ 	.byte	0x3f
	.zero		1


	//   ....[28]....
        /*02a0*/ 	.word	0x000084e0
        /*02a4*/ 	.word	0x00000078
        /*02a8*/ 	.word	0x00036430
        /*02ac*/ 	.short	0x010a
        /*02ae*/ 	.byte	0x3f
	.zero		1


	//   ....[29]....
        /*02b0*/ 	.word	0x00008530
        /*02b4*/ 	.word	0x0000000c
        /*02b8*/ 	.word	0x00036420
        /*02bc*/ 	.short	0x010a
        /*02be*/ 	.byte	0x3f
	.zero		1


	//   ....[30]....
        /*02c0*/ 	.word	0x00008580
        /*02c4*/ 	.word	0x0000000c
        /*02c8*/ 	.word	0x00036438
        /*02cc*/ 	.short	0x010a
        /*02ce*/ 	.byte	0x3f
	.zero		1


	//   ....[31]....
        /*02d0*/ 	.word	0x000085d0
        /*02d4*/ 	.word	0x0000000c
        /*02d8*/ 	.word	0x00036428
        /*02dc*/ 	.short	0x010a
        /*02de*/ 	.byte	0x3f
	.zero		1


	//   ....[32]....
        /*02e0*/ 	.word	0x00008620
        /*02e4*/ 	.word	0x0000000c
        /*02e8*/ 	.word	0x00036438
        /*02ec*/ 	.short	0x010a
        /*02ee*/ 	.byte	0x3f
	.zero		1


	//   ....[33]....
        /*02f0*/ 	.word	0x00008680
        /*02f4*/ 	.word	0x0000000c
        /*02f8*/ 	.word	0x00036420
        /*02fc*/ 	.short	0x010a
        /*02fe*/ 	.byte	0x3f
	.zero		1


	//   ....[34]....
        /*0300*/ 	.word	0x000086d0
        /*0304*/ 	.word	0x0000000c
        /*0308*/ 	.word	0x00036438
        /*030c*/ 	.short	0x010a
        /*030e*/ 	.byte	0x3f
	.zero		1


	//   ....[35]....
        /*0310*/ 	.word	0x00008720
        /*0314*/ 	.word	0x0000000c
        /*0318*/ 	.word	0x00036428
        /*031c*/ 	.short	0x010a
        /*031e*/ 	.byte	0x3f
	.zero		1


	//   ....[36]....
        /*0320*/ 	.word	0x00008770
        /*0324*/ 	.word	0x0000000c
        /*0328*/ 	.word	0x00036438
        /*032c*/ 	.short	0x010a
        /*032e*/ 	.byte	0x3f
	.zero		1


	//   ....[37]....
        /*0330*/ 	.word	0x00008840
        /*0334*/ 	.word	0x00000007
        /*0338*/ 	.word	0x00000000
        /*033c*/ 	.short	0x010a
        /*033e*/ 	.byte	0x3f
	.zero		1


	//   ....[38]....
        /*0340*/ 	.word	0x00008890
        /*0344*/ 	.word	0x00000005
        /*0348*/ 	.word	0x00000000
        /*034c*/ 	.short	0x010a
        /*034e*/ 	.byte	0x3f
	.zero		1


	//----- nvinfo : EIATTR_NUM_MBARRIERS
	.align		4
.L_366:
        /*0350*/ 	.byte	0x03, 0x38
        /*0352*/ 	.short	0x0007


	//----- nvinfo : EIATTR_EXIT_INSTR_OFFSETS
	.align		4
        /*0354*/ 	.byte	0x04, 0x1c
        /*0356*/ 	.short	(.L_368 - .L_367)


	//   ....[0]....
.L_367:
        /*0358*/ 	.word	0x000083a0


	//----- nvinfo : EIATTR_MAX_THREADS
	.align		4
.L_368:
        /*035c*/ 	.byte	0x04, 0x05
        /*035e*/ 	.short	(.L_370 - .L_369)
.L_369:
        /*0360*/ 	.word	0x00000200
        /*0364*/ 	.word	0x00000001
        /*0368*/ 	.word	0x00000001


	//----- nvinfo : EIATTR_CRS_STACK_SIZE
	.align		4
.L_370:
        /*036c*/ 	.byte	0x04, 0x1e
        /*036e*/ 	.short	(.L_372 - .L_371)
.L_371:
        /*0370*/ 	.word	0x00000000


	//----- nvinfo : EIATTR_CBANK_PARAM_SIZE
	.align		4
.L_372:
        /*0374*/ 	.byte	0x03, 0x19
        /*0376*/ 	.short	0x06f0


	//----- nvinfo : EIATTR_PARAM_CBANK
	.align		4
        /*0378*/ 	.byte	0x04, 0x0a
        /*037a*/ 	.short	(.L_374 - .L_373)
	.align		4
.L_373:
        /*037c*/ 	.word	index@(.nv.constant0._ZN7cutlass13device_kernelIN5flash11enable_sm90INS1_16FlashAttnBwdSm90INS1_25CollectiveMainloopBwdSm90ILi2ELi1ELi1EN4cute5tupleIJNS5_1CILi1EEES8_S8_EEENS6_IJNS7_ILi64EEENS7_ILi96EEENS7_ILi192EEEEEENS_6half_tEfNS_4arch4Sm90ELb0ELb0ELb1ELb1ELb0ELb0ELb1ELb0ELi3ELi1ELi1ELi1ELb0EEENS1_24CollectiveEpilogueBwdGQAISD_fSG_Li384ELb1ELb0EEENS1_19SingleTileSchedulerILb1ELb0ELb0ELi96EEEEEEEEEvNT_6ParamsE)
        /*0380*/ 	.short	0x0210
        /*0382*/ 	.short	0x06f0


	//----- nvinfo : EIATTR_SW_WAR
	.align		4
.L_374:
        /*0384*/ 	.byte	0x04, 0x36
        /*0386*/ 	.short	(.L_376 - .L_375)
.L_375:
        /*0388*/ 	.word	0x00000008
.L_376:


//--------------------- .nv.info._ZN7cutlass13device_kernelIN5flash11enable_sm90INS1_16FlashAttnBwdSm90INS1_25CollectiveMainloopBwdSm90ILi2ELi1ELi1EN4cute5tupleIJNS5_1CILi1EEES8_S8_EEENS6_IJNS7_ILi64EEENS7_ILi96EEENS7_ILi192EEEEEENS_6half_tEfNS_4arch4Sm90ELb0ELb0ELb1ELb1ELb1ELb0ELb1ELb0ELi3ELi1ELi1ELi1ELb0EEENS1_24CollectiveEpilogueBwdGQAISD_fSG_Li384ELb1ELb1EEENS1_19SingleTileSchedulerILb1ELb0ELb0ELi96EEEEEEEEEvNT_6ParamsE --------------------------
	.section	.nv.info._ZN7cutlass13device_kernelIN5flash11enable_sm90INS1_16FlashAttnBwdSm90INS1_25CollectiveMainloopBwdSm90ILi2ELi1ELi1EN4cute5tupleIJNS5_1CILi1EEES8_S8_EEENS6_IJNS7_ILi64EEENS7_ILi96EEENS7_ILi192EEEEEENS_6half_tEfNS_4arch4Sm90ELb0ELb0ELb1ELb1ELb1ELb0ELb1ELb0ELi3ELi1ELi1ELi1ELb0EEENS1_24CollectiveEpilogueBwdGQAISD_fSG_Li384ELb1ELb1EEENS1_19SingleTileSchedulerILb1ELb0ELb0ELi96EEEEEEEEEvNT_6ParamsE,"",@"SHT_CUDA_INFO"
	.sectionflags	@""
	.align	4


	//----- nvinfo : EIATTR_CUDA_API_VERSION
	.align		4
        /*0000*/ 	.byte	0x04, 0x37
        /*0002*/ 	.short	(.L_378 - .L_377)
.L_377:
        /*0004*/ 	.word	0x00000082


	//----- nvinfo : EIATTR_KPARAM_INFO
	.align		4
.L_378:
        /*0008*/ 	.byte	0x04, 0x17
        /*000a*/ 	.short	(.L_380 - .L_379)
.L_379:
        /*000c*/ 	.word	0x00000000
        /*0010*/ 	.short	0x0000
        /*0012*/ 	.short	0x0070
        /*0014*/ 	.byte	0x00, 0xf0, 0x01, 0x1a


	//----- nvinfo : EIATTR_SPARSE_MMA_MASK
	.align		4
.L_380:
        /*0018*/ 	.byte	0x03, 0x50
        /*001a*/ 	.short	0x0000


	//----- nvinfo : EIATTR_MAXREG_COUNT
	.align		4
        /*001c*/ 	.byte	0x03, 0x1b
        /*001e*/ 	.short	0x0080


	//----- nvinfo : EIATTR_NUM_BARRIERS
	.align		4
        /*0020*/ 	.byte	0x02, 0x4c
        /*0022*/ 	.byte	0x10
	.zero		1


	//----- nvinfo : EIATTR_EXTERNS
	.align		4
        /*0024*/ 	.byte	0x04, 0x0f
        /*0026*/ 	.short	(.L_382 - .L_381)


	//   ....[0]....
	.align		4
.L_381:
        /*0028*/ 	.word	index@(__assertfail)


	//----- nvinfo : EIATTR_ANNOTATIONS
	.align		4
.L_382:
        /*002c*/ 	.byte	0x04, 0x55
        /*002e*/ 	.short	(.L_384 - .L_383)


	//   ....[0]....
.L_383:
        /*0030*/ 	.word	0x00000001
        /*0034*/ 	.byte	0xa0, 0x07, 0x00, 0x00, 0x01, 0x00, 0x00, 0x00, 0x80, 0x17, 0x00, 0x00, 0x01, 0x00, 0x00, 0x00
        /*0044*/ 	.byte	0xc0, 0x17, 0x00, 0x00, 0x01, 0x00, 0x00, 0x00, 0x30, 0x1b, 0x00, 0x00, 0x01, 0x00, 0x00, 0x00
        /*0054*/ 	.byte	0xe0, 0x23, 0x00, 0x00, 0x01, 0x00, 0x00, 0x00, 0xc0, 0x3c, 0x00, 0x00, 0x01, 0x00, 0x00, 0x00
        /*0064*/ 	.byte	0xc0, 0x40, 0x00, 0x00


	//----- nvinfo : EIATTR_MERCURY_ISA_VERSION
	.align		4
.L_384:
        /*0068*/ 	.byte	0x03, 0x5f
        /*006a*/ 	.short	0x0101


	//----- nvinfo : EIATTR_INT_WARP_WIDE_INSTR_OFFSETS
	.align		4
        /*006c*/ 	.byte	0x04, 0x31
        /*006e*/ 	.short	(.L_386 - .L_385)


	//   ....[0]....
.L_385:
        /*0070*/ 	.word	0x00000180


	//   ....[1]....
        /*0074*/ 	.word	0x00000240


	//   ....[2]....
        /*0078*/ 	.word	0x00005c20


	//   ....[3]....
        /*007c*/ 	.word	0x00006210


	//   ....[4]....
        /*0080*/ 	.word	0x00006970


	//   ....[5]....
        /*0084*/ 	.word	0x00006d10


	//----- nvinfo : EIATTR_COOP_GROUP_MASK_REGIDS
	.align		4
.L_386:
        /*0088*/ 	.byte	0x04, 0x29
        /*008a*/ 	.short	(.L_388 - .L_387)


	//   ....[0]....
.L_387:
        /*008c*/ 	.word	0xffffffff


	//   ....[1]....
        /*0090*/ 	.word	0xffffffff


	//   ....[2]....
        /*0094*/ 	.word	0xffffffff


	//   ....[3]....
        /*0098*/ 	.word	0xffffffff


	//   ....[4]....
        /*009c*/ 	.word	0xffffffff


	//   ....[5]....
        /*00a0*/ 	.word	0xffffffff


	//   ....[6]....
        /*00a4*/ 	.word	0xffffffff


	//   ....[7]....
        /*00a8*/ 	.word	0xffffffff


	//   ....[8]....
        /*00ac*/ 	.word	0xffffffff


	//   ....[9]....
        /*00b0*/ 	.word	0xffffffff


	//   ....[10]....
        /*00b4*/ 	.word	0xffffffff


	//   ....[11]....
        /*00b8*/ 	.word	0xffffffff


	//   ....[12]....
        /*00bc*/ 	.word	0xffffffff


	//   ....[13]....
        /*00c0*/ 	.word	0xffffffff


	//   ....[14]....
        /*00c4*/ 	.word	0xffffffff


	//   ....[15]....
        /*00c8*/ 	.word	0xffffffff


	//   ....[16]....
        /*00cc*/ 	.word	0xffffffff


	//   ....[17]....
        /*00d0*/ 	.word	0x0500000f


	//   ....[18]....
        /*00d4*/ 	.word	0x0500000f


	//   ....[19]....
        /*00d8*/ 	.word	0x0500000f


	//   ....[20]....
        /*00dc*/ 	.word	0x0500000f


	//   ....[21]....
        /*00e0*/ 	.word	0x0500000f


	//   ....[22]....
        /*00e4*/ 	.word	0x0500000f


	//----- nvinfo : EIATTR_COOP_GROUP_INSTR_OFFSETS
	.align		4
.L_388:
        /*00e8*/ 	.byte	0x04, 0x28
        /*00ea*/ 	.short	(.L_390 - .L_389)


	//   ....[0]....
.L_389:
        /*00ec*/ 	.word	0x00000060


	//   ....[1]....
        /*00f0*/ 	.word	0x00000190


	//   ....[2]....
        /*00f4*/ 	.word	0x00000220


	//   ....[3]....
        /*00f8*/ 	.word	0x000003a0


	//   ....[4]....
        /*00fc*/ 	.word	0x000005e0


	//   ....[5]....
        /*0100*/ 	.word	0x00001250


	//   ....[6]....
        /*0104*/ 	.word	0x000047a0


	//   ....[7]....
        /*0108*/ 	.word	0x00004930


	//   ....[8]....
        /*010c*/ 	.word	0x00004bc0


	//   ....[9]....
        /*0110*/ 	.word	0x00004d50


	//   ....[10]....
        /*0114*/ 	.word	0x00004e60


	//   ....[11]....
        /*0118*/ 	.word	0x00005760


	//   ....[12]....
        /*011c*/ 	.word	0x00005b50


	//   ....[13]....
        /*0120*/ 	.word	0x00005d90


	//   ....[14]....
        /*0124*/ 	.word	0x00006140


	//   ....[15]....
        /*0128*/ 	.word	0x000063f0


	//   ....[16]....
        /*012c*/ 	.word	0x000068b0


	//   ....[17]....
        /*0130*/ 	.word	0x00009050


	//   ....[18]....
        /*0134*/ 	.word	0x000091c0


	//   ....[19]....
        /*0138*/ 	.word	0x00009230


	//   ....[20]....
        /*013c*/ 	.word	0x000092a0


	//   ....[21]....
        /*0140*/ 	.word	0x00009310


	//   ....[22]....
        /*0144*/ 	.word	0x00009380


	//----- nvinfo : EIATTR_REG_RECONFIG
	.align		4
.L_390:
        /*0148*/ 	.byte	0x01, 0x54
	.zero		2


	//----- nvinfo : EIATTR_SYSCALL_OFFSETS
	.align		4
        /*014c*/ 	.byte	0x04, 0x46
        /*014e*/ 	.short	(.L_392 - .L_391)


	//   ....[0]....
.L_391:
        /*0150*/ 	.word	0x00000eb0


	//   ....[1]....
        /*0154*/ 	.word	0x00000fa0


	//   ....[2]....
        /*0158*/ 	.word	0x000010e0


	//   ....[3]....
        /*015c*/ 	.word	0x000011d0


	//----- nvinfo : EIATTR_MBARRIER_INSTR_OFFSETS
	.align		4
.L_392:
        /*0160*/ 	.byte	0x04, 0x39
        /*0162*/ 	.short	(.L_394 - .L_393)


	//   ....[0]....
.L_393:
        /*0164*/ 	.word	0x00000260
        /*0168*/ 	.word	0x000000ff
        /*016c*/ 	.word	0x00036400
        /*0170*/ 	.short	0x0100
        /*0172*/ 	.byte	0x06
	.zero		1


	//   ....[1]....
        /*0174*/ 	.word	0x00000350
        /*0178*/ 	.word	0x000000ff
        /*017c*/ 	.word	0x00036410
        /*0180*/ 	.short	0x0100
        /*0182*/ 	.byte	0x08
	.zero		1


	//   ....[2]....
        /*0184*/ 	.word	0x00000360
        /*0188*/ 	.word	0x000000ff
        /*018c*/ 	.word	0x00036420
        /*0190*/ 	.short	0x0100
        /*0192*/ 	.byte	0x08
	.zero		1


	//   ....[3]....
        /*0194*/ 	.word	0x00000370
        /*0198*/ 	.word	0x000000ff
        /*019c*/ 	.word	0x00036418
        /*01a0*/ 	.short	0x0100
        /*01a2*/ 	.byte	0x08
	.zero		1


	//   ....[4]....
        /*01a4*/ 	.word	0x00000380
        /*01a8*/ 	.word	0x000000ff
        /*01ac*/ 	.word	0x00036428
        /*01b0*/ 	.short	0x0100
        /*01b2*/ 	.byte	0x08
	.zero		1


	//   ....[5]....
        /*01b4*/ 	.word	0x000004b0
        /*01b8*/ 	.word	0x000000ff
        /*01bc*/ 	.word	0x00036430
        /*01c0*/ 	.short	0x0100
        /*01c2*/ 	.byte	0x08
	.zero		1


	//   ....[6]....
        /*01c4*/ 	.word	0x000004c0
        /*01c8*/ 	.word	0x000000ff
        /*01cc*/ 	.word	0x00036438
        /*01d0*/ 	.short	0x0100
        /*01d2*/ 	.byte	0x08
	.zero		1


	//   ....[7]....
        /*01d4*/ 	.word	0x00001290
        /*01d8*/ 	.word	0x000000ff
        /*01dc*/ 	.word	0x00036400
        /*01e0*/ 	.short	0x010a
        /*01e2*/ 	.byte	0x24
	.zero		1


	//   ....[8]....
        /*01e4*/ 	.word	0x000013e0
        /*01e8*/ 	.word	0x000000ff
        /*01ec*/ 	.word	0x00036400
        /*01f0*/ 	.short	0x010a
        /*01f2*/ 	.byte	0x24
	.zero		1


	//   ....[9]....
        /*01f4*/ 	.word	0x00001a90
        /*01f8*/ 	.word	0x00000004
        /*01fc*/ 	.word	0x00036410
        /*0200*/ 	.short	0x010a
        /*0202*/ 	.byte	0x3f
	.zero		1


	//   ....[10]....
        /*0204*/ 	.word	0x00001ad0
        /*0208*/ 	.word	0x00000004
        /*020c*/ 	.word	0x00036410
        /*0210*/ 	.short	0x010a
        /*0212*/ 	.byte	0x3f
	.zero		1


	//   ....[11]....
        /*0214*/ 	.word	0x00002180
        /*0218*/ 	.word	0x000000ff
        /*021c*/ 	.word	0x00036430
        /*0220*/ 	.short	0x010a
        /*0222*/ 	.byte	0x24
	.zero		1


	//   ....[12]....
        /*0224*/ 	.word	0x000023a0
        /*0228*/ 	.word	0x000000ff
        /*022c*/ 	.word	0x00036430
        /*0230*/ 	.short	0x010a
        /*0232*/ 	.byte	0x24
	.zero		1


	//   ....[13]....
        /*0234*/ 	.word	0x000039b0
        /*0238*/ 	.word	0x000000ff
        /*023c*/ 	.word	0x00000000
        /*0240*/ 	.short	0x0101
        /*0242*/ 	.byte	0x04
	.zero		1


	//   ....[14]....
        /*0244*/ 	.word	0x00003d30
        /*0248*/ 	.word	0x00000004
        /*024c*/ 	.word	0x00000000
        /*0250*/ 	.short	0x0101
        /*0252*/ 	.byte	0x3f
	.zero		1


	//   ....[15]....
        /*0254*/ 	.word	0x000071f0
        /*0258*/ 	.word	0x0000000c
        /*025c*/ 	.word	0x00036420
        /*0260*/ 	.short	0x010a
        /*0262*/ 	.byte	0x3f
	.zero		1


	//   ....[16]....
        /*0264*/ 	.word	0x000078f0
        /*0268*/ 	.word	0x0000000c
        /*026c*/ 	.word	0x00036438
        /*0270*/ 	.short	0x010a
        /*0272*/ 	.byte	0x3f
	.zero		1


	//   ....[17]....
        /*0274*/ 	.word	0x00007c60
        /*0278*/ 	.word	0x0000000c
        /*027c*/ 	.word	0x00036428
        /*0280*/ 	.short	0x010a
        /*0282*/ 	.byte	0x3f
	.zero		1


	//   ....[18]....
        /*0284*/ 	.word	0x00007f10
        /*0288*/ 	.word	0x0000000c
        /*028c*/ 	.word	0x00036438
        /*0290*/ 	.short	0x010a
        /*0292*/ 	.byte	0x3f
	.zero		1


	//   ....[19]....
        /*0294*/ 	.word	0x000081d0
        /*0298*/ 	.word	0x0000000c
        /*029c*/ 	.word	0x00036420
        /*02a0*/ 	.short	0x010a
        /*02a2*/ 	.byte	0x3f
	.zero		1


	//   ....[20]....
        /*02a4*/ 	.word	0x000084d0
        /*02a8*/ 	.word	0x0000000c
        /*02ac*/ 	.word	0x00036438
        /*02b0*/ 	.short	0x010a
        /*02b2*/ 	.byte	0x3f
	.zero		1


	//   ....[21]....
        /*02b4*/ 	.word	0x000087d0
        /*02b8*/ 	.word	0x0000000c
        /*02bc*/ 	.word	0x00036428
        /*02c0*/ 	.short	0x010a
        /*02c2*/ 	.byte	0x3f
	.zero		1


	//   ....[22]....
        /*02c4*/ 	.word	0x00008a90
        /*02c8*/ 	.word	0x0000000c
        /*02cc*/ 	.word	0x00036438
        /*02d0*/ 	.short	0x010a
        /*02d2*/ 	.byte	0x3f
	.zero		1


	//   ....[23]....
        /*02d4*/ 	.word	0x00008ee0
        /*02d8*/ 	.word	0x00000007
        /*02dc*/ 	.word	0x00000000
        /*02e0*/ 	.short	0x010a
        /*02e2*/ 	.byte	0x3f
	.zero		1


	//   ....[24]....
        /*02e4*/ 	.word	0x00008f60
        /*02e8*/ 	.word	0x00000005
        /*02ec*/ 	.word	0x00000000
        /*02f0*/ 	.short	0x010a
        /*02f2*/ 	.byte	0x3f
	.zero		1


	//   ....[25]....
        /*02f4*/ 	.word	0x00008fb0
        /*02f8*/ 	.word	0x00000009
        /*02fc*/ 	.word	0x00036438
        /*0300*/ 	.short	0x010a
        /*0302*/ 	.byte	0x3f
	.zero		1


	//   ....[26]....
        /*0304*/ 	.word	0x00009090
        /*0308*/ 	.word	0x00000007
        /*030c*/ 	.word	0x00036400
        /*0310*/ 	.short	0x010a
        /*0312*/ 	.byte	0x3f
	.zero		1


	//   ....[27]....
        /*0314*/ 	.word	0x000090e0
        /*0318*/ 	.word	0x00000004
        /*031c*/ 	.word	0x00036410
        /*0320*/ 	.short	0x010a
        /*0322*/ 	.byte	0x3f
	.zero		1


	//   ....[28]....
        /*0324*/ 	.word	0x00009140
        /*0328*/ 	.word	0x00000078
        /*032c*/ 	.word	0x00036430
        /*0330*/ 	.short	0x010a
        /*0332*/ 	.byte	0x3f
	.zero		1


	//   ....[29]....
        /*0334*/ 	.word	0x000093c0
        /*0338*/ 	.word	0x0000000c
        /*033c*/ 	.word	0x00036420
        /*0340*/ 	.short	0x010a
        /*0342*/ 	.byte	0x3f
	.zero		1


	//   ....[30]....
        /*0344*/ 	.word	0x00009410
        /*0348*/ 	.word	0x0000000c
        /*034c*/ 	.word	0x00036438
        /*0350*/ 	.short	0x010a
        /*0352*/ 	.byte	0x3f
	.zero		1


	//   ....[31]....
        /*0354*/ 	.word	0x00009460
        /*0358*/ 	.word	0x0000000c
        /*035c*/ 	.word	0x00036428
        /*0360*/ 	.short	0x010a
        /*0362*/ 	.byte	0x3f
	.zero		1


	//   ....[32]....
        /*0364*/ 	.word	0x000094b0
        /*0368*/ 	.word	0x0000000c
        /*036c*/ 	.word	0x00036438
        /*0370*/ 	.short	0x010a
        /*0372*/ 	.byte	0x3f
	.zero		1


	//   ....[33]....
        /*0374*/ 	.word	0x00009510
        /*0378*/ 	.word	0x0000000c
        /*037c*/ 	.word	0x00036420
        /*0380*/ 	.short	0x010a
        /*0382*/ 	.byte	0x3f
	.zero		1


	//   ....[34]....
        /*0384*/ 	.word	0x00009560
        /*0388*/ 	.word	0x0000000c
        /*038c*/ 	.word	0x00036438
        /*0390*/ 	.short	0x010a
        /*0392*/ 	.byte	0x3f
	.zero		1


	//   ....[35]....
        /*0394*/ 	.word	0x000095b0
        /*0398*/ 	.word	0x0000000c
        /*039c*/ 	.word	0x00036428
        /*03a0*/ 	.short	0x010a
        /*03a2*/ 	.byte	0x3f
	.zero		1


	//   ....[36]....
        /*03a4*/ 	.word	0x00009600
        /*03a8*/ 	.word	0x0000000c
        /*03ac*/ 	.word	0x00036438
        /*03b0*/ 	.short	0x010a
        /*03b2*/ 	.byte	0x3f
	.zero		1


	//   ....[37]....
        /*03b4*/ 	.word	0x000096d0
        /*03b8*/ 	.word	0x00000007
        /*03bc*/ 	.word	0x00000000
        /*03c0*/ 	.short	0x010a
        /*03c2*/ 	.byte	0x3f
	.zero		1


	//   ....[38]....
        /*03c4*/ 	.word	0x00009720
        /*03c8*/ 	.word	0x00000005
        /*03cc*/ 	.word	0x00000000
        /*03d0*/ 	.short	0x010a
        /*03d2*/ 	.byte	0x3f
	.zero		1


	//----- nvinfo : EIATTR_NUM_MBARRIERS
	.align		4
.L_394:
        /*03d4*/ 	.byte	0x03, 0x38
        /*03d6*/ 	.short	0x0007


	//----- nvinfo : EIATTR_EXIT_INSTR_OFFSETS
	.align		4
        /*03d8*/ 	.byte	0x04, 0x1c
        /*03da*/ 	.short	(.L_396 - .L_395)


	//   ....[0]....
.L_395:
        /*03dc*/ 	.word	0x00009000


	//----- nvinfo : EIATTR_MAX_THREADS
	.align		4
.L_396:
        /*03e0*/ 	.byte	0x04, 0x05
        /*03e2*/ 	.short	(.L_398 - .L_397)
.L_397:
        /*03e4*/ 	.word	0x00000200
        /*03e8*/ 	.word	0x00000001
        /*03ec*/ 	.word	0x00000001


	//----- nvinfo : EIATTR_CRS_STACK_SIZE
	.align		4
.L_398:
        /*03f0*/ 	.byte	0x04, 0x1e
        /*03f2*/ 	.short	(.L_400 - .L_399)
.L_399:
        /*03f4*/ 	.word	0x00000000


	//----- nvinfo : EIATTR_CBANK_PARAM_SIZE
	.align		4
.L_400:
        /*03f8*/ 	.byte	0x03, 0x19
        /*03fa*/ 	.short	0x06f0


	//----- nvinfo : EIATTR_PARAM_CBANK
	.align		4
        /*03fc*/ 	.byte	0x04, 0x0a
        /*03fe*/ 	.short	(.L_402 - .L_401)
	.align		4
.L_401:
        /*0400*/ 	.word	index@(.nv.constant0._ZN7cutlass13device_kernelIN5flash11enable_sm90INS1_16FlashAttnBwdSm90INS1_25CollectiveMainloopBwdSm90ILi2ELi1ELi1EN4cute5tupleIJNS5_1CILi1EEES8_S8_EEENS6_IJNS7_ILi64EEENS7_ILi96EEENS7_ILi192EEEEEENS_6half_tEfNS_4arch4Sm90ELb0ELb0ELb1ELb1ELb1ELb0ELb1ELb0ELi3ELi1ELi1ELi1ELb0EEENS1_24CollectiveEpilogueBwdGQAISD_fSG_Li384ELb1ELb1EEENS1_19SingleTileSchedulerILb1ELb0ELb0ELi96EEEEEEEEEvNT_6ParamsE)
        /*0404*/ 	.short	0x0210
        /*0406*/ 	.short	0x06f0


	//----- nvinfo : EIATTR_SW_WAR
	.align		4
.L_402:
        /*0408*/ 	.byte	0x04, 0x36
        /*040a*/ 	.short	(.L_404 - .L_403)
.L_403:
        /*040c*/ 	.word	0x00000008
.L_404:


//--------------------- .nv.info._ZN7cutlass13device_kernelIN5flash11enable_sm90INS1_16FlashAttnBwdSm90INS1_25CollectiveMainloopBwdSm90ILi2ELi1ELi1EN4cute5tupleIJNS5_1CILi1EEES8_S8_EEENS6_IJNS7_ILi64EEENS7_ILi96EEENS7_ILi192EEEEEENS_6half_tEfNS_4arch4Sm90ELb0ELb1ELb1ELb0ELb0ELb0ELb1ELb0ELi3ELi1ELi1ELi1ELb0EEENS1_21CollectiveEpilogueBwdISD_SE_SG_Li384ELb0ELb1ELi3EEENS1_19SingleTileSchedulerILb0ELb0ELb0ELi96EEEEEEEEEvNT_6ParamsE --------------------------
	.section	.nv.info._ZN7cutlass13device_kernelIN5flash11enable_sm90INS1_16FlashAttnBwdSm90INS1_25CollectiveMainloopBwdSm90ILi2ELi1ELi1EN4cute5tupleIJNS5_1CILi1EEES8_S8_EEENS6_IJNS7_ILi64EEENS7_ILi96EEENS7_ILi192EEEEEENS_6half_tEfNS_4arch4Sm90ELb0ELb1ELb1ELb0ELb0ELb0ELb1ELb0ELi3ELi1ELi1ELi1ELb0EEENS1_21CollectiveEpilogueBwdISD_SE_SG_Li384ELb0ELb1ELi3EEENS1_19SingleTileSchedulerILb0ELb0ELb0ELi96EEEEEEEEEvNT_6ParamsE,"",@"SHT_CUDA_INFO"
	.sectionflags	@""
	.align	4


	//----- nvinfo : EIATTR_CUDA_API_VERSION
	.align		4
        /*0000*/ 	.byte	0x04, 0x37
        /*0002*/ 	.short	(.L_406 - .L_405)
.L_405:
        /*0004*/ 	.word	0x00000082


	//----- nvinfo : EIATTR_KPARAM_INFO
	.align		4
.L_406:
        /*0008*/ 	.byte	0x04, 0x17
        /*000a*/ 	.short	(.L_408 - .L_407)
.L_407:
        /*000c*/ 	.word	0x00000000
        /*0010*/ 	.short	0x0000
        /*0012*/ 	.short	0x0070
        /*0014*/ 	.byte	0x00, 0xf0, 0x01, 0x24


	//----- nvinfo : EIATTR_SPARSE_MMA_MASK
	.align		4
.L_408:
        /*0018*/ 	.byte	0x03, 0x50
        /*001a*/ 	.short	0x0000


	//----- nvinfo : EIATTR_MAXREG_COUNT
	.align		4
        /*001c*/ 	.byte	0x03, 0x1b
        /*001e*/ 	.short	0x0080


	//----- nvinfo : EIATTR_NUM_BARRIERS
	.align		4
        /*0020*/ 	.byte	0x02, 0x4c
        /*0022*/ 	.byte	0x10
	.zero		1


	//----- nvinfo : EIATTR_EXTERNS
	.align		4
        /*0024*/ 	.byte	0x04, 0x0f
        /*0026*/ 	.short	(.L_410 - .L_409)


	//   ....[0]....
	.align		4
.L_409:
        /*0028*/ 	.word	index@(__assertfail)


	//----- nvinfo : EIATTR_ANNOTATIONS
	.align		4
.L_410:
        /*002c*/ 	.byte	0x04, 0x55
        /*002e*/ 	.short	(.L_412 - .L_411)


	//   ....[0]....
.L_411:
        /*0030*/ 	.word	0x00000001
        /*0034*/ 	.byte	0x10, 0x18, 0x00, 0x00, 0x01, 0x00, 0x00, 0x00, 0x50, 0x18, 0x00, 0x00, 0x01, 0x00, 0x00, 0x00
        /*0044*/ 	.byte	0x90, 0x18, 0x00, 0x00, 0x01, 0x00, 0x00, 0x00, 0xe0, 0x20, 0x00, 0x00, 0x01, 0x00, 0x00, 0x00
        /*0054*/ 	.byte	0x70, 0x2a, 0x00, 0x00, 0x01, 0x00, 0x00, 0x00, 0x50, 0x2c, 0x00, 0x00, 0x01, 0x00, 0x00, 0x00
        /*0064*/ 	.byte	0xd0, 0x2d, 0x00, 0x00


	//----- nvinfo : EIATTR_MERCURY_ISA_VERSION
	.align		4
.L_412:
        /*0068*/ 	.byte	0x03, 0x5f
        /*006a*/ 	.short	0x0101


	//----- nvinfo : EIATTR_INT_WARP_WIDE_INSTR_OFFSETS
	.align		4
        /*006c*/ 	.byte	0x04, 0x31
        /*006e*/ 	.short	(.L_414 - .L_413)


	//   ....[0]....
.L_413:
        /*0070*/ 	.word	0x000001f0


	//   ....[1]....
        /*0074*/ 	.word	0x00000220


	//----- nvinfo : EIATTR_COOP_GROUP_MASK_REGIDS
	.align		4
.L_414:
        /*0078*/ 	.byte	0x04, 0x29
        /*007a*/ 	.short	(.L_416 - .L_415)


	//   ....[0]....
.L_415:
        /*007c*/ 	.word	0xffffffff


	//   ....[1]....
        /*0080*/ 	.word	0xffffffff


	//   ....[2]....
        /*0084*/ 	.word	0xffffffff


	//   ....[3]....
        /*0088*/ 	.word	0xffffffff


	//   ....[4]....
        /*008c*/ 	.word	0xffffffff


	//   ....[5]....
        /*0090*/ 	.word	0xffffffff


	//   ....[6]....
        /*0094*/ 	.word	0xffffffff


	//   ....[7]....
        /*0098*/ 	.word	0xffffffff


	//   ....[8]....
        /*009c*/ 	.word	0x0500000f


	//----- nvinfo : EIATTR_COOP_GROUP_INSTR_OFFSETS
	.align		4
.L_416:
        /*00a0*/ 	.byte	0x04, 0x28
        /*00a2*/ 	.short	(.L_418 - .L_417)


	//   ....[0]....
.L_417:
        /*00a4*/ 	.word	0x00000070


	//   ....[1]....
        /*00a8*/ 	.word	0x00000200


	//   ....[2]....
        /*00ac*/ 	.word	0x00000250


	//   ....[3]....
        /*00b0*/ 	.word	0x00000440


	//   ....[4]....
        /*00b4*/ 	.word	0x00000630


	//   ....[5]....
        /*00b8*/ 	.word	0x000010f0


	//   ....[6]....
        /*00bc*/ 	.word	0x00004d70


	//   ....[7]....
        /*00c0*/ 	.word	0x00006390


	//   ....[8]....
        /*00c4*/ 	.word	0x00009a20


	//----- nvinfo : EIATTR_REG_RECONFIG
	.align		4
.L_418:
        /*00c8*/ 	.byte	0x01, 0x54
	.zero		2


	//----- nvinfo : EIATTR_SYSCALL_OFFSETS
	.align		4
        /*00cc*/ 	.byte	0x04, 0x46
        /*00ce*/ 	.short	(.L_420 - .L_419)


	//   ....[0]....
.L_419:
        /*00d0*/ 	.word	0x00000d50


	//   ....[1]....
        /*00d4*/ 	.word	0x00000e40


	//   ....[2]....
        /*00d8*/ 	.word	0x00000f80


	//   ....[3]....
        /*00dc*/ 	.word	0x00001070


	//   ....[4]....
        /*00e0*/ 	.word	0x00004760


	//   ....[5]....
        /*00e4*/ 	.word	0x000048a0


	//   ....[6]....
        /*00e8*/ 	.word	0x000049c0


	//   ....[7]....
        /*00ec*/ 	.word	0x00004ae0


	//----- nvinfo : EIATTR_MBARRIER_INSTR_OFFSETS
	.align		4
.L_420:
        /*00f0*/ 	.byte	0x04, 0x39
        /*00f2*/ 	.short	(.L_422 - .L_421)


	//   ....[0]....
.L_421:
        /*00f4*/ 	.word	0x000002f0
        /*00f8*/ 	.word	0x000000ff
        /*00fc*/ 	.word	0x00036400
        /*0100*/ 	.short	0x0100
        /*0102*/ 	.byte	0x06
	.zero		1


	//   ....[1]....
        /*0104*/ 	.word	0x000003f0
        /*0108*/ 	.word	0x000000ff
        /*010c*/ 	.word	0x00036410
        /*0110*/ 	.short	0x0100
        /*0112*/ 	.byte	0x08
	.zero		1


	//   ....[2]....
        /*0114*/ 	.word	0x00000400
        /*0118*/ 	.word	0x000000ff
        /*011c*/ 	.word	0x00036420
        /*0120*/ 	.short	0x0100
        /*0122*/ 	.byte	0x08
	.zero		1


	//   ....[3]....
        /*0124*/ 	.word	0x00000410
        /*0128*/ 	.word	0x000000ff
        /*012c*/ 	.word	0x00036418
        /*0130*/ 	.short	0x0100
        /*0132*/ 	.byte	0x08
	.zero		1


	//   ....[4]....
        /*0134*/ 	.word	0x00000420
        /*0138*/ 	.word	0x000000ff
        /*013c*/ 	.word	0x00036428
        /*0140*/ 	.short	0x0100
        /*0142*/ 	.byte	0x08
	.zero		1


	//   ....[5]....
        /*0144*/ 	.word	0x00000550
        /*0148*/ 	.word	0x000000ff
        /*014c*/ 	.word	0x00036430
        /*0150*/ 	.short	0x0100
        /*0152*/ 	.byte	0x08
	.zero		1


	//   ....[6]....
        /*0154*/ 	.word	0x00000560
        /*0158*/ 	.word	0x000000ff
        /*015c*/ 	.word	0x00036438
        /*0160*/ 	.short	0x0100
        /*0162*/ 	.byte	0x08
	.zero		1


	//   ....[7]....
        /*0164*/ 	.word	0x00001120
        /*0168*/ 	.word	0x000000ff
        /*016c*/ 	.word	0x00036400
        /*0170*/ 	.short	0x010a
        /*0172*/ 	.byte	0x25
	.zero		1


	//   ....[8]....
        /*0174*/ 	.word	0x00001210
        /*0178*/ 	.word	0x000000ff
        /*017c*/ 	.word	0x00036400
        /*0180*/ 	.short	0x010a
        /*0182*/ 	.byte	0x25
	.zero		1


	//   ....[9]....
        /*0184*/ 	.word	0x00001990
        /*0188*/ 	.word	0x00000003
        /*018c*/ 	.word	0x00036410
        /*0190*/ 	.short	0x010a
        /*0192*/ 	.byte	0x3f
	.zero		1


	//   ....[10]....
        /*0194*/ 	.word	0x000019d0
        /*0198*/ 	.word	0x00000003
        /*019c*/ 	.word	0x00036410
        /*01a0*/ 	.short	0x010a
        /*01a2*/ 	.byte	0x3f
	.zero		1


	//   ....[11]....
        /*01a4*/ 	.word	0x00002070
        /*01a8*/ 	.word	0x000000ff
        /*01ac*/ 	.word	0x00036430
        /*01b0*/ 	.short	0x010a
        /*01b2*/ 	.byte	0x25
	.zero		1


	//   ....[12]....
        /*01b4*/ 	.word	0x000020b0
        /*01b8*/ 	.word	0x000000ff
        /*01bc*/ 	.word	0x00036430
        /*01c0*/ 	.short	0x010a
        /*01c2*/ 	.byte	0x25
	.zero		1


	//   ....[13]....
        /*01c4*/ 	.word	0x00003ee0
        /*01c8*/ 	.word	0x000000ff
        /*01cc*/ 	.word	0x00000000
        /*01d0*/ 	.short	0x0101
        /*01d2*/ 	.byte	0x04
	.zero		1


	//   ....[14]....
        /*01d4*/ 	.word	0x00004280
        /*01d8*/ 	.word	0x00000003
        /*01dc*/ 	.word	0x00000000
        /*01e0*/ 	.short	0x0101
        /*01e2*/ 	.byte	0x3f
	.zero		1


	//   ....[15]....
        /*01e4*/ 	.word	0x00007970
        /*01e8*/ 	.word	0x00000000
        /*01ec*/ 	.word	0x00036420
        /*01f0*/ 	.short	0x010a
        /*01f2*/ 	.byte	0x3f
	.zero		1


	//   ....[16]....
        /*01f4*/ 	.word	0x00008180
        /*01f8*/ 	.word	0x00000000
        /*01fc*/ 	.word	0x00036438
        /*0200*/ 	.short	0x010a
        /*0202*/ 	.byte	0x3f
	.zero		1


	//   ....[17]....
        /*0204*/ 	.word	0x000084e0
        /*0208*/ 	.word	0x00000000
        /*020c*/ 	.word	0x00036428
        /*0210*/ 	.short	0x010a
        /*0212*/ 	.byte	0x3f
	.zero		1


	//   ....[18]....
        /*0214*/ 	.word	0x00008800
        /*0218*/ 	.word	0x00000000
        /*021c*/ 	.word	0x00036438
        /*0220*/ 	.short	0x010a
        /*0222*/ 	.byte	0x3f
	.zero		1


	//   ....[19]....
        /*0224*/ 	.word	0x00008ab0
        /*0228*/ 	.word	0x00000000
        /*022c*/ 	.word	0x00036420
        /*0230*/ 	.short	0x010a
        /*0232*/ 	.byte	0x3f
	.zero		1


	//   ....[20]....
        /*0234*/ 	.word	0x00008e30
        /*0238*/ 	.word	0x00000000
        /*023c*/ 	.word	0x00036438
        /*0240*/ 	.short	0x010a
        /*0242*/ 	.byte	0x3f
	.zero		1


	//   ....[21]....
        /*0244*/ 	.word	0x00009120
        /*0248*/ 	.word	0x00000000
        /*024c*/ 	.word	0x00036428
        /*0250*/ 	.short	0x010a
        /*0252*/ 	.byte	0x3f
	.zero		1


	//   ....[22]....
        /*0254*/ 	.word	0x00009460
        /*0258*/ 	.word	0x00000000
        /*025c*/ 	.word	0x00036438
        /*0260*/ 	.short	0x010a
        /*0262*/ 	.byte	0x3f
	.zero		1


	//   ....[23]....
        /*0264*/ 	.word	0x000098b0
        /*0268*/ 	.word	0x00000009
        /*026c*/ 	.word	0x00000000
        /*0270*/ 	.short	0x010a
        /*0272*/ 	.byte	0x3f
	.zero		1


	//   ....[24]....
        /*0274*/ 	.word	0x00009930
        /*0278*/ 	.word	0x00000003
        /*027c*/ 	.word	0x00000000
        /*0280*/ 	.short	0x010a
        /*0282*/ 	.byte	0x3f
	.zero		1


	//   ....[25]....
        /*0284*/ 	.word	0x00009980
        /*0288*/ 	.word	0x00000004
        /*028c*/ 	.word	0x00036438
        /*0290*/ 	.short	0x010a
        /*0292*/ 	.byte	0x3f
	.zero		1


	//   ....[26]....
        /*0294*/ 	.word	0x00009a60
        /*0298*/ 	.word	0x00000003
        /*029c*/ 	.word	0x00036400
        /*02a0*/ 	.short	0x010a
        /*02a2*/ 	.byte	0x3f
	.zero		1


	//   ....[27]....
        /*02a4*/ 	.word	0x00009ab0
        /*02a8*/ 	.word	0x00000003
        /*02ac*/ 	.word	0x00036410
        /*02b0*/ 	.short	0x010a
        /*02b2*/ 	.byte	0x3f
	.zero		1


	//   ....[28]....
        /*02b4*/ 	.word	0x00009b10
        /*02b8*/ 	.word	0x0000000b
        /*02bc*/ 	.word	0x00036430
        /*02c0*/ 	.short	0x010a
        /*02c2*/ 	.byte	0x3f
	.zero		1


	//   ....[29]....
        /*02c4*/ 	.word	0x00009b60
        /*02c8*/ 	.word	0x00000000
        /*02cc*/ 	.word	0x00036420
        /*02d0*/ 	.short	0x010a
        /*02d2*/ 	.byte	0x3f
	.zero		1


	//   ....[30]....
        /*02d4*/ 	.word	0x00009bb0
        /*02d8*/ 	.word	0x00000000
        /*02dc*/ 	.word	0x00036438
        /*02e0*/ 	.short	0x010a
        /*02e2*/ 	.byte	0x3f
	.zero		1


	//   ....[31]....
        /*02e4*/ 	.word	0x00009c00
        /*02e8*/ 	.word	0x00000000
        /*02ec*/ 	.word	0x00036428
        /*02f0*/ 	.short	0x010a
        /*02f2*/ 	.byte	0x3f
	.zero		1


	//   ....[32]....
        /*02f4*/ 	.word	0x00009c50
        /*02f8*/ 	.word	0x00000000
        /*02fc*/ 	.word	0x00036438
        /*0300*/ 	.short	0x010a
        /*0302*/ 	.byte	0x3f
	.zero		1


	//   ....[33]....
        /*0304*/ 	.word	0x00009cb0
        /*0308*/ 	.word	0x00000000
        /*030c*/ 	.word	0x00036420
        /*0310*/ 	.short	0x010a
        /*0312*/ 	.byte	0x3f
	.zero		1


	//   ....[34]....
        /*0314*/ 	.word	0x00009d00
        /*0318*/ 	.word	0x00000000
        /*031c*/ 	.word	0x00036438
        /*0320*/ 	.short	0x010a
        /*0322*/ 	.byte	0x3f
	.zero		1


	//   ....[35]....
        /*0324*/ 	.word	0x00009d50
        /*0328*/ 	.word	0x00000000
        /*032c*/ 	.word	0x00036428
        /*0330*/ 	.short	0x010a
        /*0332*/ 	.byte	0x3f
	.zero		1


	//   ....[36]....
        /*0334*/ 	.word	0x00009da0
        /*0338*/ 	.word	0x00000000
        /*033c*/ 	.word	0x00036438
        /*0340*/ 	.short	0x010a
        /*0342*/ 	.byte	0x3f
	.zero		1


	//   ....[37]....
        /*0344*/ 	.word	0x00009e70
        /*0348*/ 	.word	0x00000009
        /*034c*/ 	.word	0x00000000
        /*0350*/ 	.short	0x010a
        /*0352*/ 	.byte	0x3f
	.zero		1


	//   ....[38]....
        /*0354*/ 	.word	0x00009ec0
        /*0358*/ 	.word	0x00000003
        /*035c*/ 	.word	0x00000000
        /*0360*/ 	.short	0x010a
        /*0362*/ 	.byte	0x3f
	.zero		1


	//----- nvinfo : EIATTR_NUM_MBARRIERS
	.align		4
.L_422:
        /*0364*/ 	.byte	0x03, 0x38
        /*0366*/ 	.short	0x0007


	//----- nvinfo : EIATTR_EXIT_INSTR_OFFSETS
	.align		4
        /*0368*/ 	.byte	0x04, 0x1c
        /*036a*/ 	.short	(.L_424 - .L_423)


	//   ....[0]....
.L_423:
        /*036c*/ 	.word	0x00000690


	//   ....[1]....
        /*0370*/ 	.word	0x000053a0


	//   ....[2]....
        /*0374*/ 	.word	0x00006330


	//   ....[3]....
        /*0378*/ 	.word	0x000099d0


	//----- nvinfo : EIATTR_MAX_THREADS
	.align		4
.L_424:
        /*037c*/ 	.byte	0x04, 0x05
        /*037e*/ 	.short	(.L_426 - .L_425)
.L_425:
        /*0380*/ 	.word	0x00000200
        /*0384*/ 	.word	0x00000001
        /*0388*/ 	.word	0x00000001


	//----- nvinfo : EIATTR_CRS_STACK_SIZE
	.align		4
.L_426:
        /*038c*/ 	.byte	0x04, 0x1e
        /*038e*/ 	.short	(.L_428 - .L_427)
.L_427:
        /*0390*/ 	.word	0x00000000


	//----- nvinfo : EIATTR_CBANK_PARAM_SIZE
	.align		4
.L_428:
        /*0394*/ 	.byte	0x03, 0x19
        /*0396*/ 	.short	0x0970


	//----- nvinfo : EIATTR_PARAM_CBANK
	.align		4
        /*0398*/ 	.byte	0x04, 0x0a
        /*039a*/ 	.short	(.L_430 - .L_429)
	.align		4
.L_429:
        /*039c*/ 	.word	index@(.nv.constant0._ZN7cutlass13device_kernelIN5flash11enable_sm90INS1_16FlashAttnBwdSm90INS1_25CollectiveMainloopBwdSm90ILi2ELi1ELi1EN4cute5tupleIJNS5_1CILi1EEES8_S8_EEENS6_IJNS7_ILi64EEENS7_ILi96EEENS7_ILi192EEEEEENS_6half_tEfNS_4arch4Sm90ELb0ELb1ELb1ELb0ELb0ELb0ELb1ELb0ELi3ELi1ELi1ELi1ELb0EEENS1_21CollectiveEpilogueBwdISD_SE_SG_Li384ELb0ELb1ELi3EEENS1_19SingleTileSchedulerILb0ELb0ELb0ELi96EEEEEEEEEvNT_6ParamsE)
        /*03a0*/ 	.short	0x0210
        /*03a2*/ 	.short	0x0970


	//----- nvinfo : EIATTR_SW_WAR
	.align		4
.L_430:
        /*03a4*/ 	.byte	0x04, 0x36
        /*03a6*/ 	.short	(.L_432 - .L_431)
.L_431:
        /*03a8*/ 	.word	0x00000008
.L_432:


//--------------------- .nv.info._ZN7cutlass13device_kernelIN5flash11enable_sm90INS1_16FlashAttnBwdSm90INS1_25CollectiveMainloopBwdSm90ILi2ELi1ELi1EN4cute5tupleIJNS5_1CILi1EEES8_S8_EEENS6_IJNS7_ILi64EEENS7_ILi96EEENS7_ILi192EEEEEENS_6half_tEfNS_4arch4Sm90ELb0ELb1ELb1ELb0ELb1ELb0ELb1ELb0ELi3ELi1ELi1ELi1ELb0EEENS1_21CollectiveEpilogueBwdISD_SE_SG_Li384ELb0ELb1ELi3EEENS1_19SingleTileSchedulerILb0ELb0ELb0ELi96EEEEEEEEEvNT_6ParamsE --------------------------
	.section	.nv.info._ZN7cutlass13device_kernelIN5flash11enable_sm90INS1_16FlashAttnBwdSm90INS1_25CollectiveMainloopBwdSm90ILi2ELi1ELi1EN4cute5tupleIJNS5_1CILi1EEES8_S8_EEENS6_IJNS7_ILi64EEENS7_ILi96EEENS7_ILi192EEEEEENS_6half_tEfNS_4arch4Sm90ELb0ELb1ELb1ELb0ELb1ELb0ELb1ELb0ELi3ELi1ELi1ELi1ELb0EEENS1_21CollectiveEpilogueBwdISD_SE_SG_Li384ELb0ELb1ELi3EEENS1_19SingleTileSchedulerILb0ELb0ELb0ELi96EEEEEEEEEvNT_6ParamsE,"",@"SHT_CUDA_INFO"
	.sectionflags	@""
	.align	4


	//----- nvinfo : EIATTR_CUDA_API_VERSION
	.align		4
        /*0000*/ 	.byte	0x04, 0x37
        /*0002*/ 	.short	(.L_434 - .L_433)
.L_433:
        /*0004*/ 	.word	0x00000082


	//----- nvinfo : EIATTR_KPARAM_INFO
	.align		4
.L_434:
        /*0008*/ 	.byte	0x04, 0x17
        /*000a*/ 	.short	(.L_436 - .L_435)
.L_435:
        /*000c*/ 	.word	0x00000000
        /*0010*/ 	.short	0x0000
        /*0012*/ 	.short	0x0070
        /*0014*/ 	.byte	0x00, 0xf0, 0x01, 0x24


	//----- nvinfo : EIATTR_SPARSE_MMA_MASK
	.align		4
.L_436:
        /*0018*/ 	.byte	0x03, 0x50
        /*001a*/ 	.short	0x0000


	//----- nvinfo : EIATTR_MAXREG_COUNT
	.align		4
        /*001c*/ 	.byte	0x03, 0x1b
        /*001e*/ 	.short	0x0080


	//----- nvinfo : EIATTR_NUM_BARRIERS
	.align		4
        /*0020*/ 	.byte	0x02, 0x4c
        /*0022*/ 	.byte	0x10
	.zero		1


	//----- nvinfo : EIATTR_EXTERNS
	.align		4
        /*0024*/ 	.byte	0x04, 0x0f
        /*0026*/ 	.short	(.L_438 - .L_437)


	//   ....[0]....
	.align		4
.L_437:
        /*0028*/ 	.word	index@(__assertfail)


	//----- nvinfo : EIATTR_ANNOTATIONS
	.align		4
.L_438:
        /*002c*/ 	.byte	0x04, 0x55
        /*002e*/ 	.short	(.L_440 - .L_439)


	//   ....[0]....
.L_439:
        /*0030*/ 	.word	0x00000001
        /*0034*/ 	.byte	0x20, 0x18, 0x00, 0x00, 0x01, 0x00, 0x00, 0x00, 0x60, 0x18, 0x00, 0x00, 0x01, 0x00, 0x00, 0x00
        /*0044*/ 	.byte	0xa0, 0x18, 0x00, 0x00, 0x01, 0x00, 0x00, 0x00, 0xe0, 0x20, 0x00, 0x00, 0x01, 0x00, 0x00, 0x00
        /*0054*/ 	.byte	0x70, 0x2a, 0x00, 0x00, 0x01, 0x00, 0x00, 0x00, 0x50, 0x2c, 0x00, 0x00, 0x01, 0x00, 0x00, 0x00
        /*0064*/ 	.byte	0xd0, 0x2d, 0x00, 0x00


	//----- nvinfo : EIATTR_MERCURY_ISA_VERSION
	.align		4
.L_440:
        /*0068*/ 	.byte	0x03, 0x5f
        /*006a*/ 	.short	0x0101


	//----- nvinfo : EIATTR_INT_WARP_WIDE_INSTR_OFFSETS
	.align		4
        /*006c*/ 	.byte	0x04, 0x31
        /*006e*/ 	.short	(.L_442 - .L_441)


	//   ....[0]....
.L_441:
        /*0070*/ 	.word	0x000001f0


	//   ....[1]....
        /*0074*/ 	.word	0x00000220


	//   ....[2]....
        /*0078*/ 	.word	0x00006e80


	//   ....[3]....
        /*007c*/ 	.word	0x000075c0


	//   ....[4]....
        /*0080*/ 	.word	0x00007bb0


	//   ....[5]....
        /*0084*/ 	.word	0x00007e80


	//   ....[6]....
        /*0088*/ 	.word	0x000080e0


	//   ....[7]....
        /*008c*/ 	.word	0x00008270


	//----- nvinfo : EIATTR_COOP_GROUP_MASK_REGIDS
	.align		4
.L_442:
        /*0090*/ 	.byte	0x04, 0x29
        /*0092*/ 	.short	(.L_444 - .L_443)


	//   ....[0]....
.L_443:
        /*0094*/ 	.word	0xffffffff


	//   ....[1]....
        /*0098*/ 	.word	0xffffffff


	//   ....[2]....
        /*009c*/ 	.word	0xffffffff


	//   ....[3]....
        /*00a0*/ 	.word	0xffffffff


	//   ....[4]....
        /*00a4*/ 	.word	0xffffffff


	//   ....[5]....
        /*00a8*/ 	.word	0xffffffff


	//   ....[6]....
        /*00ac*/ 	.word	0xffffffff


	//   ....[7]....
        /*00b0*/ 	.word	0xffffffff


	//   ....[8]....
        /*00b4*/ 	.word	0xffffffff


	//   ....[9]....
        /*00b8*/ 	.word	0xffffffff


	//   ....[10]....
        /*00bc*/ 	.word	0xffffffff


	//   ....[11]....
        /*00c0*/ 	.word	0xffffffff


	//   ....[12]....
        /*00c4*/ 	.word	0xffffffff


	//   ....[13]....
        /*00c8*/ 	.word	0xffffffff


	//   ....[14]....
        /*00cc*/ 	.word	0xffffffff


	//   ....[15]....
        /*00d0*/ 	.word	0xffffffff


	//   ....[16]....
        /*00d4*/ 	.word	0xffffffff


	//   ....[17]....
        /*00d8*/ 	.word	0x0500000f


	//   ....[18]....
        /*00dc*/ 	.word	0x0500000f


	//   ....[19]....
        /*00e0*/ 	.word	0x0500000f


	//   ....[20]....
        /*00e4*/ 	.word	0x0500000f


	//----- nvinfo : EIATTR_COOP_GROUP_INSTR_OFFSETS
	.align		4
.L_444:
        /*00e8*/ 	.byte	0x04, 0x28
        /*00ea*/ 	.short	(.L_446 - .L_445)


	//   ....[0]....
.L_445:
        /*00ec*/ 	.word	0x00000070


	//   ....[1]....
        /*00f0*/ 	.word	0x00000200


	//   ....[2]....
        /*00f4*/ 	.word	0x00000250


	//   ....[3]....
        /*00f8*/ 	.word	0x00000440


	//   ....[4]....
        /*00fc*/ 	.word	0x00000640


	//   ....[5]....
        /*0100*/ 	.word	0x00001100


	//   ....[6]....
        /*0104*/ 	.word	0x00004d80


	//   ....[7]....
        /*0108*/ 	.word	0x00006390


	//   ....[8]....
        /*010c*/ 	.word	0x000068f0


	//   ....[9]....
        /*0110*/ 	.word	0x00006db0


	//   ....[10]....
        /*0114*/ 	.word	0x00007100


	//   ....[11]....
        /*0118*/ 	.word	0x000074f0


	//   ....[12]....
        /*011c*/ 	.word	0x00007730


	//   ....[13]....
        /*0120*/ 	.word	0x00007ae0


	//   ....[14]....
        /*0124*/ 	.word	0x00007dc0


	//   ....[15]....
        /*0128*/ 	.word	0x00007fe0


	//   ....[16]....
        /*012c*/ 	.word	0x00008170


	//   ....[17]....
        /*0130*/ 	.word	0x0000a910


	//   ....[18]....
        /*0134*/ 	.word	0x0000aa80


	//   ....[19]....
        /*0138*/ 	.word	0x0000aaf0


	//   ....[20]....
        /*013c*/ 	.word	0x0000ab60


	//----- nvinfo : EIATTR_REG_RECONFIG
	.align		4
.L_446:
        /*0140*/ 	.byte	0x01, 0x54
	.zero		2


	//----- nvinfo : EIATTR_SYSCALL_OFFSETS
	.align		4
        /*0144*/ 	.byte	0x04, 0x46
        /*0146*/ 	.short	(.L_448 - .L_447)


	//   ....[0]....
.L_447:
        /*0148*/ 	.word	0x00000d60


	//   ....[1]....
        /*014c*/ 	.word	0x00000e50


	//   ....[2]....
        /*0150*/ 	.word	0x00000f90


	//   ....[3]....
        /*0154*/ 	.word	0x00001080


	//   ....[4]....
        /*0158*/ 	.word	0x00004770


	//   ....[5]....
        /*015c*/ 	.word	0x000048b0


	//   ....[6]....
        /*0160*/ 	.word	0x000049d0


	//   ....[7]....
        /*0164*/ 	.word	0x00004af0


	//----- nvinfo : EIATTR_MBARRIER_INSTR_OFFSETS
	.align		4
.L_448:
        /*0168*/ 	.byte	0x04, 0x39
        /*016a*/ 	.short	(.L_450 - .L_449)


	//   ....[0]....
.L_449:
        /*016c*/ 	.word	0x000002f0
        /*0170*/ 	.word	0x000000ff
        /*0174*/ 	.word	0x00036400
        /*0178*/ 	.short	0x0100
        /*017a*/ 	.byte	0x06
	.zero		1


	//   ....[1]....
        /*017c*/ 	.word	0x000003f0
        /*0180*/ 	.word	0x000000ff
        /*0184*/ 	.word	0x00036410
        /*0188*/ 	.short	0x0100
        /*018a*/ 	.byte	0x08
	.zero		1


	//   ....[2]....
        /*018c*/ 	.word	0x00000400
        /*0190*/ 	.word	0x000000ff
        /*0194*/ 	.word	0x00036420
        /*0198*/ 	.short	0x0100
        /*019a*/ 	.byte	0x08
	.zero		1


	//   ....[3]....
        /*019c*/ 	.word	0x00000410
        /*01a0*/ 	.word	0x000000ff
        /*01a4*/ 	.word	0x00036418
        /*01a8*/ 	.short	0x0100
        /*01aa*/ 	.byte	0x08
	.zero		1


	//   ....[4]....
        /*01ac*/ 	.word	0x00000420
        /*01b0*/ 	.word	0x000000ff
        /*01b4*/ 	.word	0x00036428
        /*01b8*/ 	.short	0x0100
        /*01ba*/ 	.byte	0x08
	.zero		1


	//   ....[5]....
        /*01bc*/ 	.word	0x00000550
        /*01c0*/ 	.word	0x000000ff
        /*01c4*/ 	.word	0x00036430
        /*01c8*/ 	.short	0x0100
        /*01ca*/ 	.byte	0x08
	.zero		1


	//   ....[6]....
        /*01cc*/ 	.word	0x00000560
        /*01d0*/ 	.word	0x000000ff
        /*01d4*/ 	.word	0x00036438
        /*01d8*/ 	.short	0x0100
        /*01da*/ 	.byte	0x08
	.zero		1


	//   ....[7]....
        /*01dc*/ 	.word	0x00001130
        /*01e0*/ 	.word	0x000000ff
        /*01e4*/ 	.word	0x00036400
        /*01e8*/ 	.short	0x010a
        /*01ea*/ 	.byte	0x25
	.zero		1


	//   ....[8]....
        /*01ec*/ 	.word	0x00001220
        /*01f0*/ 	.word	0x000000ff
        /*01f4*/ 	.word	0x00036400
        /*01f8*/ 	.short	0x010a
        /*01fa*/ 	.byte	0x25
	.zero		1


	//   ....[9]....
        /*01fc*/ 	.word	0x000019a0
        /*0200*/ 	.word	0x00000003
        /*0204*/ 	.word	0x00036410
        /*0208*/ 	.short	0x010a
        /*020a*/ 	.byte	0x3f
	.zero		1


	//   ....[10]....
        /*020c*/ 	.word	0x000019e0
        /*0210*/ 	.word	0x00000003
        /*0214*/ 	.word	0x00036410
        /*0218*/ 	.short	0x010a
        /*021a*/ 	.byte	0x3f
	.zero		1


	//   ....[11]....
        /*021c*/ 	.word	0x00002070
        /*0220*/ 	.word	0x000000ff
        /*0224*/ 	.word	0x00036430
        /*0228*/ 	.short	0x010a
        /*022a*/ 	.byte	0x25
	.zero		1


	//   ....[12]....
        /*022c*/ 	.word	0x000020b0
        /*0230*/ 	.word	0x000000ff
        /*0234*/ 	.word	0x00036430
        /*0238*/ 	.short	0x010a
        /*023a*/ 	.byte	0x25
	.zero		1


	//   ....[13]....
        /*023c*/ 	.word	0x00003ef0
        /*0240*/ 	.word	0x000000ff
        /*0244*/ 	.word	0x00000000
        /*0248*/ 	.short	0x0101
        /*024a*/ 	.byte	0x04
	.zero		1


	//   ....[14]....
        /*024c*/ 	.word	0x00004290
        /*0250*/ 	.word	0x00000003
        /*0254*/ 	.word	0x00000000
        /*0258*/ 	.short	0x0101
        /*025a*/ 	.byte	0x3f
	.zero		1


	//   ....[15]....
        /*025c*/ 	.word	0x00008860
        /*0260*/ 	.word	0x00000000
        /*0264*/ 	.word	0x00036420
        /*0268*/ 	.short	0x010a
        /*026a*/ 	.byte	0x3f
	.zero		1


	//   ....[16]....
        /*026c*/ 	.word	0x00009070
        /*0270*/ 	.word	0x00000000
        /*0274*/ 	.word	0x00036438
        /*0278*/ 	.short	0x010a
        /*027a*/ 	.byte	0x3f
	.zero		1


	//   ....[17]....
        /*027c*/ 	.word	0x000093d0
        /*0280*/ 	.word	0x00000000
        /*0284*/ 	.word	0x00036428
        /*0288*/ 	.short	0x010a
        /*028a*/ 	.byte	0x3f
	.zero		1


	//   ....[18]....
        /*028c*/ 	.word	0x000096f0
        /*0290*/ 	.word	0x00000000
        /*0294*/ 	.word	0x00036438
        /*0298*/ 	.short	0x010a
        /*029a*/ 	.byte	0x3f
	.zero		1


	//   ....[19]....
        /*029c*/ 	.word	0x000099a0
        /*02a0*/ 	.word	0x00000000
        /*02a4*/ 	.word	0x00036420
        /*02a8*/ 	.short	0x010a
        /*02aa*/ 	.byte	0x3f
	.zero		1


	//   ....[20]....
        /*02ac*/ 	.word	0x00009d20
        /*02b0*/ 	.word	0x00000000
        /*02b4*/ 	.word	0x00036438
        /*02b8*/ 	.short	0x010a
        /*02ba*/ 	.byte	0x3f
	.zero		1


	//   ....[21]....
        /*02bc*/ 	.word	0x0000a010
        /*02c0*/ 	.word	0x00000000
        /*02c4*/ 	.word	0x00036428
        /*02c8*/ 	.short	0x010a
        /*02ca*/ 	.byte	0x3f
	.zero		1


	//   ....[22]....
        /*02cc*/ 	.word	0x0000a350
        /*02d0*/ 	.word	0x00000000
        /*02d4*/ 	.word	0x00036438
        /*02d8*/ 	.short	0x010a
        /*02da*/ 	.byte	0x3f
	.zero		1


	//   ....[23]....
        /*02dc*/ 	.word	0x0000a7a0
        /*02e0*/ 	.word	0x00000009
        /*02e4*/ 	.word	0x00000000
        /*02e8*/ 	.short	0x010a
        /*02ea*/ 	.byte	0x3f
	.zero		1


	//   ....[24]....
        /*02ec*/ 	.word	0x0000a820
        /*02f0*/ 	.word	0x00000003
        /*02f4*/ 	.word	0x00000000
        /*02f8*/ 	.short	0x010a
        /*02fa*/ 	.byte	0x3f
	.zero		1


	//   ....[25]....
        /*02fc*/ 	.word	0x0000a870
        /*0300*/ 	.word	0x00000004
        /*0304*/ 	.word	0x00036438
        /*0308*/ 	.short	0x010a
        /*030a*/ 	.byte	0x3f
	.zero		1


	//   ....[26]....
        /*030c*/ 	.word	0x0000a950
        /*0310*/ 	.word	0x00000003
        /*0314*/ 	.word	0x00036400
        /*0318*/ 	.short	0x010a
        /*031a*/ 	.byte	0x3f
	.zero		1


	//   ....[27]....
        /*031c*/ 	.word	0x0000a9a0
        /*0320*/ 	.word	0x00000003
        /*0324*/ 	.word	0x00036410
        /*0328*/ 	.short	0x010a
        /*032a*/ 	.byte	0x3f
	.zero		1


	//   ....[28]....
        /*032c*/ 	.word	0x0000aa00
        /*0330*/ 	.word	0x0000000b
        /*0334*/ 	.word	0x00036430
        /*0338*/ 	.short	0x010a
        /*033a*/ 	.byte	0x3f
	.zero		1


	//   ....[29]....
        /*033c*/ 	.word	0x0000aba0
        /*0340*/ 	.word	0x00000000
        /*0344*/ 	.word	0x00036420
        /*0348*/ 	.short	0x010a
        /*034a*/ 	.byte	0x3f
	.zero		1


	//   ....[30]....
        /*034c*/ 	.word	0x0000abf0
        /*0350*/ 	.word	0x00000000
        /*0354*/ 	.word	0x00036438
        /*0358*/ 	.short	0x010a
        /*035a*/ 	.byte	0x3f
	.zero		1


	//   ....[31]....
        /*035c*/ 	.word	0x0000ac40
        /*0360*/ 	.word	0x00000000
        /*0364*/ 	.word	0x00036428
        /*0368*/ 	.short	0x010a
        /*036a*/ 	.byte	0x3f
	.zero		1


	//   ....[32]....
        /*036c*/ 	.word	0x0000ac90
        /*0370*/ 	.word	0x00000000
        /*0374*/ 	.word	0x00036438
        /*0378*/ 	.short	0x010a
        /*037a*/ 	.byte	0x3f
	.zero		1


	//   ....[33]....
        /*037c*/ 	.word	0x0000acf0
        /*0380*/ 	.word	0x00000000
        /*0384*/ 	.word	0x00036420
        /*0388*/ 	.short	0x010a
        /*038a*/ 	.byte	0x3f
	.zero		1


	//   ....[34]....
        /*038c*/ 	.word	0x0000ad40
        /*0390*/ 	.word	0x00000000
        /*0394*/ 	.word	0x00036438
        /*0398*/ 	.short	0x010a
        /*039a*/ 	.byte	0x3f
	.zero		1


	//   ....[35]....
        /*039c*/ 	.word	0x0000ad90
        /*03a0*/ 	.word	0x00000000
        /*03a4*/ 	.word	0x00036428
        /*03a8*/ 	.short	0x010a
        /*03aa*/ 	.byte	0x3f
	.zero		1


	//   ....[36]....
        /*03ac*/ 	.word	0x0000ade0
        /*03b0*/ 	.word	0x00000000
        /*03b4*/ 	.word	0x00036438
        /*03b8*/ 	.short	0x010a
        /*03ba*/ 	.byte	0x3f
	.zero		1


	//   ....[37]....
        /*03bc*/ 	.word	0x0000aeb0
        /*03c0*/ 	.word	0x00000009
        /*03c4*/ 	.word	0x00000000
        /*03c8*/ 	.short	0x010a
        /*03ca*/ 	.byte	0x3f
	.zero		1


	//   ....[38]....
        /*03cc*/ 	.word	0x0000af00
        /*03d0*/ 	.word	0x00000003
        /*03d4*/ 	.word	0x00000000
        /*03d8*/ 	.short	0x010a
        /*03da*/ 	.byte	0x3f
	.zero		1


	//----- nvinfo : EIATTR_NUM_MBARRIERS
	.align		4
.L_450:
        /*03dc*/ 	.byte	0x03, 0x38
        /*03de*/ 	.short	0x0007


	//----- nvinfo : EIATTR_EXIT_INSTR_OFFSETS
	.align		4
        /*03e0*/ 	.byte	0x04, 0x1c
        /*03e2*/ 	.short	(.L_452 - .L_451)


	//   ....[0]....
.L_451:
        /*03e4*/ 	.word	0x000006a0


	//   ....[1]....
        /*03e8*/ 	.word	0x000053b0


	//   ....[2]....
        /*03ec*/ 	.word	0x00006330


	//   ....[3]....
        /*03f0*/ 	.word	0x0000a8c0


	//----- nvinfo : EIATTR_MAX_THREADS
	.align		4
.L_452:
        /*03f4*/ 	.byte	0x04, 0x05
        /*03f6*/ 	.short	(.L_454 - .L_453)
.L_453:
        /*03f8*/ 	.word	0x00000200
        /*03fc*/ 	.word	0x00000001
        /*0400*/ 	.word	0x00000001


	//----- nvinfo : EIATTR_CRS_STACK_SIZE
	.align		4
.L_454:
        /*0404*/ 	.byte	0x04, 0x1e
        /*0406*/ 	.short	(.L_456 - .L_455)
.L_455:
        /*0408*/ 	.word	0x00000000


	//----- nvinfo : EIATTR_CBANK_PARAM_SIZE
	.align		4
.L_456:
        /*040c*/ 	.byte	0x03, 0x19
        /*040e*/ 	.short	0x0970


	//----- nvinfo : EIATTR_PARAM_CBANK
	.align		4
        /*0410*/ 	.byte	0x04, 0x0a
        /*0412*/ 	.short	(.L_458 - .L_457)
	.align		4
.L_457:
        /*0414*/ 	.word	index@(.nv.constant0._ZN7cutlass13device_kernelIN5flash11enable_sm90INS1_16FlashAttnBwdSm90INS1_25CollectiveMainloopBwdSm90ILi2ELi1ELi1EN4cute5tupleIJNS5_1CILi1EEES8_S8_EEENS6_IJNS7_ILi64EEENS7_ILi96EEENS7_ILi192EEEEEENS_6half_tEfNS_4arch4Sm90ELb0ELb1ELb1ELb0ELb1ELb0ELb1ELb0ELi3ELi1ELi1ELi1ELb0EEENS1_21CollectiveEpilogueBwdISD_SE_SG_Li384ELb0ELb1ELi3EEENS1_19SingleTileSchedulerILb0ELb0ELb0ELi96EEEEEEEEEvNT_6ParamsE)
        /*0418*/ 	.short	0x0210
        /*041a*/ 	.short	0x0970


	//----- nvinfo : EIATTR_SW_WAR
	.align		4
.L_458:
        /*041c*/ 	.byte	0x04, 0x36
        /*041e*/ 	.short	(.L_460 - .L_459)
.L_459:
        /*0420*/ 	.word	0x00000008
.L_460:


//--------------------- .nv.info._ZN7cutlass13device_kernelIN5flash11enable_sm90INS1_16FlashAttnBwdSm90INS1_25CollectiveMainloopBwdSm90ILi2ELi1ELi1EN4cute5tupleIJNS5_1CILi1EEES8_S8_EEENS6_IJNS7_ILi64EEENS7_ILi96EEENS7_ILi192EEEEEENS_6half_tEfNS_4arch4Sm90ELb0ELb1ELb1ELb0ELb0ELb0ELb1ELb0ELi3ELi1ELi1ELi1ELb0EEENS1_24CollectiveEpilogueBwdGQAISD_fSG_Li384ELb0ELb0EEENS1_19SingleTileSchedulerILb0ELb0ELb0ELi96EEEEEEEEEvNT_6ParamsE --------------------------
	.section	.nv.info._ZN7cutlass13device_kernelIN5flash11enable_sm90INS1_16FlashAttnBwdSm90INS1_25CollectiveMainloopBwdSm90ILi2ELi1ELi1EN4cute5tupleIJNS5_1CILi1EEES8_S8_EEENS6_IJNS7_ILi64EEENS7_ILi96EEENS7_ILi192EEEEEENS_6half_tEfNS_4arch4Sm90ELb0ELb1ELb1ELb0ELb0ELb0ELb1ELb0ELi3ELi1ELi1ELi1ELb0EEENS1_24CollectiveEpilogueBwdGQAISD_fSG_Li384ELb0ELb0EEENS1_19SingleTileSchedulerILb0ELb0ELb0ELi96EEEEEEEEEvNT_6ParamsE,"",@"SHT_CUDA_INFO"
	.sectionflags	@""
	.align	4


	//----- nvinfo : EIATTR_CUDA_API_VERSION
	.align		4
        /*0000*/ 	.byte	0x04, 0x37
        /*0002*/ 	.short	(.L_462 - .L_461)
.L_461:
        /*0004*/ 	.word	0x00000082


	//----- nvinfo : EIATTR_KPARAM_INFO
	.align		4
.L_462:
        /*0008*/ 	.byte	0x04, 0x17
        /*000a*/ 	.short	(.L_464 - .L_463)
.L_463:
        /*000c*/ 	.word	0x00000000
        /*0010*/ 	.short	0x0000
        /*0012*/ 	.short	0x0070
        /*0014*/ 	.byte	0x00, 0xf0, 0x01, 0x1a


	//----- nvinfo : EIATTR_SPARSE_MMA_MASK
	.align		4
.L_464:
        /*0018*/ 	.byte	0x03, 0x50
        /*001a*/ 	.short	0x0000


	//----- nvinfo : EIATTR_MAXREG_COUNT
	.align		4
        /*001c*/ 	.byte	0x03, 0x1b
        /*001e*/ 	.short	0x0080


	//----- nvinfo : EIATTR_NUM_BARRIERS
	.align		4
        /*0020*/ 	.byte	0x02, 0x4c
        /*0022*/ 	.byte	0x10
	.zero		1


	//----- nvinfo : EIATTR_EXTERNS
	.align		4
        /*0024*/ 	.byte	0x04, 0x0f
        /*0026*/ 	.short	(.L_466 - .L_465)


	//   ....[0]....
	.align		4
.L_465:
        /*0028*/ 	.word	index@(__assertfail)


	//----- nvinfo : EIATTR_ANNOTATIONS
	.align		4
.L_466:
        /*002c*/ 	.byte	0x04, 0x55
        /*002e*/ 	.short	(.L_468 - .L_467)


	//   ....[0]....
.L_467:
        /*0030*/ 	.word	0x00000001
        /*0034*/ 	.byte	0xc0, 0x17, 0x00, 0x00, 0x01, 0x00, 0x00, 0x00, 0x00, 0x18, 0x00, 0x00, 0x01, 0x00, 0x00, 0x00
        /*0044*/ 	.byte	0x70, 0x20, 0x00, 0x00, 0x01, 0x00, 0x00, 0x00, 0x00, 0x2a, 0x00, 0x00, 0x01, 0x00, 0x00, 0x00
        /*0054*/ 	.byte	0xe0, 0x2b, 0x00, 0x00


	//----- nvinfo : EIATTR_MERCURY_ISA_VERSION
	.align		4
.L_468:
        /*0058*/ 	.byte	0x03, 0x5f
        /*005a*/ 	.short	0x0101


	//----- nvinfo : EIATTR_INT_WARP_WIDE_INSTR_OFFSETS
	.align		4
        /*005c*/ 	.byte	0x04, 0x31
        /*005e*/ 	.short	(.L_470 - .L_469)


	//   ....[0]....
.L_469:
        /*0060*/ 	.word	0x00000190


	//   ....[1]....
        /*0064*/ 	.word	0x000001c0


	//----- nvinfo : EIATTR_COOP_GROUP_MASK_REGIDS
	.align		4
.L_470:
        /*0068*/ 	.byte	0x04, 0x29
        /*006a*/ 	.short	(.L_472 - .L_471)


	//   ....[0]....
.L_471:
        /*006c*/ 	.word	0xffffffff


	//   ....[1]....
        /*0070*/ 	.word	0xffffffff


	//   ....[2]....
        /*0074*/ 	.word	0xffffffff


	//   ....[3]....
        /*0078*/ 	.word	0xffffffff


	//   ....[4]....
        /*007c*/ 	.word	0xffffffff


	//   ....[5]....
        /*0080*/ 	.word	0xffffffff


	//   ....[6]....
        /*0084*/ 	.word	0xffffffff


	//   ....[7]....
        /*0088*/ 	.word	0x0500000f


	//----- nvinfo : EIATTR_COOP_GROUP_INSTR_OFFSETS
	.align		4
.L_472:
        /*008c*/ 	.byte	0x04, 0x28
        /*008e*/ 	.short	(.L_474 - .L_473)


	//   ....[0]....
.L_473:
        /*0090*/ 	.word	0x00000070


	//   ....[1]....
        /*0094*/ 	.word	0x000001a0


	//   ....[2]....
        /*0098*/ 	.word	0x000001f0


	//   ....[3]....
        /*009c*/ 	.word	0x000003e0


	//   ....[4]....
        /*00a0*/ 	.word	0x000005e0


	//   ....[5]....
        /*00a4*/ 	.word	0x000010a0


	//   ....[6]....
        /*00a8*/ 	.word	0x00004d60


	//   ....[7]....
        /*00ac*/ 	.word	0x000083f0


	//----- nvinfo : EIATTR_REG_RECONFIG
	.align		4
.L_474:
        /*00b0*/ 	.byte	0x01, 0x54
	.zero		2


	//----- nvinfo : EIATTR_SYSCALL_OFFSETS
	.align		4
        /*00b4*/ 	.byte	0x04, 0x46
        /*00b6*/ 	.short	(.L_476 - .L_475)


	//   ....[0]....
.L_475:
        /*00b8*/ 	.word	0x00000d00


	//   ....[1]....
        /*00bc*/ 	.word	0x00000df0


	//   ....[2]....
        /*00c0*/ 	.word	0x00000f30


	//   ....[3]....
        /*00c4*/ 	.word	0x00001020


	//----- nvinfo : EIATTR_MBARRIER_INSTR_OFFSETS
	.align		4
.L_476:
        /*00c8*/ 	.byte	0x04, 0x39
        /*00ca*/ 	.short	(.L_478 - .L_477)


	//   ....[0]....
.L_477:
        /*00cc*/ 	.word	0x00000290
        /*00d0*/ 	.word	0x000000ff
        /*00d4*/ 	.word	0x00036400
        /*00d8*/ 	.short	0x0100
        /*00da*/ 	.byte	0x06
	.zero		1


	//   ....[1]....
        /*00dc*/ 	.word	0x00000390
        /*00e0*/ 	.word	0x000000ff
        /*00e4*/ 	.word	0x00036410
        /*00e8*/ 	.short	0x0100
        /*00ea*/ 	.byte	0x08
	.zero		1


	//   ....[2]....
        /*00ec*/ 	.word	0x000003a0
        /*00f0*/ 	.word	0x000000ff
        /*00f4*/ 	.word	0x00036420
        /*00f8*/ 	.short	0x0100
        /*00fa*/ 	.byte	0x08
	.zero		1


	//   ....[3]....
        /*00fc*/ 	.word	0x000003b0
        /*0100*/ 	.word	0x000000ff
        /*0104*/ 	.word	0x00036418
        /*0108*/ 	.short	0x0100
        /*010a*/ 	.byte	0x08
	.zero		1


	//   ....[4]....
        /*010c*/ 	.word	0x000003c0
        /*0110*/ 	.word	0x000000ff
        /*0114*/ 	.word	0x00036428
        /*0118*/ 	.short	0x0100
        /*011a*/ 	.byte	0x08
	.zero		1


	//   ....[5]....
        /*011c*/ 	.word	0x000004f0
        /*0120*/ 	.word	0x000000ff
        /*0124*/ 	.word	0x00036430
        /*0128*/ 	.short	0x0100
        /*012a*/ 	.byte	0x08
	.zero		1


	//   ....[6]....
        /*012c*/ 	.word	0x00000500
        /*0130*/ 	.word	0x000000ff
        /*0134*/ 	.word	0x00036438
        /*0138*/ 	.short	0x0100
        /*013a*/ 	.byte	0x08
	.zero		1


	//   ....[7]....
        /*013c*/ 	.word	0x000010d0
        /*0140*/ 	.word	0x000000ff
        /*0144*/ 	.word	0x00036400
        /*0148*/ 	.short	0x010a
        /*014a*/ 	.byte	0x25
	.zero		1


	//   ....[8]....
        /*014c*/ 	.word	0x000011c0
        /*0150*/ 	.word	0x000000ff
        /*0154*/ 	.word	0x00036400
        /*0158*/ 	.short	0x010a
        /*015a*/ 	.byte	0x25
	.zero		1


	//   ....[9]....
        /*015c*/ 	.word	0x00001920
        /*0160*/ 	.word	0x00000003
        /*0164*/ 	.word	0x00036410
        /*0168*/ 	.short	0x010a
        /*016a*/ 	.byte	0x3f
	.zero		1


	//   ....[10]....
        /*016c*/ 	.word	0x00001960
        /*0170*/ 	.word	0x00000003
        /*0174*/ 	.word	0x00036410
        /*0178*/ 	.short	0x010a
        /*017a*/ 	.byte	0x3f
	.zero		1


	//   ....[11]....
        /*017c*/ 	.word	0x00002000
        /*0180*/ 	.word	0x000000ff
        /*0184*/ 	.word	0x00036430
        /*0188*/ 	.short	0x010a
        /*018a*/ 	.byte	0x25
	.zero		1


	//   ....[12]....
        /*018c*/ 	.word	0x00002040
        /*0190*/ 	.word	0x000000ff
        /*0194*/ 	.word	0x00036430
        /*0198*/ 	.short	0x010a
        /*019a*/ 	.byte	0x25
	.zero		1


	//   ....[13]....
        /*019c*/ 	.word	0x00003e50
        /*01a0*/ 	.word	0x000000ff
        /*01a4*/ 	.word	0x00000000
        /*01a8*/ 	.short	0x0101
        /*01aa*/ 	.byte	0x04
	.zero		1


	//   ....[14]....
        /*01ac*/ 	.word	0x000041f0
        /*01b0*/ 	.word	0x00000003
        /*01b4*/ 	.word	0x00000000
        /*01b8*/ 	.short	0x0101
        /*01ba*/ 	.byte	0x3f
	.zero		1


	//   ....[15]....
        /*01bc*/ 	.word	0x00006340
        /*01c0*/ 	.word	0x00000000
        /*01c4*/ 	.word	0x00036420
        /*01c8*/ 	.short	0x010a
        /*01ca*/ 	.byte	0x3f
	.zero		1


	//   ....[16]....
        /*01cc*/ 	.word	0x00006b50
        /*01d0*/ 	.word	0x00000000
        /*01d4*/ 	.word	0x00036438
        /*01d8*/ 	.short	0x010a
        /*01da*/ 	.byte	0x3f
	.zero		1


	//   ....[17]....
        /*01dc*/ 	.word	0x00006eb0
        /*01e0*/ 	.word	0x00000000
        /*01e4*/ 	.word	0x00036428
        /*01e8*/ 	.short	0x010a
        /*01ea*/ 	.byte	0x3f
	.zero		1


	//   ....[18]....
        /*01ec*/ 	.word	0x000071d0
        /*01f0*/ 	.word	0x00000000
        /*01f4*/ 	.word	0x00036438
        /*01f8*/ 	.short	0x010a
        /*01fa*/ 	.byte	0x3f
	.zero		1


	//   ....[19]....
        /*01fc*/ 	.word	0x00007480
        /*0200*/ 	.word	0x00000000
        /*0204*/ 	.word	0x00036420
        /*0208*/ 	.short	0x010a
        /*020a*/ 	.byte	0x3f
	.zero		1


	//   ....[20]....
        /*020c*/ 	.word	0x00007800
        /*0210*/ 	.word	0x00000000
        /*0214*/ 	.word	0x00036438
        /*0218*/ 	.short	0x010a
        /*021a*/ 	.byte	0x3f
	.zero		1


	//   ....[21]....
        /*021c*/ 	.word	0x00007af0
        /*0220*/ 	.word	0x00000000
        /*0224*/ 	.word	0x00036428
        /*0228*/ 	.short	0x010a
        /*022a*/ 	.byte	0x3f
	.zero		1


	//   ....[22]....
        /*022c*/ 	.word	0x00007e30
        /*0230*/ 	.word	0x00000000
        /*0234*/ 	.word	0x00036438
        /*0238*/ 	.short	0x010a
        /*023a*/ 	.byte	0x3f
	.zero		1


	//   ....[23]....
        /*023c*/ 	.word	0x00008280
        /*0240*/ 	.word	0x00000009
        /*0244*/ 	.word	0x00000000
        /*0248*/ 	.short	0x010a
        /*024a*/ 	.byte	0x3f
	.zero		1


	//   ....[24]....
        /*024c*/ 	.word	0x00008300
        /*0250*/ 	.word	0x00000003
        /*0254*/ 	.word	0x00000000
        /*0258*/ 	.short	0x010a
        /*025a*/ 	.byte	0x3f
	.zero		1


	//   ....[25]....
        /*025c*/ 	.word	0x00008350
        /*0260*/ 	.word	0x00000004
        /*0264*/ 	.word	0x00036438
        /*0268*/ 	.short	0x010a
        /*026a*/ 	.byte	0x3f
	.zero		1


	//   ....[26]....
        /*026c*/ 	.word	0x00008430
        /*0270*/ 	.word	0x00000003
        /*0274*/ 	.word	0x00036400
        /*0278*/ 	.short	0x010a
        /*027a*/ 	.byte	0x3f
	.zero		1


	//   ....[27]....
        /*027c*/ 	.word	0x00008480
        /*0280*/ 	.word	0x00000003
        /*0284*/ 	.word	0x00036410
        /*0288*/ 	.short	0x010a
        /*028a*/ 	.byte	0x3f
	.zero		1


	//   ....[28]....
        /*028c*/ 	.word	0x000084e0
        /*0290*/ 	.word	0x0000000c
        /*0294*/ 	.word	0x00036430
        /*0298*/ 	.short	0x010a
        /*029a*/ 	.byte	0x3f
	.zero		1


	//   ....[29]....
        /*029c*/ 	.word	0x00008530
        /*02a0*/ 	.word	0x00000000
        /*02a4*/ 	.word	0x00036420
        /*02a8*/ 	.short	0x010a
        /*02aa*/ 	.byte	0x3f
	.zero		1


	//   ....[30]....
        /*02ac*/ 	.word	0x00008580
        /*02b0*/ 	.word	0x00000000
        /*02b4*/ 	.word	0x00036438
        /*02b8*/ 	.short	0x010a
        /*02ba*/ 	.byte	0x3f
	.zero		1


	//   ....[31]....
        /*02bc*/ 	.word	0x000085d0
        /*02c0*/ 	.word	0x00000000
        /*02c4*/ 	.word	0x00036428
        /*02c8*/ 	.short	0x010a
        /*02ca*/ 	.byte	0x3f
	.zero		1


	//   ....[32]....
        /*02cc*/ 	.word	0x00008620
        /*02d0*/ 	.word	0x00000000
        /*02d4*/ 	.word	0x00036438
        /*02d8*/ 	.short	0x010a
        /*02da*/ 	.byte	0x3f
	.zero		1


	//   ....[33]....
        /*02dc*/ 	.word	0x00008680
        /*02e0*/ 	.word	0x00000000
        /*02e4*/ 	.word	0x00036420
        /*02e8*/ 	.short	0x010a
        /*02ea*/ 	.byte	0x3f
	.zero		1


	//   ....[34]....
        /*02ec*/ 	.word	0x000086d0
        /*02f0*/ 	.word	0x00000000
        /*02f4*/ 	.word	0x00036438
        /*02f8*/ 	.short	0x010a
        /*02fa*/ 	.byte	0x3f
	.zero		1


	//   ....[35]....
        /*02fc*/ 	.word	0x00008720
        /*0300*/ 	.word	0x00000000
        /*0304*/ 	.word	0x00036428
        /*0308*/ 	.short	0x010a
        /*030a*/ 	.byte	0x3f
	.zero		1


	//   ....[36]....
        /*030c*/ 	.word	0x00008770
        /*0310*/ 	.word	0x00000000
        /*0314*/ 	.word	0x00036438
        /*0318*/ 	.short	0x010a
        /*031a*/ 	.byte	0x3f
	.zero		1


	//   ....[37]....
        /*031c*/ 	.word	0x00008840
        /*0320*/ 	.word	0x00000009
        /*0324*/ 	.word	0x00000000
        /*0328*/ 	.short	0x010a
        /*032a*/ 	.byte	0x3f
	.zero		1


	//   ....[38]....
        /*032c*/ 	.word	0x00008890
        /*0330*/ 	.word	0x00000003
        /*0334*/ 	.word	0x00000000
        /*0338*/ 	.short	0x010a
        /*033a*/ 	.byte	0x3f
	.zero		1


	//----- nvinfo : EIATTR_NUM_MBARRIERS
	.align		4
.L_478:
        /*033c*/ 	.byte	0x03, 0x38
        /*033e*/ 	.short	0x0007


	//----- nvinfo : EIATTR_EXIT_INSTR_OFFSETS
	.align		4
        /*0340*/ 	.byte	0x04, 0x1c
        /*0342*/ 	.short	(.L_480 - .L_479)


	//   ....[0]....
.L_479:
        /*0344*/ 	.word	0x000083a0


	//----- nvinfo : EIATTR_MAX_THREADS
	.align		4
.L_480:
        /*0348*/ 	.byte	0x04, 0x05
        /*034a*/ 	.short	(.L_482 - .L_481)
.L_481:
        /*034c*/ 	.word	0x00000200
        /*0350*/ 	.word	0x00000001
        /*0354*/ 	.word	0x00000001


	//----- nvinfo : EIATTR_CRS_STACK_SIZE
	.align		4
.L_482:
        /*0358*/ 	.byte	0x04, 0x1e
        /*035a*/ 	.short	(.L_484 - .L_483)
.L_483:
        /*035c*/ 	.word	0x00000000


	//----- nvinfo : EIATTR_CBANK_PARAM_SIZE
	.align		4
.L_484:
        /*0360*/ 	.byte	0x03, 0x19
        /*0362*/ 	.short	0x06f0


	//----- nvinfo : EIATTR_PARAM_CBANK
	.align		4
        /*0364*/ 	.byte	0x04, 0x0a
        /*0366*/ 	.short	(.L_486 - .L_485)
	.align		4
.L_485:
        /*0368*/ 	.word	index@(.nv.constant0._ZN7cutlass13device_kernelIN5flash11enable_sm90INS1_16FlashAttnBwdSm90INS1_25CollectiveMainloopBwdSm90ILi2ELi1ELi1EN4cute5tupleIJNS5_1CILi1EEES8_S8_EEENS6_IJNS7_ILi64EEENS7_ILi96EEENS7_ILi192EEEEEENS_6half_tEfNS_4arch4Sm90ELb0ELb1ELb1ELb0ELb0ELb0ELb1ELb0ELi3ELi1ELi1ELi1ELb0EEENS1_24CollectiveEpilogueBwdGQAISD_fSG_Li384ELb0ELb0EEENS1_19SingleTileSchedulerILb0ELb0ELb0ELi96EEEEEEEEEvNT_6ParamsE)
        /*036c*/ 	.short	0x0210
        /*036e*/ 	.short	0x06f0


	//----- nvinfo : EIATTR_SW_WAR
	.align		4
.L_486:
        /*0370*/ 	.byte	0x04, 0x36
        /*0372*/ 	.short	(.L_488 - .L_487)
.L_487:
        /*0374*/ 	.word	0x00000008
.L_488:


//--------------------- .nv.info._ZN7cutlass13device_kernelIN5flash11enable_sm90INS1_16FlashAttnBwdSm90INS1_25CollectiveMainloopBwdSm90ILi2ELi1ELi1EN4cute5tupleIJNS5_1CILi1EEES8_S8_EEENS6_IJNS7_ILi64EEENS7_ILi96EEENS7_ILi192EEEEEENS_6half_tEfNS_4arch4Sm90ELb0ELb1ELb1ELb0ELb1ELb0ELb1ELb0ELi3ELi1ELi1ELi1ELb0EEENS1_24CollectiveEpilogueBwdGQAISD_fSG_Li384ELb0ELb1EEENS1_19SingleTileSchedulerILb0ELb0ELb0ELi96EEEEEEEEEvNT_6ParamsE --------------------------
	.section	.nv.info._ZN7cutlass13device_kernelIN5flash11enable_sm90INS1_16FlashAttnBwdSm90INS1_25CollectiveMainloopBwdSm90ILi2ELi1ELi1EN4cute5tupleIJNS5_1CILi1EEES8_S8_EEENS6_IJNS7_ILi64EEENS7_ILi96EEENS7_ILi192EEEEEENS_6half_tEfNS_4arch4Sm90ELb0ELb1ELb1ELb0ELb1ELb0ELb1ELb0ELi3ELi1ELi1ELi1ELb0EEENS1_24CollectiveEpilogueBwdGQAISD_fSG_Li384ELb0ELb1EEENS1_19SingleTileSchedulerILb0ELb0ELb0ELi96EEEEEEEEEvNT_6ParamsE,"",@"SHT_CUDA_INFO"
	.sectionflags	@""
	.align	4


	//----- nvinfo : EIATTR_CUDA_API_VERSION
	.align		4
        /*0000*/ 	.byte	0x04, 0x37
        /*0002*/ 	.short	(.L_490 - .L_489)
.L_489:
        /*0004*/ 	.word	0x00000082


	//----- nvinfo : EIATTR_KPARAM_INFO
	.align		4
.L_490:
        /*0008*/ 	.byte	0x04, 0x17
        /*000a*/ 	.short	(.L_492 - .L_491)
.L_491:
        /*000c*/ 	.word	0x00000000
        /*0010*/ 	.short	0x0000
        /*0012*/ 	.short	0x0070
        /*0014*/ 	.byte	0x00, 0xf0, 0x01, 0x1a


	//----- nvinfo : EIATTR_SPARSE_MMA_MASK
	.align		4
.L_492:
        /*0018*/ 	.byte	0x03, 0x50
        /*001a*/ 	.short	0x0000


	//----- nvinfo : EIATTR_MAXREG_COUNT
	.align		4
        /*001c*/ 	.byte	0x03, 0x1b
        /*001e*/ 	.short	0x0080


	//----- nvinfo : EIATTR_NUM_BARRIERS
	.align		4
        /*0020*/ 	.byte	0x02, 0x4c
        /*0022*/ 	.byte	0x10
	.zero		1


	//----- nvinfo : EIATTR_EXTERNS
	.align		4
        /*0024*/ 	.byte	0x04, 0x0f
        /*0026*/ 	.short	(.L_494 - .L_493)


	//   ....[0]....
	.align		4
.L_493:
        /*0028*/ 	.word	index@(__assertfail)


	//----- nvinfo : EIATTR_ANNOTATIONS
	.align		4
.L_494:
        /*002c*/ 	.byte	0x04, 0x55
        /*002e*/ 	.short	(.L_496 - .L_495)


	//   ....[0]....
.L_495:
        /*0030*/ 	.word	0x00000001
        /*0034*/ 	.byte	0xd0, 0x17, 0x00, 0x00, 0x01, 0x00, 0x00, 0x00, 0x10, 0x18, 0x00, 0x00, 0x01, 0x00, 0x00, 0x00
        /*0044*/ 	.byte	0x70, 0x20, 0x00, 0x00, 0x01, 0x00, 0x00, 0x00, 0x00, 0x2a, 0x00, 0x00, 0x01, 0x00, 0x00, 0x00
        /*0054*/ 	.byte	0xe0, 0x2b, 0x00, 0x00


	//----- nvinfo : EIATTR_MERCURY_ISA_VERSION
	.align		4
.L_496:
        /*0058*/ 	.byte	0x03, 0x5f
        /*005a*/ 	.short	0x0101


	//----- nvinfo : EIATTR_INT_WARP_WIDE_INSTR_OFFSETS
	.align		4
        /*005c*/ 	.byte	0x04, 0x31
        /*005e*/ 	.short	(.L_498 - .L_497)


	//   ....[0]....
.L_497:
        /*0060*/ 	.word	0x00000190


	//   ....[1]....
        /*0064*/ 	.word	0x000001c0


	//   ....[2]....
        /*0068*/ 	.word	0x00005d40


	//   ....[3]....
        /*006c*/ 	.word	0x00006480


	//   ....[4]....
        /*0070*/ 	.word	0x00006a70


	//   ....[5]....
        /*0074*/ 	.word	0x00006d40


	//   ....[6]....
        /*0078*/ 	.word	0x00006fa0


	//   ....[7]....
        /*007c*/ 	.word	0x00007130


	//----- nvinfo : EIATTR_COOP_GROUP_MASK_REGIDS
	.align		4
.L_498:
        /*0080*/ 	.byte	0x04, 0x29
        /*0082*/ 	.short	(.L_500 - .L_499)


	//   ....[0]....
.L_499:
        /*0084*/ 	.word	0xffffffff


	//   ....[1]....
        /*0088*/ 	.word	0xffffffff


	//   ....[2]....
        /*008c*/ 	.word	0xffffffff


	//   ....[3]....
        /*0090*/ 	.word	0xffffffff


	//   ....[4]....
        /*0094*/ 	.word	0xffffffff


	//   ....[5]....
        /*0098*/ 	.word	0xffffffff


	//   ....[6]....
        /*009c*/ 	.word	0xffffffff


	//   ....[7]....
        /*00a0*/ 	.word	0xffffffff


	//   ....[8]....
        /*00a4*/ 	.word	0xffffffff


	//   ....[9]....
        /*00a8*/ 	.word	0xffffffff


	//   ....[10]....
        /*00ac*/ 	.word	0xffffffff


	//   ....[11]....
        /*00b0*/ 	.word	0xffffffff


	//   ....[12]....
        /*00b4*/ 	.word	0xffffffff


	//   ....[13]....
        /*00b8*/ 	.word	0xffffffff


	//   ....[14]....
        /*00bc*/ 	.word	0xffffffff


	//   ....[15]....
        /*00c0*/ 	.word	0xffffffff


	//   ....[16]....
        /*00c4*/ 	.word	0xffffffff


	//   ....[17]....
        /*00c8*/ 	.word	0xffffffff


	//   ....[18]....
        /*00cc*/ 	.word	0xffffffff


	//   ....[19]....
        /*00d0*/ 	.word	0xffffffff


	//   ....[20]....
        /*00d4*/ 	.word	0x0500000f


	//   ....[21]....
        /*00d8*/ 	.word	0x0500000f


	//   ....[22]....
        /*00dc*/ 	.word	0x0500000f


	//   ....[23]....
        /*00e0*/ 	.word	0x0500000f


	//   ....[24]....
        /*00e4*/ 	.word	0x0500000f


	//   ....[25]....
        /*00e8*/ 	.word	0x0500000f


	//----- nvinfo : EIATTR_COOP_GROUP_INSTR_OFFSETS
	.align		4
.L_500:
        /*00ec*/ 	.byte	0x04, 0x28
        /*00ee*/ 	.short	(.L_502 - .L_501)


	//   ....[0]....
.L_501:
        /*00f0*/ 	.word	0x00000070


	//   ....[1]....
        /*00f4*/ 	.word	0x000001a0


	//   ....[2]....
        /*00f8*/ 	.word	0x000001f0


	//   ....[3]....
        /*00fc*/ 	.word	0x000003e0


	//   ....[4]....
        /*0100*/ 	.word	0x000005f0


	//   ....[5]....
        /*0104*/ 	.word	0x000010b0


	//   ....[6]....
        /*0108*/ 	.word	0x00004b70


	//   ....[7]....
        /*010c*/ 	.word	0x00004cf0


	//   ....[8]....
        /*0110*/ 	.word	0x00004fa0


	//   ....[9]....
        /*0114*/ 	.word	0x00005130


	//   ....[10]....
        /*0118*/ 	.word	0x00005250


	//   ....[11]....
        /*011c*/ 	.word	0x000057b0


	//   ....[12]....
        /*0120*/ 	.word	0x00005c70


	//   ....[13]....
        /*0124*/ 	.word	0x00005fc0


	//   ....[14]....
        /*0128*/ 	.word	0x000063b0


	//   ....[15]....
        /*012c*/ 	.word	0x000065f0


	//   ....[16]....
        /*0130*/ 	.word	0x000069a0


	//   ....[17]....
        /*0134*/ 	.word	0x00006c80


	//   ....[18]....
        /*0138*/ 	.word	0x00006ea0


	//   ....[19]....
        /*013c*/ 	.word	0x00007030


	//   ....[20]....
        /*0140*/ 	.word	0x000097d0


	//   ....[21]....
        /*0144*/ 	.word	0x00009940


	//   ....[22]....
        /*0148*/ 	.word	0x000099b0


	//   ....[23]....
        /*014c*/ 	.word	0x00009a20


	//   ....[24]....
        /*0150*/ 	.word	0x00009a90


	//   ....[25]....
        /*0154*/ 	.word	0x00009b00


	//----- nvinfo : EIATTR_REG_RECONFIG
	.align		4
.L_502:
        /*0158*/ 	.byte	0x01, 0x54
	.zero		2


	//----- nvinfo : EIATTR_SYSCALL_OFFSETS
	.align		4
        /*015c*/ 	.byte	0x04, 0x46
        /*015e*/ 	.short	(.L_504 - .L_503)


	//   ....[0]....
.L_503:
        /*0160*/ 	.word	0x00000d10


	//   ....[1]....
        /*0164*/ 	.word	0x00000e00


	//   ....[2]....
        /*0168*/ 	.word	0x00000f40


	//   ....[3]....
        /*016c*/ 	.word	0x00001030


	//----- nvinfo : EIATTR_MBARRIER_INSTR_OFFSETS
	.align		4
.L_504:
        /*0170*/ 	.byte	0x04, 0x39
        /*0172*/ 	.short	(.L_506 - .L_505)


	//   ....[0]....
.L_505:
        /*0174*/ 	.word	0x00000290
        /*0178*/ 	.word	0x000000ff
        /*017c*/ 	.word	0x00036400
        /*0180*/ 	.short	0x0100
        /*0182*/ 	.byte	0x06
	.zero		1


	//   ....[1]....
        /*0184*/ 	.word	0x00000390
        /*0188*/ 	.word	0x000000ff
        /*018c*/ 	.word	0x00036410
        /*0190*/ 	.short	0x0100
        /*0192*/ 	.byte	0x08
	.zero		1


	//   ....[2]....
        /*0194*/ 	.word	0x000003a0
        /*0198*/ 	.word	0x000000ff
        /*019c*/ 	.word	0x00036420
        /*01a0*/ 	.short	0x0100
        /*01a2*/ 	.byte	0x08
	.zero		1


	//   ....[3]....
        /*01a4*/ 	.word	0x000003b0
        /*01a8*/ 	.word	0x000000ff
        /*01ac*/ 	.word	0x00036418
        /*01b0*/ 	.short	0x0100
        /*01b2*/ 	.byte	0x08
	.zero		1


	//   ....[4]....
        /*01b4*/ 	.word	0x000003c0
        /*01b8*/ 	.word	0x000000ff
        /*01bc*/ 	.word	0x00036428
        /*01c0*/ 	.short	0x0100
        /*01c2*/ 	.byte	0x08
	.zero		1


	//   ....[5]....
        /*01c4*/ 	.word	0x000004f0
        /*01c8*/ 	.word	0x000000ff
        /*01cc*/ 	.word	0x00036430
        /*01d0*/ 	.short	0x0100
        /*01d2*/ 	.byte	0x08
	.zero		1


	//   ....[6]....
        /*01d4*/ 	.word	0x00000500
        /*01d8*/ 	.word	0x000000ff
        /*01dc*/ 	.word	0x00036438
        /*01e0*/ 	.short	0x0100
        /*01e2*/ 	.byte	0x08
	.zero		1


	//   ....[7]....
        /*01e4*/ 	.word	0x000010e0
        /*01e8*/ 	.word	0x000000ff
        /*01ec*/ 	.word	0x00036400
        /*01f0*/ 	.short	0x010a
        /*01f2*/ 	.byte	0x25
	.zero		1


	//   ....[8]....
        /*01f4*/ 	.word	0x000011d0
        /*01f8*/ 	.word	0x000000ff
        /*01fc*/ 	.word	0x00036400
        /*0200*/ 	.short	0x010a
        /*0202*/ 	.byte	0x25
	.zero		1


	//   ....[9]....
        /*0204*/ 	.word	0x00001930
        /*0208*/ 	.word	0x00000003
        /*020c*/ 	.word	0x00036410
        /*0210*/ 	.short	0x010a
        /*0212*/ 	.byte	0x3f
	.zero		1


	//   ....[10]....
        /*0214*/ 	.word	0x00001970
        /*0218*/ 	.word	0x00000003
        /*021c*/ 	.word	0x00036410
        /*0220*/ 	.short	0x010a
        /*0222*/ 	.byte	0x3f
	.zero		1


	//   ....[11]....
        /*0224*/ 	.word	0x00002000
        /*0228*/ 	.word	0x000000ff
        /*022c*/ 	.word	0x00036430
        /*0230*/ 	.short	0x010a
        /*0232*/ 	.byte	0x25
	.zero		1


	//   ....[12]....
        /*0234*/ 	.word	0x00002040
        /*0238*/ 	.word	0x000000ff
        /*023c*/ 	.word	0x00036430
        /*0240*/ 	.short	0x010a
        /*0242*/ 	.byte	0x25
	.zero		1


	//   ....[13]....
        /*0244*/ 	.word	0x00003e60
        /*0248*/ 	.word	0x000000ff
        /*024c*/ 	.word	0x00000000
        /*0250*/ 	.short	0x0101
        /*0252*/ 	.byte	0x04
	.zero		1


	//   ....[14]....
        /*0254*/ 	.word	0x00004200
        /*0258*/ 	.word	0x00000003
        /*025c*/ 	.word	0x00000000
        /*0260*/ 	.short	0x0101
        /*0262*/ 	.byte	0x3f
	.zero		1


	//   ....[15]....
        /*0264*/ 	.word	0x00007720
        /*0268*/ 	.word	0x00000000
        /*026c*/ 	.word	0x00036420
        /*0270*/ 	.short	0x010a
        /*0272*/ 	.byte	0x3f
	.zero		1


	//   ....[16]....
        /*0274*/ 	.word	0x00007f30
        /*0278*/ 	.word	0x00000000
        /*027c*/ 	.word	0x00036438
        /*0280*/ 	.short	0x010a
        /*0282*/ 	.byte	0x3f
	.zero		1


	//   ....[17]....
        /*0284*/ 	.word	0x00008290
        /*0288*/ 	.word	0x00000000
        /*028c*/ 	.word	0x00036428
        /*0290*/ 	.short	0x010a
        /*0292*/ 	.byte	0x3f
	.zero		1


	//   ....[18]....
        /*0294*/ 	.word	0x000085b0
        /*0298*/ 	.word	0x00000000
        /*029c*/ 	.word	0x00036438
        /*02a0*/ 	.short	0x010a
        /*02a2*/ 	.byte	0x3f
	.zero		1


	//   ....[19]....
        /*02a4*/ 	.word	0x00008860
        /*02a8*/ 	.word	0x00000000
        /*02ac*/ 	.word	0x00036420
        /*02b0*/ 	.short	0x010a
        /*02b2*/ 	.byte	0x3f
	.zero		1


	//   ....[20]....
        /*02b4*/ 	.word	0x00008be0
        /*02b8*/ 	.word	0x00000000
        /*02bc*/ 	.word	0x00036438
        /*02c0*/ 	.short	0x010a
        /*02c2*/ 	.byte	0x3f
	.zero		1


	//   ....[21]....
        /*02c4*/ 	.word	0x00008ed0
        /*02c8*/ 	.word	0x00000000
        /*02cc*/ 	.word	0x00036428
        /*02d0*/ 	.short	0x010a
        /*02d2*/ 	.byte	0x3f
	.zero		1


	//   ....[22]....
        /*02d4*/ 	.word	0x00009210
        /*02d8*/ 	.word	0x00000000
        /*02dc*/ 	.word	0x00036438
        /*02e0*/ 	.short	0x010a
        /*02e2*/ 	.byte	0x3f
	.zero		1


	//   ....[23]....
        /*02e4*/ 	.word	0x00009660
        /*02e8*/ 	.word	0x00000009
        /*02ec*/ 	.word	0x00000000
        /*02f0*/ 	.short	0x010a
        /*02f2*/ 	.byte	0x3f
	.zero		1


	//   ....[24]....
        /*02f4*/ 	.word	0x000096e0
        /*02f8*/ 	.word	0x00000003
        /*02fc*/ 	.word	0x00000000
        /*0300*/ 	.short	0x010a
        /*0302*/ 	.byte	0x3f
	.zero		1


	//   ....[25]....
        /*0304*/ 	.word	0x00009730
        /*0308*/ 	.word	0x00000004
        /*030c*/ 	.word	0x00036438
        /*0310*/ 	.short	0x010a
        /*0312*/ 	.byte	0x3f
	.zero		1


	//   ....[26]....
        /*0314*/ 	.word	0x00009810
        /*0318*/ 	.word	0x00000003
        /*031c*/ 	.word	0x00036400
        /*0320*/ 	.short	0x010a
        /*0322*/ 	.byte	0x3f
	.zero		1


	//   ....[27]....
        /*0324*/ 	.word	0x00009860
        /*0328*/ 	.word	0x00000003
        /*032c*/ 	.word	0x00036410
        /*0330*/ 	.short	0x010a
        /*0332*/ 	.byte	0x3f
	.zero		1


	//   ....[28]....
        /*0334*/ 	.word	0x000098c0
        /*0338*/ 	.word	0x0000000c
        /*033c*/ 	.word	0x00036430
        /*0340*/ 	.short	0x010a
        /*0342*/ 	.byte	0x3f
	.zero		1


	//   ....[29]....
        /*0344*/ 	.word	0x00009b40
        /*0348*/ 	.word	0x00000000
        /*034c*/ 	.word	0x00036420
        /*0350*/ 	.short	0x010a
        /*0352*/ 	.byte	0x3f
	.zero		1


	//   ....[30]....
        /*0354*/ 	.word	0x00009b90
        /*0358*/ 	.word	0x00000000
        /*035c*/ 	.word	0x00036438
        /*0360*/ 	.short	0x010a
        /*0362*/ 	.byte	0x3f
	.zero		1


	//   ....[31]....
        /*0364*/ 	.word	0x00009be0
        /*0368*/ 	.word	0x00000000
        /*036c*/ 	.word	0x00036428
        /*0370*/ 	.short	0x010a
        /*0372*/ 	.byte	0x3f
	.zero		1


	//   ....[32]....
        /*0374*/ 	.word	0x00009c30
        /*0378*/ 	.word	0x00000000
        /*037c*/ 	.word	0x00036438
        /*0380*/ 	.short	0x010a
        /*0382*/ 	.byte	0x3f
	.zero		1


	//   ....[33]....
        /*0384*/ 	.word	0x00009c90
        /*0388*/ 	.word	0x00000000
        /*038c*/ 	.word	0x00036420
        /*0390*/ 	.short	0x010a
        /*0392*/ 	.byte	0x3f
	.zero		1


	//   ....[34]....
        /*0394*/ 	.word	0x00009ce0
        /*0398*/ 	.word	0x00000000
        /*039c*/ 	.word	0x00036438
        /*03a0*/ 	.short	0x010a
        /*03a2*/ 	.byte	0x3f
	.zero		1


	//   ....[35]....
        /*03a4*/ 	.word	0x00009d30
        /*03a8*/ 	.word	0x00000000
        /*03ac*/ 	.word	0x00036428
        /*03b0*/ 	.short	0x010a
        /*03b2*/ 	.byte	0x3f
	.zero		1


	//   ....[36]....
        /*03b4*/ 	.word	0x00009d80
        /*03b8*/ 	.word	0x00000000
        /*03bc*/ 	.word	0x00036438
        /*03c0*/ 	.short	0x010a
        /*03c2*/ 	.byte	0x3f
	.zero		1


	//   ....[37]....
        /*03c4*/ 	.word	0x00009e50
        /*03c8*/ 	.word	0x00000009
        /*03cc*/ 	.word	0x00000000
        /*03d0*/ 	.short	0x010a
        /*03d2*/ 	.byte	0x3f
	.zero		1


	//   ....[38]....
        /*03d4*/ 	.word	0x00009ea0
        /*03d8*/ 	.word	0x00000003
        /*03dc*/ 	.word	0x00000000
        /*03e0*/ 	.short	0x010a
        /*03e2*/ 	.byte	0x3f
	.zero		1


	//----- nvinfo : EIATTR_NUM_MBARRIERS
	.align		4
.L_506:
        /*03e4*/ 	.byte	0x03, 0x38
        /*03e6*/ 	.short	0x0007


	//----- nvinfo : EIATTR_EXIT_INSTR_OFFSETS
	.align		4
        /*03e8*/ 	.byte	0x04, 0x1c
        /*03ea*/ 	.short	(.L_508 - .L_507)


	//   ....[0]....
.L_507:
        /*03ec*/ 	.word	0x00009780


	//----- nvinfo : EIATTR_MAX_THREADS
	.align		4
.L_508:
        /*03f0*/ 	.byte	0x04, 0x05
        /*03f2*/ 	.short	(.L_510 - .L_509)
.L_509:
        /*03f4*/ 	.word	0x00000200
        /*03f8*/ 	.word	0x00000001
        /*03fc*/ 	.word	0x00000001


	//----- nvinfo : EIATTR_CRS_STACK_SIZE
	.align		4
.L_510:
        /*0400*/ 	.byte	0x04, 0x1e
        /*0402*/ 	.short	(.L_512 - .L_511)
.L_511:
        /*0404*/ 	.word	0x00000000


	//----- nvinfo : EIATTR_CBANK_PARAM_SIZE
	.align		4
.L_512:
        /*0408*/ 	.byte	0x03, 0x19
        /*040a*/ 	.short	0x06f0


	//----- nvinfo : EIATTR_PARAM_CBANK
	.align		4
        /*040c*/ 	.byte	0x04, 0x0a
        /*040e*/ 	.short	(.L_514 - .L_513)
	.align		4
.L_513:
        /*0410*/ 	.word	index@(.nv.constant0._ZN7cutlass13device_kernelIN5flash11enable_sm90INS1_16FlashAttnBwdSm90INS1_25CollectiveMainloopBwdSm90ILi2ELi1ELi1EN4cute5tupleIJNS5_1CILi1EEES8_S8_EEENS6_IJNS7_ILi64EEENS7_ILi96EEENS7_ILi192EEEEEENS_6half_tEfNS_4arch4Sm90ELb0ELb1ELb1ELb0ELb1ELb0ELb1ELb0ELi3ELi1ELi1ELi1ELb0EEENS1_24CollectiveEpilogueBwdGQAISD_fSG_Li384ELb0ELb1EEENS1_19SingleTileSchedulerILb0ELb0ELb0ELi96EEEEEEEEEvNT_6ParamsE)
        /*0414*/ 	.short	0x0210
        /*0416*/ 	.short	0x06f0


	//----- nvinfo : EIATTR_SW_WAR
	.align		4
.L_514:
        /*0418*/ 	.byte	0x04, 0x36
        /*041a*/ 	.short	(.L_516 - .L_515)
.L_515:
        /*041c*/ 	.word	0x00000008
.L_516:


//--------------------- .nv.info._ZN7cutlass13device_kernelIN5flash11enable_sm90INS1_16FlashAttnBwdSm90INS1_25CollectiveMainloopBwdSm90ILi2ELi1ELi1EN4cute5tupleIJNS5_1CILi1EEES8_S8_EEENS6_IJNS7_ILi64EEENS7_ILi96EEENS7_ILi192EEEEEENS_6half_tEfNS_4arch4Sm90ELb0ELb1ELb1ELb1ELb0ELb0ELb1ELb0ELi3ELi1ELi1ELi1ELb0EEENS1_21CollectiveEpilogueBwdISD_SE_SG_Li384ELb1ELb1ELi3EEENS1_19SingleTileSchedulerILb1ELb0ELb0ELi96EEEEEEEEEvNT_6ParamsE --------------------------
	.section	.nv.info._ZN7cutlass13device_kernelIN5flash11enable_sm90INS1_16FlashAttnBwdSm90INS1_25CollectiveMainloopBwdSm90ILi2ELi1ELi1EN4cute5tupleIJNS5_1CILi1EEES8_S8_EEENS6_IJNS7_ILi64EEENS7_ILi96EEENS7_ILi192EEEEEENS_6half_tEfNS_4arch4Sm90ELb0ELb1ELb1ELb1ELb0ELb0ELb1ELb0ELi3ELi1ELi1ELi1ELb0EEENS1_21CollectiveEpilogueBwdISD_SE_SG_Li384ELb1ELb1ELi3EEENS1_19SingleTileSchedulerILb1ELb0ELb0ELi96EEEEEEEEEvNT_6ParamsE,"",@"SHT_CUDA_INFO"
	.sectionflags	@""
	.align	4


	//----- nvinfo : EIATTR_CUDA_API_VERSION
	.align		4
        /*0000*/ 	.byte	0x04, 0x37
        /*0002*/ 	.short	(.L_518 - .L_517)
.L_517:
        /*0004*/ 	.word	0x00000082


	//----- nvinfo : EIATTR_KPARAM_INFO
	.align		4
.L_518:
        /*0008*/ 	.byte	0x04, 0x17
        /*000a*/ 	.short	(.L_520 - .L_519)
.L_519:
        /*000c*/ 	.word	0x00000000
        /*0010*/ 	.short	0x0000
        /*0012*/ 	.short	0x0070
        /*0014*/ 	.byte	0x00, 0xf0, 0x01, 0x1a


	//----- nvinfo : EIATTR_SPARSE_MMA_MASK
	.align		4
.L_520:
        /*0018*/ 	.byte	0x03, 0x50
        /*001a*/ 	.short	0x0000


	//----- nvinfo : EIATTR_MAXREG_COUNT
	.align		4
        /*001c*/ 	.byte	0x03, 0x1b
        /*001e*/ 	.short	0x0080


	//----- nvinfo : EIATTR_NUM_BARRIERS
	.align		4
        /*0020*/ 	.byte	0x02, 0x4c
        /*0022*/ 	.byte	0x10
	.zero		1


	//----- nvinfo : EIATTR_EXTERNS
	.align		4
        /*0024*/ 	.byte	0x04, 0x0f
        /*0026*/ 	.short	(.L_522 - .L_521)


	//   ....[0]....
	.align		4
.L_521:
        /*0028*/ 	.word	index@(__assertfail)


	//----- nvinfo : EIATTR_ANNOTATIONS
	.align		4
.L_522:
        /*002c*/ 	.byte	0x04, 0x55
        /*002e*/ 	.short	(.L_524 - .L_523)


	//   ....[0]....
.L_523:
        /*0030*/ 	.word	0x00000001
        /*0034*/ 	.byte	0x40, 0x05, 0x00, 0x00, 0x01, 0x00, 0x00, 0x00, 0xb0, 0x07, 0x00, 0x00, 0x01, 0x00, 0x00, 0x00
        /* <DEDUP_REMOVED lines=9> */
        /*00d4*/ 	.byte	0x90, 0x60, 0x00, 0x00, 0x01, 0x00, 0x00, 0x00, 0xb0, 0xb1, 0x00, 0x00


	//----- nvinfo : EIATTR_MERCURY_ISA_VERSION
	.align		4
.L_524:
        /*00e0*/ 	.byte	0x03, 0x5f
        /*00e2*/ 	.short	0x0101


	//----- nvinfo : EIATTR_INT_WARP_WIDE_INSTR_OFFSETS
	.align		4
        /*00e4*/ 	.byte	0x04, 0x31
        /*00e6*/ 	.short	(.L_526 - .L_525)


	//   ....[0]....
.L_525:
        /*00e8*/ 	.word	0x00000180


	//   ....[1]....
        /*00ec*/ 	.word	0x00000240


	//----- nvinfo : EIATTR_COOP_GROUP_MASK_REGIDS
	.align		4
.L_526:
        /*00f0*/ 	.byte	0x04, 0x29
        /*00f2*/ 	.short	(.L_528 - .L_527)


	//   ....[0]....
.L_527:
        /*00f4*/ 	.word	0xffffffff


	//   ....[1]....
        /*00f8*/ 	.word	0xffffffff


	//   ....[2]....
        /*00fc*/ 	.word	0xffffffff


	//   ....[3]....
        /*0100*/ 	.word	0xffffffff


	//   ....[4]....
        /*0104*/ 	.word	0xffffffff


	//   ....[5]....
        /*0108*/ 	.word	0xffffffff


	//   ....[6]....
        /*010c*/ 	.word	0xffffffff


	//   ....[7]....
        /*0110*/ 	.word	0x0500000f


	//----- nvinfo : EIATTR_COOP_GROUP_INSTR_OFFSETS
	.align		4
.L_528:
        /*0114*/ 	.byte	0x04, 0x28
        /*0116*/ 	.short	(.L_530 - .L_529)


	//   ....[0]....
.L_529:
        /*0118*/ 	.word	0x00000060


	//   ....[1]....
        /*011c*/ 	.word	0x00000190


	//   ....[2]....
        /*0120*/ 	.word	0x00000220


	//   ....[3]....
        /*0124*/ 	.word	0x000003a0


	//   ....[4]....
        /*0128*/ 	.word	0x000005f0


	//   ....[5]....
        /*012c*/ 	.word	0x00001400


	//   ....[6]....
        /*0130*/ 	.word	0x000071b0


	//   ....[7]....
        /*0134*/ 	.word	0x0000b3e0


	//----- nvinfo : EIATTR_REG_RECONFIG
	.align		4
.L_530:
        /*0138*/ 	.byte	0x01, 0x54
	.zero		2


	//----- nvinfo : EIATTR_SYSCALL_OFFSETS
	.align		4
        /*013c*/ 	.byte	0x04, 0x46
        /*013e*/ 	.short	(.L_532 - .L_531)


	//   ....[0]....
.L_531:
        /*0140*/ 	.word	0x00001060


	//   ....[1]....
        /*0144*/ 	.word	0x00001150


	//   ....[2]....
        /*0148*/ 	.word	0x00001290


	//   ....[3]....
        /*014c*/ 	.word	0x00001380


	//----- nvinfo : EIATTR_MBARRIER_INSTR_OFFSETS
	.align		4
.L_532:
        /*0150*/ 	.byte	0x04, 0x39
        /*0152*/ 	.short	(.L_534 - .L_533)


	//   ....[0]....
.L_533:
        /*0154*/ 	.word	0x00000260
        /*0158*/ 	.word	0x000000ff
        /*015c*/ 	.word	0x00036400
        /*0160*/ 	.short	0x0100
        /*0162*/ 	.byte	0x06
	.zero		1


	//   ....[1]....
        /*0164*/ 	.word	0x00000350
        /*0168*/ 	.word	0x000000ff
        /*016c*/ 	.word	0x00036410
        /*0170*/ 	.short	0x0100
        /*0172*/ 	.byte	0x08
	.zero		1


	//   ....[2]....
        /*0174*/ 	.word	0x00000360
        /*0178*/ 	.word	0x000000ff
        /*017c*/ 	.word	0x00036420
        /*0180*/ 	.short	0x0100
        /*0182*/ 	.byte	0x08
	.zero		1


	//   ....[3]....
        /*0184*/ 	.word	0x00000370
        /*0188*/ 	.word	0x000000ff
        /*018c*/ 	.word	0x00036418
        /*0190*/ 	.short	0x0100
        /*0192*/ 	.byte	0x08
	.zero		1


	//   ....[4]....
        /*0194*/ 	.word	0x00000380
        /*0198*/ 	.word	0x000000ff
        /*019c*/ 	.word	0x00036428
        /*01a0*/ 	.short	0x0100
        /*01a2*/ 	.byte	0x08
	.zero		1


	//   ....[5]....
        /*01a4*/ 	.word	0x000004b0
        /*01a8*/ 	.word	0x000000ff
        /*01ac*/ 	.word	0x00036430
        /*01b0*/ 	.short	0x0100
        /*01b2*/ 	.byte	0x08
	.zero		1


	//   ....[6]....
        /*01b4*/ 	.word	0x000004c0
        /*01b8*/ 	.word	0x000000ff
        /*01bc*/ 	.word	0x00036438
        /*01c0*/ 	.short	0x0100
        /*01c2*/ 	.byte	0x08
	.zero		1


	//   ....[7]....
        /*01c4*/ 	.word	0x00001430
        /*01c8*/ 	.word	0x000000ff
        /*01cc*/ 	.word	0x00036400
        /*01d0*/ 	.short	0x010a
        /*01d2*/ 	.byte	0x24
	.zero		1


	//   ....[8]....
        /*01d4*/ 	.word	0x00001520
        /*01d8*/ 	.word	0x000000ff
        /*01dc*/ 	.word	0x00036400
        /*01e0*/ 	.short	0x010a
        /*01e2*/ 	.byte	0x24
	.zero		1


	//   ....[9]....
        /*01e4*/ 	.word	0x00001ca0
        /*01e8*/ 	.word	0x00000003
        /*01ec*/ 	.word	0x00036410
        /*01f0*/ 	.short	0x010a
        /*01f2*/ 	.byte	0x3f
	.zero		1


	//   ....[10]....
        /*01f4*/ 	.word	0x00001ce0
        /*01f8*/ 	.word	0x00000003
        /*01fc*/ 	.word	0x00036410
        /*0200*/ 	.short	0x010a
        /*0202*/ 	.byte	0x3f
	.zero		1


	//   ....[11]....
        /*0204*/ 	.word	0x00002380
        /*0208*/ 	.word	0x000000ff
        /*020c*/ 	.word	0x00036430
        /*0210*/ 	.short	0x010a
        /*0212*/ 	.byte	0x24
	.zero		1


	//   ....[12]....
        /*0214*/ 	.word	0x000023c0
        /*0218*/ 	.word	0x000000ff
        /*021c*/ 	.word	0x00036430
        /*0220*/ 	.short	0x010a
        /*0222*/ 	.byte	0x24
	.zero		1


	//   ....[13]....
        /*0224*/ 	.word	0x000041a0
        /*0228*/ 	.word	0x000000ff
        /*022c*/ 	.word	0x00000000
        /*0230*/ 	.short	0x0101
        /*0232*/ 	.byte	0x04
	.zero		1


	//   ....[14]....
        /*0234*/ 	.word	0x00004530
        /*0238*/ 	.word	0x00000003
        /*023c*/ 	.word	0x00000000
        /*0240*/ 	.short	0x0101
        /*0242*/ 	.byte	0x3f
	.zero		1


	//   ....[15]....
        /*0244*/ 	.word	0x000092e0
        /*0248*/ 	.word	0x00000000
        /*024c*/ 	.word	0x00036420
        /*0250*/ 	.short	0x010a
        /*0252*/ 	.byte	0x3f
	.zero		1


	//   ....[16]....
        /*0254*/ 	.word	0x00009ad0
        /*0258*/ 	.word	0x00000000
        /*025c*/ 	.word	0x00036438
        /*0260*/ 	.short	0x010a
        /*0262*/ 	.byte	0x3f
	.zero		1


	//   ....[17]....
        /*0264*/ 	.word	0x00009e30
        /*0268*/ 	.word	0x00000000
        /*026c*/ 	.word	0x00036428
        /*0270*/ 	.short	0x010a
        /*0272*/ 	.byte	0x3f
	.zero		1


	//   ....[18]....
        /*0274*/ 	.word	0x0000a160
        /*0278*/ 	.word	0x00000000
        /*027c*/ 	.word	0x00036438
        /*0280*/ 	.short	0x010a
        /*0282*/ 	.byte	0x3f
	.zero		1


	//   ....[19]....
        /*0284*/ 	.word	0x0000a450
        /*0288*/ 	.word	0x00000000
        /*028c*/ 	.word	0x00036420
        /*0290*/ 	.short	0x010a
        /*0292*/ 	.byte	0x3f
	.zero		1


	//   ....[20]....
        /*0294*/ 	.word	0x0000a7d0
        /*0298*/ 	.word	0x00000000
        /*029c*/ 	.word	0x00036438
        /*02a0*/ 	.short	0x010a
        /*02a2*/ 	.byte	0x3f
	.zero		1


	//   ....[21]....
        /*02a4*/ 	.word	0x0000aad0
        /*02a8*/ 	.word	0x00000000
        /*02ac*/ 	.word	0x00036428
        /*02b0*/ 	.short	0x010a
        /*02b2*/ 	.byte	0x3f
	.zero		1


	//   ....[22]....
        /*02b4*/ 	.word	0x0000ae10
        /*02b8*/ 	.word	0x00000000
        /*02bc*/ 	.word	0x00036438
        /*02c0*/ 	.short	0x010a
        /*02c2*/ 	.byte	0x3f
	.zero		1


	//   ....[23]....
        /*02c4*/ 	.word	0x0000b270
        /*02c8*/ 	.word	0x00000007
        /*02cc*/ 	.word	0x00000000
        /*02d0*/ 	.short	0x010a
        /*02d2*/ 	.byte	0x3f
	.zero		1


	//   ....[24]....
        /*02d4*/ 	.word	0x0000b2f0
        /*02d8*/ 	.word	0x00000003
        /*02dc*/ 	.word	0x00000000
        /*02e0*/ 	.short	0x010a
        /*02e2*/ 	.byte	0x3f
	.zero		1


	//   ....[25]....
        /*02e4*/ 	.word	0x0000b340
        /*02e8*/ 	.word	0x00000009
        /*02ec*/ 	.word	0x00036438
        /*02f0*/ 	.short	0x010a
        /*02f2*/ 	.byte	0x3f
	.zero		1


	//   ....[26]....
        /*02f4*/ 	.word	0x0000b420
        /*02f8*/ 	.word	0x00000003
        /*02fc*/ 	.word	0x00036400
        /*0300*/ 	.short	0x010a
        /*0302*/ 	.byte	0x3f
	.zero		1


	//   ....[27]....
        /*0304*/ 	.word	0x0000b470
        /*0308*/ 	.word	0x00000003
        /*030c*/ 	.word	0x00036410
        /*0310*/ 	.short	0x010a
        /*0312*/ 	.byte	0x3f
	.zero		1


	//   ....[28]....
        /*0314*/ 	.word	0x0000b4d0
        /*0318*/ 	.word	0x0000000c
        /*031c*/ 	.word	0x00036430
        /*0320*/ 	.short	0x010a
        /*0322*/ 	.byte	0x3f
	.zero		1


	//   ....[29]....
        /*0324*/ 	.word	0x0000b520
        /*0328*/ 	.word	0x00000000
        /*032c*/ 	.word	0x00036420
        /*0330*/ 	.short	0x010a
        /*0332*/ 	.byte	0x3f
	.zero		1


	//   ....[30]....
        /*0334*/ 	.word	0x0000b570
        /*0338*/ 	.word	0x00000000
        /*033c*/ 	.word	0x00036438
        /*0340*/ 	.short	0x010a
        /*0342*/ 	.byte	0x3f
	.zero		1


	//   ....[31]....
        /*0344*/ 	.word	0x0000b5c0
        /*0348*/ 	.word	0x00000000
        /*034c*/ 	.word	0x00036428
        /*0350*/ 	.short	0x010a
        /*0352*/ 	.byte	0x3f
	.zero		1


	//   ....[32]....
        /*0354*/ 	.word	0x0000b620
        /*0358*/ 	.word	0x00000000
        /*035c*/ 	.word	0x00036438
        /*0360*/ 	.short	0x010a
        /*0362*/ 	.byte	0x3f
	.zero		1


	//   ....[33]....
        /*0364*/ 	.word	0x0000b6a0
        /*0368*/ 	.word	0x00000000
        /*036c*/ 	.word	0x00036420
        /*0370*/ 	.short	0x010a
        /*0372*/ 	.byte	0x3f
	.zero		1


	//   ....[34]....
        /*0374*/ 	.word	0x0000b6f0
        /*0378*/ 	.word	0x00000000
        /*037c*/ 	.word	0x00036438
        /*0380*/ 	.short	0x010a
        /*0382*/ 	.byte	0x3f
	.zero		1


	//   ....[35]....
        /*0384*/ 	.word	0x0000b740
        /*0388*/ 	.word	0x00000000
        /*038c*/ 	.word	0x00036428
        /*0390*/ 	.short	0x010a
        /*0392*/ 	.byte	0x3f
	.zero		1


	//   ....[36]....
        /*0394*/ 	.word	0x0000b790
        /*0398*/ 	.word	0x00000000
        /*039c*/ 	.word	0x00036438
        /*03a0*/ 	.short	0x010a
        /*03a2*/ 	.byte	0x3f
	.zero		1


	//   ....[37]....
        /*03a4*/ 	.word	0x0000b860
        /*03a8*/ 	.word	0x00000007
        /*03ac*/ 	.word	0x00000000
        /*03b0*/ 	.short	0x010a
        /*03b2*/ 	.byte	0x3f
	.zero		1


	//   ....[38]....
        /*03b4*/ 	.word	0x0000b8b0
        /*03b8*/ 	.word	0x00000003
        /*03bc*/ 	.word	0x00000000
        /*03c0*/ 	.short	0x010a
        /*03c2*/ 	.byte	0x3f
	.zero		1


	//----- nvinfo : EIATTR_NUM_MBARRIERS
	.align		4
.L_534:
        /*03c4*/ 	.byte	0x03, 0x38
        /*03c6*/ 	.short	0x0007


	//----- nvinfo : EIATTR_EXIT_INSTR_OFFSETS
	.align		4
        /*03c8*/ 	.byte	0x04, 0x1c
        /*03ca*/ 	.short	(.L_536 - .L_535)


	//   ....[0]....
.L_535:
        /*03cc*/ 	.word	0x0000b390


	//----- nvinfo : EIATTR_MAX_THREADS
	.align		4
.L_536:
        /*03d0*/ 	.byte	0x04, 0x05
        /*03d2*/ 	.short	(.L_538 - .L_537)
.L_537:
        /*03d4*/ 	.word	0x00000200
        /*03d8*/ 	.word	0x00000001
        /*03dc*/ 	.word	0x00000001


	//----- nvinfo : EIATTR_CRS_STACK_SIZE
	.align		4
.L_538:
        /*03e0*/ 	.byte	0x04, 0x1e
        /*03e2*/ 	.short	(.L_540 - .L_539)
.L_539:
        /*03e4*/ 	.word	0x00000000


	//----- nvinfo : EIATTR_CBANK_PARAM_SIZE
	.align		4
.L_540:
        /*03e8*/ 	.byte	0x03, 0x19
        /*03ea*/ 	.short	0x06f0


	//----- nvinfo : EIATTR_PARAM_CBANK
	.align		4
        /*03ec*/ 	.byte	0x04, 0x0a
        /*03ee*/ 	.short	(.L_542 - .L_541)
	.align		4
.L_541:
        /*03f0*/ 	.word	index@(.nv.constant0._ZN7cutlass13device_kernelIN5flash11enable_sm90INS1_16FlashAttnBwdSm90INS1_25CollectiveMainloopBwdSm90ILi2ELi1ELi1EN4cute5tupleIJNS5_1CILi1EEES8_S8_EEENS6_IJNS7_ILi64EEENS7_ILi96EEENS7_ILi192EEEEEENS_6half_tEfNS_4arch4Sm90ELb0ELb1ELb1ELb1ELb0ELb0ELb1ELb0ELi3ELi1ELi1ELi1ELb0EEENS1_21CollectiveEpilogueBwdISD_SE_SG_Li384ELb1ELb1ELi3EEENS1_19SingleTileSchedulerILb1ELb0ELb0ELi96EEEEEEEEEvNT_6ParamsE)
        /*03f4*/ 	.short	0x0210
        /*03f6*/ 	.short	0x06f0


	//----- nvinfo : EIATTR_SW_WAR
	.align		4
.L_542:
        /*03f8*/ 	.byte	0x04, 0x36
        /*03fa*/ 	.short	(.L_544 - .L_543)
.L_543:
        /*03fc*/ 	.word	0x00000008
.L_544:


//--------------------- .nv.info._ZN7cutlass13device_kernelIN5flash11enable_sm90INS1_16FlashAttnBwdSm90INS1_25CollectiveMainloopBwdSm90ILi2ELi1ELi1EN4cute5tupleIJNS5_1CILi1EEES8_S8_EEENS6_IJNS7_ILi64EEENS7_ILi96EEENS7_ILi192EEEEEENS_6half_tEfNS_4arch4Sm90ELb0ELb1ELb1ELb1ELb1ELb0ELb1ELb0ELi3ELi1ELi1ELi1ELb0EEENS1_21CollectiveEpilogueBwdISD_SE_SG_Li384ELb1ELb1ELi3EEENS1_19SingleTileSchedulerILb1ELb0ELb0ELi96EEEEEEEEEvNT_6ParamsE --------------------------
	.section	.nv.info._ZN7cutlass13device_kernelIN5flash11enable_sm90INS1_16FlashAttnBwdSm90INS1_25CollectiveMainloopBwdSm90ILi2ELi1ELi1EN4cute5tupleIJNS5_1CILi1EEES8_S8_EEENS6_IJNS7_ILi64EEENS7_ILi96EEENS7_ILi192EEEEEENS_6half_tEfNS_4arch4Sm90ELb0ELb1ELb1ELb1ELb1ELb0ELb1ELb0ELi3ELi1ELi1ELi1ELb0EEENS1_21CollectiveEpilogueBwdISD_SE_SG_Li384ELb1ELb1ELi3EEENS1_19SingleTileSchedulerILb1ELb0ELb0ELi96EEEEEEEEEvNT_6ParamsE,"",@"SHT_CUDA_INFO"
	.sectionflags	@""
	.align	4


	//----- nvinfo : EIATTR_CUDA_API_VERSION
	.align		4
        /*0000*/ 	.byte	0x04, 0x37
        /*0002*/ 	.short	(.L_546 - .L_545)
.L_545:
        /*0004*/ 	.word	0x00000082


	//----- nvinfo : EIATTR_KPARAM_INFO
	.align		4
.L_546:
        /*0008*/ 	.byte	0x04, 0x17
        /*000a*/ 	.short	(.L_548 - .L_547)
.L_547:
        /*000c*/ 	.word	0x00000000
        /*0010*/ 	.short	0x0000
        /*0012*/ 	.short	0x0070
        /*0014*/ 	.byte	0x00, 0xf0, 0x01, 0x1a


	//----- nvinfo : EIATTR_SPARSE_MMA_MASK
	.align		4
.L_548:
        /*0018*/ 	.byte	0x03, 0x50
        /*001a*/ 	.short	0x0000


	//----- nvinfo : EIATTR_MAXREG_COUNT
	.align		4
        /*001c*/ 	.byte	0x03, 0x1b
        /*001e*/ 	.short	0x0080


	//----- nvinfo : EIATTR_NUM_BARRIERS
	.align		4
        /*0020*/ 	.byte	0x02, 0x4c
        /*0022*/ 	.byte	0x10
	.zero		1


	//----- nvinfo : EIATTR_EXTERNS
	.align		4
        /*0024*/ 	.byte	0x04, 0x0f
        /*0026*/ 	.short	(.L_550 - .L_549)


	//   ....[0]....
	.align		4
.L_549:
        /*0028*/ 	.word	index@(__assertfail)


	//----- nvinfo : EIATTR_ANNOTATIONS
	.align		4
.L_550:
        /*002c*/ 	.byte	0x04, 0x55
        /*002e*/ 	.short	(.L_552 - .L_551)


	//   ....[0]....
.L_551:
        /* <DEDUP_REMOVED lines=12> */


	//----- nvinfo : EIATTR_MERCURY_ISA_VERSION
	.align		4
.L_552:
        /*00e0*/ 	.byte	0x03, 0x5f
        /*00e2*/ 	.short	0x0101


	//----- nvinfo : EIATTR_INT_WARP_WIDE_INSTR_OFFSETS
	.align		4
        /*00e4*/ 	.byte	0x04, 0x31
        /*00e6*/ 	.short	(.L_554 - .L_553)


	//   ....[0]....
.L_553:
        /*00e8*/ 	.word	0x00000180


	//   ....[1]....
        /*00ec*/ 	.word	0x00000240


	//   ....[2]....
        /*00f0*/ 	.word	0x00008220


	//   ....[3]....
        /*00f4*/ 	.word	0x000089b0


	//   ....[4]....
        /*00f8*/ 	.word	0x00008fa0


	//   ....[5]....
        /*00fc*/ 	.word	0x00009260


	//   ....[6]....
        /*0100*/ 	.word	0x000094c0


	//   ....[7]....
        /*0104*/ 	.word	0x00009650


	//----- nvinfo : EIATTR_COOP_GROUP_MASK_REGIDS
	.align		4
.L_554:
        /*0108*/ 	.byte	0x04, 0x29
        /*010a*/ 	.short	(.L_556 - .L_555)


	//   ....[0]....
.L_555:
        /*010c*/ 	.word	0xffffffff


	//   ....[1]....
        /*0110*/ 	.word	0xffffffff


	//   ....[2]....
        /*0114*/ 	.word	0xffffffff


	//   ....[3]....
        /*0118*/ 	.word	0xffffffff


	//   ....[4]....
        /*011c*/ 	.word	0xffffffff


	//   ....[5]....
        /*0120*/ 	.word	0xffffffff


	//   ....[6]....
        /*0124*/ 	.word	0xffffffff


	//   ....[7]....
        /*0128*/ 	.word	0xffffffff


	//   ....[8]....
        /*012c*/ 	.word	0xffffffff


	//   ....[9]....
        /*0130*/ 	.word	0xffffffff


	//   ....[10]....
        /*0134*/ 	.word	0xffffffff


	//   ....[11]....
        /*0138*/ 	.word	0xffffffff


	//   ....[12]....
        /*013c*/ 	.word	0xffffffff


	//   ....[13]....
        /*0140*/ 	.word	0xffffffff


	//   ....[14]....
        /*0144*/ 	.word	0xffffffff


	//   ....[15]....
        /*0148*/ 	.word	0xffffffff


	//   ....[16]....
        /*014c*/ 	.word	0x0500000f


	//   ....[17]....
        /*0150*/ 	.word	0x0500000f


	//   ....[18]....
        /*0154*/ 	.word	0x0500000f


	//   ....[19]....
        /*0158*/ 	.word	0x0500000f


	//----- nvinfo : EIATTR_COOP_GROUP_INSTR_OFFSETS
	.align		4
.L_556:
        /*015c*/ 	.byte	0x04, 0x28
        /*015e*/ 	.short	(.L_558 - .L_557)


	//   ....[0]....
.L_557:
        /*0160*/ 	.word	0x00000060


	//   ....[1]....
        /*0164*/ 	.word	0x00000190


	//   ....[2]....
        /*0168*/ 	.word	0x00000220


	//   ....[3]....
        /*016c*/ 	.word	0x000003a0


	//   ....[4]....
        /*0170*/ 	.word	0x000005f0


	//   ....[5]....
        /*0174*/ 	.word	0x00001400


	//   ....[6]....
        /*0178*/ 	.word	0x000071b0


	//   ....[7]....
        /*017c*/ 	.word	0x00007c90


	//   ....[8]....
        /*0180*/ 	.word	0x00008150


	//   ....[9]....
        /*0184*/ 	.word	0x000084d0


	//   ....[10]....
        /*0188*/ 	.word	0x000088e0


	//   ....[11]....
        /*018c*/ 	.word	0x00008b20


	//   ....[12]....
        /*0190*/ 	.word	0x00008ed0


	//   ....[13]....
        /*0194*/ 	.word	0x000091a0


	//   ....[14]....
        /*0198*/ 	.word	0x000093c0


	//   ....[15]....
        /*019c*/ 	.word	0x00009550


	//   ....[16]....
        /*01a0*/ 	.word	0x0000c240


	//   ....[17]....
        /*01a4*/ 	.word	0x0000c3b0


	//   ....[18]....
        /*01a8*/ 	.word	0x0000c420


	//   ....[19]....
        /*01ac*/ 	.word	0x0000c490


	//----- nvinfo : EIATTR_REG_RECONFIG
	.align		4
.L_558:
        /*01b0*/ 	.byte	0x01, 0x54
	.zero		2


	//----- nvinfo : EIATTR_SYSCALL_OFFSETS
	.align		4
        /*01b4*/ 	.byte	0x04, 0x46
        /*01b6*/ 	.short	(.L_560 - .L_559)


	//   ....[0]....
.L_559:
        /*01b8*/ 	.word	0x00001060


	//   ....[1]....
        /*01bc*/ 	.word	0x00001150


	//   ....[2]....
        /*01c0*/ 	.word	0x00001290


	//   ....[3]....
        /*01c4*/ 	.word	0x00001380


	//----- nvinfo : EIATTR_MBARRIER_INSTR_OFFSETS
	.align		4
.L_560:
        /*01c8*/ 	.byte	0x04, 0x39
        /*01ca*/ 	.short	(.L_562 - .L_561)


	//   ....[0]....
.L_561:
        /*01cc*/ 	.word	0x00000260
        /*01d0*/ 	.word	0x000000ff
        /*01d4*/ 	.word	0x00036400
        /*01d8*/ 	.short	0x0100
        /*01da*/ 	.byte	0x06
	.zero		1


	//   ....[1]....
        /*01dc*/ 	.word	0x00000350
        /*01e0*/ 	.word	0x000000ff
        /*01e4*/ 	.word	0x00036410
        /*01e8*/ 	.short	0x0100
        /*01ea*/ 	.byte	0x08
	.zero		1


	//   ....[2]....
        /*01ec*/ 	.word	0x00000360
        /*01f0*/ 	.word	0x000000ff
        /*01f4*/ 	.word	0x00036420
        /*01f8*/ 	.short	0x0100
        /*01fa*/ 	.byte	0x08
	.zero		1


	//   ....[3]....
        /*01fc*/ 	.word	0x00000370
        /*0200*/ 	.word	0x000000ff
        /*0204*/ 	.word	0x00036418
        /*0208*/ 	.short	0x0100
        /*020a*/ 	.byte	0x08
	.zero		1


	//   ....[4]....
        /*020c*/ 	.word	0x00000380
        /*0210*/ 	.word	0x000000ff
        /*0214*/ 	.word	0x00036428
        /*0218*/ 	.short	0x0100
        /*021a*/ 	.byte	0x08
	.zero		1


	//   ....[5]....
        /*021c*/ 	.word	0x000004b0
        /*0220*/ 	.word	0x000000ff
        /*0224*/ 	.word	0x00036430
        /*0228*/ 	.short	0x0100
        /*022a*/ 	.byte	0x08
	.zero		1


	//   ....[6]....
        /*022c*/ 	.word	0x000004c0
        /*0230*/ 	.word	0x000000ff
        /*0234*/ 	.word	0x00036438
        /*0238*/ 	.short	0x0100
        /*023a*/ 	.byte	0x08
	.zero		1


	//   ....[7]....
        /*023c*/ 	.word	0x00001430
        /*0240*/ 	.word	0x000000ff
        /*0244*/ 	.word	0x00036400
        /*0248*/ 	.short	0x010a
        /*024a*/ 	.byte	0x24
	.zero		1


	//   ....[8]....
        /*024c*/ 	.word	0x00001520
        /*0250*/ 	.word	0x000000ff
        /*0254*/ 	.word	0x00036400
        /*0258*/ 	.short	0x010a
        /*025a*/ 	.byte	0x24
	.zero		1


	//   ....[9]....
        /*025c*/ 	.word	0x00001ca0
        /*0260*/ 	.word	0x00000003
        /*0264*/ 	.word	0x00036410
        /*0268*/ 	.short	0x010a
        /*026a*/ 	.byte	0x3f
	.zero		1


	//   ....[10]....
        /*026c*/ 	.word	0x00001ce0
        /*0270*/ 	.word	0x00000003
        /*0274*/ 	.word	0x00036410
        /*0278*/ 	.short	0x010a
        /*027a*/ 	.byte	0x3f
	.zero		1


	//   ....[11]....
        /*027c*/ 	.word	0x00002380
        /*0280*/ 	.word	0x000000ff
        /*0284*/ 	.word	0x00036430
        /*0288*/ 	.short	0x010a
        /*028a*/ 	.byte	0x24
	.zero		1


	//   ....[12]....
        /*028c*/ 	.word	0x000023c0
        /*0290*/ 	.word	0x000000ff
        /*0294*/ 	.word	0x00036430
        /*0298*/ 	.short	0x010a
        /*029a*/ 	.byte	0x24
	.zero		1


	//   ....[13]....
        /*029c*/ 	.word	0x000041a0
        /*02a0*/ 	.word	0x000000ff
        /*02a4*/ 	.word	0x00000000
        /*02a8*/ 	.short	0x0101
        /*02aa*/ 	.byte	0x04
	.zero		1


	//   ....[14]....
        /*02ac*/ 	.word	0x00004530
        /*02b0*/ 	.word	0x00000003
        /*02b4*/ 	.word	0x00000000
        /*02b8*/ 	.short	0x0101
        /*02ba*/ 	.byte	0x3f
	.zero		1


	//   ....[15]....
        /*02bc*/ 	.word	0x0000a140
        /*02c0*/ 	.word	0x00000000
        /*02c4*/ 	.word	0x00036420
        /*02c8*/ 	.short	0x010a
        /*02ca*/ 	.byte	0x3f
	.zero		1


	//   ....[16]....
        /*02cc*/ 	.word	0x0000a930
        /*02d0*/ 	.word	0x00000000
        /*02d4*/ 	.word	0x00036438
        /*02d8*/ 	.short	0x010a
        /*02da*/ 	.byte	0x3f
	.zero		1


	//   ....[17]....
        /*02dc*/ 	.word	0x0000ac90
        /*02e0*/ 	.word	0x00000000
        /*02e4*/ 	.word	0x00036428
        /*02e8*/ 	.short	0x010a
        /*02ea*/ 	.byte	0x3f
	.zero		1


	//   ....[18]....
        /*02ec*/ 	.word	0x0000afc0
        /*02f0*/ 	.word	0x00000000
        /*02f4*/ 	.word	0x00036438
        /*02f8*/ 	.short	0x010a
        /*02fa*/ 	.byte	0x3f
	.zero		1


	//   ....[19]....
        /*02fc*/ 	.word	0x0000b2b0
        /*0300*/ 	.word	0x00000000
        /*0304*/ 	.word	0x00036420
        /*0308*/ 	.short	0x010a
        /*030a*/ 	.byte	0x3f
	.zero		1


	//   ....[20]....
        /*030c*/ 	.word	0x0000b630
        /*0310*/ 	.word	0x00000000
        /*0314*/ 	.word	0x00036438
        /*0318*/ 	.short	0x010a
        /*031a*/ 	.byte	0x3f
	.zero		1


	//   ....[21]....
        /*031c*/ 	.word	0x0000b930
        /*0320*/ 	.word	0x00000000
        /*0324*/ 	.word	0x00036428
        /*0328*/ 	.short	0x010a
        /*032a*/ 	.byte	0x3f
	.zero		1


	//   ....[22]....
        /*032c*/ 	.word	0x0000bc70
        /*0330*/ 	.word	0x00000000
        /*0334*/ 	.word	0x00036438
        /*0338*/ 	.short	0x010a
        /*033a*/ 	.byte	0x3f
	.zero		1


	//   ....[23]....
        /*033c*/ 	.word	0x0000c0d0
        /*0340*/ 	.word	0x00000007
        /*0344*/ 	.word	0x00000000
        /*0348*/ 	.short	0x010a
        /*034a*/ 	.byte	0x3f
	.zero		1


	//   ....[24]....
        /*034c*/ 	.word	0x0000c150
        /*0350*/ 	.word	0x00000003
        /*0354*/ 	.word	0x00000000
        /*0358*/ 	.short	0x010a
        /*035a*/ 	.byte	0x3f
	.zero		1


	//   ....[25]....
        /*035c*/ 	.word	0x0000c1a0
        /*0360*/ 	.word	0x00000009
        /*0364*/ 	.word	0x00036438
        /*0368*/ 	.short	0x010a
        /*036a*/ 	.byte	0x3f
	.zero		1


	//   ....[26]....
        /*036c*/ 	.word	0x0000c280
        /*0370*/ 	.word	0x00000003
        /*0374*/ 	.word	0x00036400
        /*0378*/ 	.short	0x010a
        /*037a*/ 	.byte	0x3f
	.zero		1


	//   ....[27]....
        /*037c*/ 	.word	0x0000c2d0
        /*0380*/ 	.word	0x00000003
        /*0384*/ 	.word	0x00036410
        /*0388*/ 	.short	0x010a
        /*038a*/ 	.byte	0x3f
	.zero		1


	//   ....[28]....
        /*038c*/ 	.word	0x0000c330
        /*0390*/ 	.word	0x0000000c
        /*0394*/ 	.word	0x00036430
        /*0398*/ 	.short	0x010a
        /*039a*/ 	.byte	0x3f
	.zero		1


	//   ....[29]....
        /*039c*/ 	.word	0x0000c4d0
        /*03a0*/ 	.word	0x00000000
        /*03a4*/ 	.word	0x00036420
        /*03a8*/ 	.short	0x010a
        /*03aa*/ 	.byte	0x3f
	.zero		1


	//   ....[30]....
        /*03ac*/ 	.word	0x0000c520
        /*03b0*/ 	.word	0x00000000
        /*03b4*/ 	.word	0x00036438
        /*03b8*/ 	.short	0x010a
        /*03ba*/ 	.byte	0x3f
	.zero		1


	//   ....[31]....
        /*03bc*/ 	.word	0x0000c570
        /*03c0*/ 	.word	0x00000000
        /*03c4*/ 	.word	0x00036428
        /*03c8*/ 	.short	0x010a
        /*03ca*/ 	.byte	0x3f
	.zero		1


	//   ....[32]....
        /*03cc*/ 	.word	0x0000c5d0
        /*03d0*/ 	.word	0x00000000
        /*03d4*/ 	.word	0x00036438
        /*03d8*/ 	.short	0x010a
        /*03da*/ 	.byte	0x3f
	.zero		1


	//   ....[33]....
        /*03dc*/ 	.word	0x0000c650
        /*03e0*/ 	.word	0x00000000
        /*03e4*/ 	.word	0x00036420
        /*03e8*/ 	.short	0x010a
        /*03ea*/ 	.byte	0x3f
	.zero		1


	//   ....[34]....
        /*03ec*/ 	.word	0x0000c6a0
        /*03f0*/ 	.word	0x00000000
        /*03f4*/ 	.word	0x00036438
        /*03f8*/ 	.short	0x010a
        /*03fa*/ 	.byte	0x3f
	.zero		1


	//   ....[35]....
        /*03fc*/ 	.word	0x0000c6f0
        /*0400*/ 	.word	0x00000000
        /*0404*/ 	.word	0x00036428
        /*0408*/ 	.short	0x010a
        /*040a*/ 	.byte	0x3f
	.zero		1


	//   ....[36]....
        /*040c*/ 	.word	0x0000c740
        /*0410*/ 	.word	0x00000000
        /*0414*/ 	.word	0x00036438
        /*0418*/ 	.short	0x010a
        /*041a*/ 	.byte	0x3f
	.zero		1


	//   ....[37]....
        /*041c*/ 	.word	0x0000c810
        /*0420*/ 	.word	0x00000007
        /*0424*/ 	.word	0x00000000
        /*0428*/ 	.short	0x010a
        /*042a*/ 	.byte	0x3f
	.zero		1


	//   ....[38]....
        /*042c*/ 	.word	0x0000c860
        /*0430*/ 	.word	0x00000003
        /*0434*/ 	.word	0x00000000
        /*0438*/ 	.short	0x010a
        /*043a*/ 	.byte	0x3f
	.zero		1


	//----- nvinfo : EIATTR_NUM_MBARRIERS
	.align		4
.L_562:
        /*043c*/ 	.byte	0x03, 0x38
        /*043e*/ 	.short	0x0007


	//----- nvinfo : EIATTR_EXIT_INSTR_OFFSETS
	.align		4
        /*0440*/ 	.byte	0x04, 0x1c
        /*0442*/ 	.short	(.L_564 - .L_563)


	//   ....[0]....
.L_563:
        /*0444*/ 	.word	0x0000c1f0


	//----- nvinfo : EIATTR_MAX_THREADS
	.align		4
.L_564:
        /*0448*/ 	.byte	0x04, 0x05
        /*044a*/ 	.short	(.L_566 - .L_565)
.L_565:
        /*044c*/ 	.word	0x00000200
        /*0450*/ 	.word	0x00000001
        /*0454*/ 	.word	0x00000001


	//----- nvinfo : EIATTR_CRS_STACK_SIZE
	.align		4
.L_566:
        /*0458*/ 	.byte	0x04, 0x1e
        /*045a*/ 	.short	(.L_568 - .L_567)
.L_567:
        /*045c*/ 	.word	0x00000000


	//----- nvinfo : EIATTR_CBANK_PARAM_SIZE
	.align		4
.L_568:
        /*0460*/ 	.byte	0x03, 0x19
        /*0462*/ 	.short	0x06f0


	//----- nvinfo : EIATTR_PARAM_CBANK
	.align		4
        /*0464*/ 	.byte	0x04, 0x0a
        /*0466*/ 	.short	(.L_570 - .L_569)
	.align		4
.L_569:
        /*0468*/ 	.word	index@(.nv.constant0._ZN7cutlass13device_kernelIN5flash11enable_sm90INS1_16FlashAttnBwdSm90INS1_25CollectiveMainloopBwdSm90ILi2ELi1ELi1EN4cute5tupleIJNS5_1CILi1EEES8_S8_EEENS6_IJNS7_ILi64EEENS7_ILi96EEENS7_ILi192EEEEEENS_6half_tEfNS_4arch4Sm90ELb0ELb1ELb1ELb1ELb1ELb0ELb1ELb0ELi3ELi1ELi1ELi1ELb0EEENS1_21CollectiveEpilogueBwdISD_SE_SG_Li384ELb1ELb1ELi3EEENS1_19SingleTileSchedulerILb1ELb0ELb0ELi96EEEEEEEEEvNT_6ParamsE)
        /*046c*/ 	.short	0x0210
        /*046e*/ 	.short	0x06f0


	//----- nvinfo : EIATTR_SW_WAR
	.align		4
.L_570:
        /*0470*/ 	.byte	0x04, 0x36
        /*0472*/ 	.short	(.L_572 - .L_571)
.L_571:
        /*0474*/ 	.word	0x00000008
.L_572:


//--------------------- .nv.info._ZN7cutlass13device_kernelIN5flash11enable_sm90INS1_16FlashAttnBwdSm90INS1_25CollectiveMainloopBwdSm90ILi2ELi1ELi1EN4cute5tupleIJNS5_1CILi1EEES8_S8_EEENS6_IJNS7_ILi64EEENS7_ILi96EEENS7_ILi192EEEEEENS_6half_tEfNS_4arch4Sm90ELb0ELb1ELb1ELb1ELb0ELb0ELb1ELb0ELi3ELi1ELi1ELi1ELb0EEENS1_24CollectiveEpilogueBwdGQAISD_fSG_Li384ELb1ELb0EEENS1_19SingleTileSchedulerILb1ELb0ELb0ELi96EEEEEEEEEvNT_6ParamsE --------------------------
	.section	.nv.info._ZN7cutlass13device_kernelIN5flash11enable_sm90INS1_16FlashAttnBwdSm90INS1_25CollectiveMainloopBwdSm90ILi2ELi1ELi1EN4cute5tupleIJNS5_1CILi1EEES8_S8_EEENS6_IJNS7_ILi64EEENS7_ILi96EEENS7_ILi192EEEEEENS_6half_tEfNS_4arch4Sm90ELb0ELb1ELb1ELb1ELb0ELb0ELb1ELb0ELi3ELi1ELi1ELi1ELb0EEENS1_24CollectiveEpilogueBwdGQAISD_fSG_Li384ELb1ELb0EEENS1_19SingleTileSchedulerILb1ELb0ELb0ELi96EEEEEEEEEvNT_6ParamsE,"",@"SHT_CUDA_INFO"
	.sectionflags	@""
	.align	4


	//----- nvinfo : EIATTR_CUDA_API_VERSION
	.align		4
        /*0000*/ 	.byte	0x04, 0x37
        /*0002*/ 	.short	(.L_574 - .L_573)
.L_573:
        /*0004*/ 	.word	0x00000082


	//----- nvinfo : EIATTR_KPARAM_INFO
	.align		4
.L_574:
        /*0008*/ 	.byte	0x04, 0x17
        /*000a*/ 	.short	(.L_576 - .L_575)
.L_575:
        /*000c*/ 	.word	0x00000000
        /*0010*/ 	.short	0x0000
        /*0012*/ 	.short	0x0070
        /*0014*/ 	.byte	0x00, 0xf0, 0x01, 0x1a


	//----- nvinfo : EIATTR_SPARSE_MMA_MASK
	.align		4
.L_576:
        /*0018*/ 	.byte	0x03, 0x50
        /*001a*/ 	.short	0x0000


	//----- nvinfo : EIATTR_MAXREG_COUNT
	.align		4
        /*001c*/ 	.byte	0x03, 0x1b
        /*001e*/ 	.short	0x0080


	//----- nvinfo : EIATTR_NUM_BARRIERS
	.align		4
        /*0020*/ 	.byte	0x02, 0x4c
        /*0022*/ 	.byte	0x10
	.zero		1


	//----- nvinfo : EIATTR_EXTERNS
	.align		4
        /*0024*/ 	.byte	0x04, 0x0f
        /*0026*/ 	.short	(.L_578 - .L_577)


	//   ....[0]....
	.align		4
.L_577:
        /*0028*/ 	.word	index@(__assertfail)


	//----- nvinfo : EIATTR_ANNOTATIONS
	.align		4
.L_578:
        /*002c*/ 	.byte	0x04, 0x55
        /*002e*/ 	.short	(.L_580 - .L_579)


	//   ....[0]....
.L_579:
        /* <DEDUP_REMOVED lines=11> */
        /*00d4*/ 	.byte	0xc0, 0x91, 0x00, 0x00


	//----- nvinfo : EIATTR_MERCURY_ISA_VERSION
	.align		4
.L_580:
        /*00d8*/ 	.byte	0x03, 0x5f
        /*00da*/ 	.short	0x0101


	//----- nvinfo : EIATTR_INT_WARP_WIDE_INSTR_OFFSETS
	.align		4
        /*00dc*/ 	.byte	0x04, 0x31
        /*00de*/ 	.short	(.L_582 - .L_581)


	//   ....[0]....
.L_581:
        /*00e0*/ 	.word	0x00000180


	//   ....[1]....
        /*00e4*/ 	.word	0x00000240


	//----- nvinfo : EIATTR_COOP_GROUP_MASK_REGIDS
	.align		4
.L_582:
        /*00e8*/ 	.byte	0x04, 0x29
        /*00ea*/ 	.short	(.L_584 - .L_583)


	//   ....[0]....
.L_583:
        /*00ec*/ 	.word	0xffffffff


	//   ....[1]....
        /*00f0*/ 	.word	0xffffffff


	//   ....[2]....
        /*00f4*/ 	.word	0xffffffff


	//   ....[3]....
        /*00f8*/ 	.word	0xffffffff


	//   ....[4]....
        /*00fc*/ 	.word	0xffffffff


	//   ....[5]....
        /*0100*/ 	.word	0xffffffff


	//   ....[6]....
        /*0104*/ 	.word	0xffffffff


	//   ....[7]....
        /*0108*/ 	.word	0x0500000f


	//----- nvinfo : EIATTR_COOP_GROUP_INSTR_OFFSETS
	.align		4
.L_584:
        /*010c*/ 	.byte	0x04, 0x28
        /*010e*/ 	.short	(.L_586 - .L_585)


	//   ....[0]....
.L_585:
        /*0110*/ 	.word	0x00000060


	//   ....[1]....
        /*0114*/ 	.word	0x00000190


	//   ....[2]....
        /*0118*/ 	.word	0x00000220


	//   ....[3]....
        /*011c*/ 	.word	0x000003a0


	//   ....[4]....
        /*0120*/ 	.word	0x000005f0


	//   ....[5]....
        /*0124*/ 	.word	0x00001400


	//   ....[6]....
        /*0128*/ 	.word	0x000051c0


	//   ....[7]....
        /*012c*/ 	.word	0x000093f0


	//----- nvinfo : EIATTR_REG_RECONFIG
	.align		4
.L_586:
        /*0130*/ 	.byte	0x01, 0x54
	.zero		2


	//----- nvinfo : EIATTR_SYSCALL_OFFSETS
	.align		4
        /*0134*/ 	.byte	0x04, 0x46
        /*0136*/ 	.short	(.L_588 - .L_587)


	//   ....[0]....
.L_587:
        /*0138*/ 	.word	0x00001060


	//   ....[1]....
        /*013c*/ 	.word	0x00001150


	//   ....[2]....
        /*0140*/ 	.word	0x00001290


	//   ....[3]....
        /*0144*/ 	.word	0x00001380


	//----- nvinfo : EIATTR_MBARRIER_INSTR_OFFSETS
	.align		4
.L_588:
        /*0148*/ 	.byte	0x04, 0x39
        /*014a*/ 	.short	(.L_590 - .L_589)


	//   ....[0]....
.L_589:
        /*014c*/ 	.word	0x00000260
        /*0150*/ 	.word	0x000000ff
        /*0154*/ 	.word	0x00036400
        /*0158*/ 	.short	0x0100
        /*015a*/ 	.byte	0x06
	.zero		1


	//   ....[1]....
        /*015c*/ 	.word	0x00000350
        /*0160*/ 	.word	0x000000ff
        /*0164*/ 	.word	0x00036410
        /*0168*/ 	.short	0x0100
        /*016a*/ 	.byte	0x08
	.zero		1


	//   ....[2]....
        /*016c*/ 	.word	0x00000360
        /*0170*/ 	.word	0x000000ff
        /*0174*/ 	.word	0x00036420
        /*0178*/ 	.short	0x0100
        /*017a*/ 	.byte	0x08
	.zero		1


	//   ....[3]....
        /*017c*/ 	.word	0x00000370
        /*0180*/ 	.word	0x000000ff
        /*0184*/ 	.word	0x00036418
        /*0188*/ 	.short	0x0100
        /*018a*/ 	.byte	0x08
	.zero		1


	//   ....[4]....
        /*018c*/ 	.word	0x00000380
        /*0190*/ 	.word	0x000000ff
        /*0194*/ 	.word	0x00036428
        /*0198*/ 	.short	0x0100
        /*019a*/ 	.byte	0x08
	.zero		1


	//   ....[5]....
        /*019c*/ 	.word	0x000004b0
        /*01a0*/ 	.word	0x000000ff
        /*01a4*/ 	.word	0x00036430
        /*01a8*/ 	.short	0x0100
        /*01aa*/ 	.byte	0x08
	.zero		1


	//   ....[6]....
        /*01ac*/ 	.word	0x000004c0
        /*01b0*/ 	.word	0x000000ff
        /*01b4*/ 	.word	0x00036438
        /*01b8*/ 	.short	0x0100
        /*01ba*/ 	.byte	0x08
	.zero		1


	//   ....[7]....
        /*01bc*/ 	.word	0x00001430
        /*01c0*/ 	.word	0x000000ff
        /*01c4*/ 	.word	0x00036400
        /*01c8*/ 	.short	0x010a
        /*01ca*/ 	.byte	0x24
	.zero		1


	//   ....[8]....
        /*01cc*/ 	.word	0x00001520
        /*01d0*/ 	.word	0x000000ff
        /*01d4*/ 	.word	0x00036400
        /*01d8*/ 	.short	0x010a
        /*01da*/ 	.byte	0x24
	.zero		1


	//   ....[9]....
        /*01dc*/ 	.word	0x00001ca0
        /*01e0*/ 	.word	0x00000003
        /*01e4*/ 	.word	0x00036410
        /*01e8*/ 	.short	0x010a
        /*01ea*/ 	.byte	0x3f
	.zero		1


	//   ....[10]....
        /*01ec*/ 	.word	0x00001ce0
        /*01f0*/ 	.word	0x00000003
        /*01f4*/ 	.word	0x00036410
        /*01f8*/ 	.short	0x010a
        /*01fa*/ 	.byte	0x3f
	.zero		1


	//   ....[11]....
        /*01fc*/ 	.word	0x00002380
        /*0200*/ 	.word	0x000000ff
        /*0204*/ 	.word	0x00036430
        /*0208*/ 	.short	0x010a
        /*020a*/ 	.byte	0x24
	.zero		1


	//   ....[12]....
        /*020c*/ 	.word	0x000023c0
        /*0210*/ 	.word	0x000000ff
        /*0214*/ 	.word	0x00036430
        /*0218*/ 	.short	0x010a
        /*021a*/ 	.byte	0x24
	.zero		1


	//   ....[13]....
        /*021c*/ 	.word	0x000041a0
        /*0220*/ 	.word	0x000000ff
        /*0224*/ 	.word	0x00000000
        /*0228*/ 	.short	0x0101
        /*022a*/ 	.byte	0x04
	.zero		1


	//   ....[14]....
        /*022c*/ 	.word	0x00004530
        /*0230*/ 	.word	0x00000003
        /*0234*/ 	.word	0x00000000
        /*0238*/ 	.short	0x0101
        /*023a*/ 	.byte	0x3f
	.zero		1


	//   ....[15]....
        /*023c*/ 	.word	0x000072f0
        /*0240*/ 	.word	0x00000000
        /*0244*/ 	.word	0x00036420
        /*0248*/ 	.short	0x010a
        /*024a*/ 	.byte	0x3f
	.zero		1


	//   ....[16]....
        /*024c*/ 	.word	0x00007ae0
        /*0250*/ 	.word	0x00000000
        /*0254*/ 	.word	0x00036438
        /*0258*/ 	.short	0x010a
        /*025a*/ 	.byte	0x3f
	.zero		1


	//   ....[17]....
        /*025c*/ 	.word	0x00007e40
        /*0260*/ 	.word	0x00000000
        /*0264*/ 	.word	0x00036428
        /*0268*/ 	.short	0x010a
        /*026a*/ 	.byte	0x3f
	.zero		1


	//   ....[18]....
        /*026c*/ 	.word	0x00008170
        /*0270*/ 	.word	0x00000000
        /*0274*/ 	.word	0x00036438
        /*0278*/ 	.short	0x010a
        /*027a*/ 	.byte	0x3f
	.zero		1


	//   ....[19]....
        /*027c*/ 	.word	0x00008460
        /*0280*/ 	.word	0x00000000
        /*0284*/ 	.word	0x00036420
        /*0288*/ 	.short	0x010a
        /*028a*/ 	.byte	0x3f
	.zero		1


	//   ....[20]....
        /*028c*/ 	.word	0x000087e0
        /*0290*/ 	.word	0x00000000
        /*0294*/ 	.word	0x00036438
        /*0298*/ 	.short	0x010a
        /*029a*/ 	.byte	0x3f
	.zero		1


	//   ....[21]....
        /*029c*/ 	.word	0x00008ae0
        /*02a0*/ 	.word	0x00000000
        /*02a4*/ 	.word	0x00036428
        /*02a8*/ 	.short	0x010a
        /*02aa*/ 	.byte	0x3f
	.zero		1


	//   ....[22]....
        /*02ac*/ 	.word	0x00008e20
        /*02b0*/ 	.word	0x00000000
        /*02b4*/ 	.word	0x00036438
        /*02b8*/ 	.short	0x010a
        /*02ba*/ 	.byte	0x3f
	.zero		1


	//   ....[23]....
        /*02bc*/ 	.word	0x00009280
        /*02c0*/ 	.word	0x00000007
        /*02c4*/ 	.word	0x00000000
        /*02c8*/ 	.short	0x010a
        /*02ca*/ 	.byte	0x3f
	.zero		1


	//   ....[24]....
        /*02cc*/ 	.word	0x00009300
        /*02d0*/ 	.word	0x00000003
        /*02d4*/ 	.word	0x00000000
        /*02d8*/ 	.short	0x010a
        /*02da*/ 	.byte	0x3f
	.zero		1


	//   ....[25]....
        /*02dc*/ 	.word	0x00009350
        /*02e0*/ 	.word	0x00000009
        /*02e4*/ 	.word	0x00036438
        /*02e8*/ 	.short	0x010a
        /*02ea*/ 	.byte	0x3f
	.zero		1


	//   ....[26]....
        /*02ec*/ 	.word	0x00009430
        /*02f0*/ 	.word	0x00000003
        /*02f4*/ 	.word	0x00036400
        /*02f8*/ 	.short	0x010a
        /*02fa*/ 	.byte	0x3f
	.zero		1


	//   ....[27]....
        /*02fc*/ 	.word	0x00009480
        /*0300*/ 	.word	0x00000003
        /*0304*/ 	.word	0x00036410
        /*0308*/ 	.short	0x010a
        /*030a*/ 	.byte	0x3f
	.zero		1


	//   ....[28]....
        /*030c*/ 	.word	0x000094e0
        /*0310*/ 	.word	0x0000000c
        /*0314*/ 	.word	0x00036430
        /*0318*/ 	.short	0x010a
        /*031a*/ 	.byte	0x3f
	.zero		1


	//   ....[29]....
        /*031c*/ 	.word	0x00009530
        /*0320*/ 	.word	0x00000000
        /*0324*/ 	.word	0x00036420
        /*0328*/ 	.short	0x010a
        /*032a*/ 	.byte	0x3f
	.zero		1


	//   ....[30]....
        /*032c*/ 	.word	0x00009580
        /*0330*/ 	.word	0x00000000
        /*0334*/ 	.word	0x00036438
        /*0338*/ 	.short	0x010a
        /*033a*/ 	.byte	0x3f
	.zero		1


	//   ....[31]....
        /*033c*/ 	.word	0x000095d0
        /*0340*/ 	.word	0x00000000
        /*0344*/ 	.word	0x00036428
        /*0348*/ 	.short	0x010a
        /*034a*/ 	.byte	0x3f
	.zero		1


	//   ....[32]....
        /*034c*/ 	.word	0x00009630
        /*0350*/ 	.word	0x00000000
        /*0354*/ 	.word	0x00036438
        /*0358*/ 	.short	0x010a
        /*035a*/ 	.byte	0x3f
	.zero		1


	//   ....[33]....
        /*035c*/ 	.word	0x000096b0
        /*0360*/ 	.word	0x00000000
        /*0364*/ 	.word	0x00036420
        /*0368*/ 	.short	0x010a
        /*036a*/ 	.byte	0x3f
	.zero		1


	//   ....[34]....
        /*036c*/ 	.word	0x00009700
        /*0370*/ 	.word	0x00000000
        /*0374*/ 	.word	0x00036438
        /*0378*/ 	.short	0x010a
        /*037a*/ 	.byte	0x3f
	.zero		1


	//   ....[35]....
        /*037c*/ 	.word	0x00009750
        /*0380*/ 	.word	0x00000000
        /*0384*/ 	.word	0x00036428
        /*0388*/ 	.short	0x010a
        /*038a*/ 	.byte	0x3f
	.zero		1


	//   ....[36]....
        /*038c*/ 	.word	0x000097a0
        /*0390*/ 	.word	0x00000000
        /*0394*/ 	.word	0x00036438
        /*0398*/ 	.short	0x010a
        /*039a*/ 	.byte	0x3f
	.zero		1


	//   ....[37]....
        /*039c*/ 	.word	0x00009870
        /*03a0*/ 	.word	0x00000007
        /*03a4*/ 	.word	0x00000000
        /*03a8*/ 	.short	0x010a
        /*03aa*/ 	.byte	0x3f
	.zero		1


	//   ....[38]....
        /*03ac*/ 	.word	0x000098c0
        /*03b0*/ 	.word	0x00000003
        /*03b4*/ 	.word	0x00000000
        /*03b8*/ 	.short	0x010a
        /*03ba*/ 	.byte	0x3f
	.zero		1


	//----- nvinfo : EIATTR_NUM_MBARRIERS
	.align		4
.L_590:
        /*03bc*/ 	.byte	0x03, 0x38
        /*03be*/ 	.short	0x0007


	//----- nvinfo : EIATTR_EXIT_INSTR_OFFSETS
	.align		4
        /*03c0*/ 	.byte	0x04, 0x1c
        /*03c2*/ 	.short	(.L_592 - .L_591)


	//   ....[0]....
.L_591:
        /*03c4*/ 	.word	0x000093a0


	//----- nvinfo : EIATTR_MAX_THREADS
	.align		4
.L_592:
        /*03c8*/ 	.byte	0x04, 0x05
        /*03ca*/ 	.short	(.L_594 - .L_593)
.L_593:
        /*03cc*/ 	.word	0x00000200
        /*03d0*/ 	.word	0x00000001
        /*03d4*/ 	.word	0x00000001


	//----- nvinfo : EIATTR_CRS_STACK_SIZE
	.align		4
.L_594:
        /*03d8*/ 	.byte	0x04, 0x1e
        /*03da*/ 	.short	(.L_596 - .L_595)
.L_595:
        /*03dc*/ 	.word	0x00000000


	//----- nvinfo : EIATTR_CBANK_PARAM_SIZE
	.align		4
.L_596:
        /*03e0*/ 	.byte	0x03, 0x19
        /*03e2*/ 	.short	0x06f0


	//----- nvinfo : EIATTR_PARAM_CBANK
	.align		4
        /*03e4*/ 	.byte	0x04, 0x0a
        /*03e6*/ 	.short	(.L_598 - .L_597)
	.align		4
.L_597:
        /*03e8*/ 	.word	index@(.nv.constant0._ZN7cutlass13device_kernelIN5flash11enable_sm90INS1_16FlashAttnBwdSm90INS1_25CollectiveMainloopBwdSm90ILi2ELi1ELi1EN4cute5tupleIJNS5_1CILi1EEES8_S8_EEENS6_IJNS7_ILi64EEENS7_ILi96EEENS7_ILi192EEEEEENS_6half_tEfNS_4arch4Sm90ELb0ELb1ELb1ELb1ELb0ELb0ELb1ELb0ELi3ELi1ELi1ELi1ELb0EEENS1_24CollectiveEpilogueBwdGQAISD_fSG_Li384ELb1ELb0EEENS1_19SingleTileSchedulerILb1ELb0ELb0ELi96EEEEEEEEEvNT_6ParamsE)
        /*03ec*/ 	.short	0x0210
        /*03ee*/ 	.short	0x06f0


	//----- nvinfo : EIATTR_SW_WAR
	.align		4
.L_598:
        /*03f0*/ 	.byte	0x04, 0x36
        /*03f2*/ 	.short	(.L_600 - .L_599)
.L_599:
        /*03f4*/ 	.word	0x00000008
.L_600:


//--------------------- .nv.info._ZN7cutlass13device_kernelIN5flash11enable_sm90INS1_16FlashAttnBwdSm90INS1_25CollectiveMainloopBwdSm90ILi2ELi1ELi1EN4cute5tupleIJNS5_1CILi1EEES8_S8_EEENS6_IJNS7_ILi64EEENS7_ILi96EEENS7_ILi192EEEEEENS_6half_tEfNS_4arch4Sm90ELb0ELb1ELb1ELb1ELb1ELb0ELb1ELb0ELi3ELi1ELi1ELi1ELb0EEENS1_24CollectiveEpilogueBwdGQAISD_fSG_Li384ELb1ELb1EEENS1_19SingleTileSchedulerILb1ELb0ELb0ELi96EEEEEEEEEvNT_6ParamsE --------------------------
	.section	.nv.info._ZN7cutlass13device_kernelIN5flash11enable_sm90INS1_16FlashAttnBwdSm90INS1_25CollectiveMainloopBwdSm90ILi2ELi1ELi1EN4cute5tupleIJNS5_1CILi1EEES8_S8_EEENS6_IJNS7_ILi64EEENS7_ILi96EEENS7_ILi192EEEEEENS_6half_tEfNS_4arch4Sm90ELb0ELb1ELb1ELb1ELb1ELb0ELb1ELb0ELi3ELi1ELi1ELi1ELb0EEENS1_24CollectiveEpilogueBwdGQAISD_fSG_Li384ELb1ELb1EEENS1_19SingleTileSchedulerILb1ELb0ELb0ELi96EEEEEEEEEvNT_6ParamsE,"",@"SHT_CUDA_INFO"
	.sectionflags	@""
	.align	4


	//----- nvinfo : EIATTR_CUDA_API_VERSION
	.align		4
        /*0000*/ 	.byte	0x04, 0x37
        /*0002*/ 	.short	(.L_602 - .L_601)
.L_601:
        /*0004*/ 	.word	0x00000082


	//----- nvinfo : EIATTR_KPARAM_INFO
	.align		4
.L_602:
        /*0008*/ 	.byte	0x04, 0x17
        /*000a*/ 	.short	(.L_604 - .L_603)
.L_603:
        /*000c*/ 	.word	0x00000000
        /*0010*/ 	.short	0x0000
        /*0012*/ 	.short	0x0070
        /*0014*/ 	.byte	0x00, 0xf0, 0x01, 0x1a


	//----- nvinfo : EIATTR_SPARSE_MMA_MASK
	.align		4
.L_604:
        /*0018*/ 	.byte	0x03, 0x50
        /*001a*/ 	.short	0x0000


	//----- nvinfo : EIATTR_MAXREG_COUNT
	.align		4
        /*001c*/ 	.byte	0x03, 0x1b
        /*001e*/ 	.short	0x0080


	//----- nvinfo : EIATTR_NUM_BARRIERS
	.align		4
        /*0020*/ 	.byte	0x02, 0x4c
        /*0022*/ 	.byte	0x10
	.zero		1


	//----- nvinfo : EIATTR_EXTERNS
	.align		4
        /*0024*/ 	.byte	0x04, 0x0f
        /*0026*/ 	.short	(.L_606 - .L_605)


	//   ....[0]....
	.align		4
.L_605:
        /*0028*/ 	.word	index@(__assertfail)


	//----- nvinfo : EIATTR_ANNOTATIONS
	.align		4
.L_606:
        /*002c*/ 	.byte	0x04, 0x55
        /*002e*/ 	.short	(.L_608 - .L_607)


	//   ....[0]....
.L_607:
        /* <DEDUP_REMOVED lines=12> */


	//----- nvinfo : EIATTR_MERCURY_ISA_VERSION
	.align		4
.L_608:
        /*00d8*/ 	.byte	0x03, 0x5f
        /*00da*/ 	.short	0x0101


	//----- nvinfo : EIATTR_INT_WARP_WIDE_INSTR_OFFSETS
	.align		4
        /*00dc*/ 	.byte	0x04, 0x31
        /*00de*/ 	.short	(.L_610 - .L_609)


	//   ....[0]....
.L_609:
        /*00e0*/ 	.word	0x00000180


	//   ....[1]....
        /*00e4*/ 	.word	0x00000240


	//   ....[2]....
        /*00e8*/ 	.word	0x000066c0


	//   ....[3]....
        /*00ec*/ 	.word	0x00006e30


	//   ....[4]....
        /*00f0*/ 	.word	0x00007420


	//   ....[5]....
        /*00f4*/ 	.word	0x000076e0


	//   ....[6]....
        /*00f8*/ 	.word	0x00007940


	//   ....[7]....
        /*00fc*/ 	.word	0x00007ad0


	//----- nvinfo : EIATTR_COOP_GROUP_MASK_REGIDS
	.align		4
.L_610:
        /*0100*/ 	.byte	0x04, 0x29
        /*0102*/ 	.short	(.L_612 - .L_611)


	//   ....[0]....
.L_611:
        /*0104*/ 	.word	0xffffffff


	//   ....[1]....
        /*0108*/ 	.word	0xffffffff


	//   ....[2]....
        /*010c*/ 	.word	0xffffffff


	//   ....[3]....
        /*0110*/ 	.word	0xffffffff


	//   ....[4]....
        /*0114*/ 	.word	0xffffffff


	//   ....[5]....
        /*0118*/ 	.word	0xffffffff


	//   ....[6]....
        /*011c*/ 	.word	0xffffffff


	//   ....[7]....
        /*0120*/ 	.word	0xffffffff


	//   ....[8]....
        /*0124*/ 	.word	0xffffffff


	//   ....[9]....
        /*0128*/ 	.word	0xffffffff


	//   ....[10]....
        /*012c*/ 	.word	0xffffffff


	//   ....[11]....
        /*0130*/ 	.word	0xffffffff


	//   ....[12]....
        /*0134*/ 	.word	0xffffffff


	//   ....[13]....
        /*0138*/ 	.word	0xffffffff


	//   ....[14]....
        /*013c*/ 	.word	0xffffffff


	//   ....[15]....
        /*0140*/ 	.word	0xffffffff


	//   ....[16]....
        /*0144*/ 	.word	0xffffffff


	//   ....[17]....
        /*0148*/ 	.word	0xffffffff


	//   ....[18]....
        /*014c*/ 	.word	0xffffffff


	//   ....[19]....
        /*0150*/ 	.word	0xffffffff


	//   ....[20]....
        /*0154*/ 	.word	0x0500000f


	//   ....[21]....
        /*0158*/ 	.word	0x0500000f


	//   ....[22]....
        /*015c*/ 	.word	0x0500000f


	//   ....[23]....
        /*0160*/ 	.word	0x0500000f


	//   ....[24]....
        /*0164*/ 	.word	0x0500000f


	//   ....[25]....
        /*0168*/ 	.word	0x0500000f


	//----- nvinfo : EIATTR_COOP_GROUP_INSTR_OFFSETS
	.align		4
.L_612:
        /*016c*/ 	.byte	0x04, 0x28
        /*016e*/ 	.short	(.L_614 - .L_613)


	//   ....[0]....
.L_613:
        /*0170*/ 	.word	0x00000060


	//   ....[1]....
        /*0174*/ 	.word	0x00000190


	//   ....[2]....
        /*0178*/ 	.word	0x00000220


	//   ....[3]....
        /*017c*/ 	.word	0x000003a0


	//   ....[4]....
        /*0180*/ 	.word	0x000005f0


	//   ....[5]....
        /*0184*/ 	.word	0x00001400


	//   ....[6]....
        /*0188*/ 	.word	0x00004f90


	//   ....[7]....
        /*018c*/ 	.word	0x00005120


	//   ....[8]....
        /*0190*/ 	.word	0x000053b0


	//   ....[9]....
        /*0194*/ 	.word	0x00005540


	//   ....[10]....
        /*0198*/ 	.word	0x00005650


	//   ....[11]....
        /*019c*/ 	.word	0x00006130


	//   ....[12]....
        /*01a0*/ 	.word	0x000065f0


	//   ....[13]....
        /*01a4*/ 	.word	0x00006970


	//   ....[14]....
        /*01a8*/ 	.word	0x00006d60


	//   ....[15]....
        /*01ac*/ 	.word	0x00006fa0


	//   ....[16]....
        /*01b0*/ 	.word	0x00007350


	//   ....[17]....
        /*01b4*/ 	.word	0x00007620


	//   ....[18]....
        /*01b8*/ 	.word	0x00007840


	//   ....[19]....
        /*01bc*/ 	.word	0x000079d0


	//   ....[20]....
        /*01c0*/ 	.word	0x0000a6c0


	//   ....[21]....
        /*01c4*/ 	.word	0x0000a830


	//   ....[22]....
        /*01c8*/ 	.word	0x0000a8a0


	//   ....[23]....
        /*01cc*/ 	.word	0x0000a910


	//   ....[24]....
        /*01d0*/ 	.word	0x0000a980


	//   ....[25]....
        /*01d4*/ 	.word	0x0000a9f0


	//----- nvinfo : EIATTR_REG_RECONFIG
	.align		4
.L_614:
        /*01d8*/ 	.byte	0x01, 0x54
	.zero		2


	//----- nvinfo : EIATTR_SYSCALL_OFFSETS
	.align		4
        /*01dc*/ 	.byte	0x04, 0x46
        /*01de*/ 	.short	(.L_616 - .L_615)


	//   ....[0]....
.L_615:
        /*01e0*/ 	.word	0x00001060


	//   ....[1]....
        /*01e4*/ 	.word	0x00001150


	//   ....[2]....
        /*01e8*/ 	.word	0x00001290


	//   ....[3]....
        /*01ec*/ 	.word	0x00001380


	//----- nvinfo : EIATTR_MBARRIER_INSTR_OFFSETS
	.align		4
.L_616:
        /*01f0*/ 	.byte	0x04, 0x39
        /*01f2*/ 	.short	(.L_618 - .L_617)


	//   ....[0]....
.L_617:
        /*01f4*/ 	.word	0x00000260
        /*01f8*/ 	.word	0x000000ff
        /*01fc*/ 	.word	0x00036400
        /*0200*/ 	.short	0x0100
        /*0202*/ 	.byte	0x06
	.zero		1


	//   ....[1]....
        /*0204*/ 	.word	0x00000350
        /*0208*/ 	.word	0x000000ff
        /*020c*/ 	.word	0x00036410
        /*0210*/ 	.short	0x0100
        /*0212*/ 	.byte	0x08
	.zero		1


	//   ....[2]....
        /*0214*/ 	.word	0x00000360
        /*0218*/ 	.word	0x000000ff
        /*021c*/ 	.word	0x00036420
        /*0220*/ 	.short	0x0100
        /*0222*/ 	.byte	0x08
	.zero		1


	//   ....[3]....
        /*0224*/ 	.word	0x00000370
        /*0228*/ 	.word	0x000000ff
        /*022c*/ 	.word	0x00036418
        /*0230*/ 	.short	0x0100
        /*0232*/ 	.byte	0x08
	.zero		1


	//   ....[4]....
        /*0234*/ 	.word	0x00000380
        /*0238*/ 	.word	0x000000ff
        /*023c*/ 	.word	0x00036428
        /*0240*/ 	.short	0x0100
        /*0242*/ 	.byte	0x08
	.zero		1


	//   ....[5]....
        /*0244*/ 	.word	0x000004b0
        /*0248*/ 	.word	0x000000ff
        /*024c*/ 	.word	0x00036430
        /*0250*/ 	.short	0x0100
        /*0252*/ 	.byte	0x08
	.zero		1


	//   ....[6]....
        /*0254*/ 	.word	0x000004c0
        /*0258*/ 	.word	0x000000ff
        /*025c*/ 	.word	0x00036438
        /*0260*/ 	.short	0x0100
        /*0262*/ 	.byte	0x08
	.zero		1


	//   ....[7]....
        /*0264*/ 	.word	0x00001430
        /*0268*/ 	.word	0x000000ff
        /*026c*/ 	.word	0x00036400
        /*0270*/ 	.short	0x010a
        /*0272*/ 	.byte	0x24
	.zero		1


	//   ....[8]....
        /*0274*/ 	.word	0x00001520
        /*0278*/ 	.word	0x000000ff
        /*027c*/ 	.word	0x00036400
        /*0280*/ 	.short	0x010a
        /*0282*/ 	.byte	0x24
	.zero		1


	//   ....[9]....
        /*0284*/ 	.word	0x00001ca0
        /*0288*/ 	.word	0x00000003
        /*028c*/ 	.word	0x00036410
        /*0290*/ 	.short	0x010a
        /*0292*/ 	.byte	0x3f
	.zero		1


	//   ....[10]....
        /*0294*/ 	.word	0x00001ce0
        /*0298*/ 	.word	0x00000003
        /*029c*/ 	.word	0x00036410
        /*02a0*/ 	.short	0x010a
        /*02a2*/ 	.byte	0x3f
	.zero		1


	//   ....[11]....
        /*02a4*/ 	.word	0x00002380
        /*02a8*/ 	.word	0x000000ff
        /*02ac*/ 	.word	0x00036430
        /*02b0*/ 	.short	0x010a
        /*02b2*/ 	.byte	0x24
	.zero		1


	//   ....[12]....
        /*02b4*/ 	.word	0x000023c0
        /*02b8*/ 	.word	0x000000ff
        /*02bc*/ 	.word	0x00036430
        /*02c0*/ 	.short	0x010a
        /*02c2*/ 	.byte	0x24
	.zero		1


	//   ....[13]....
        /*02c4*/ 	.word	0x000041a0
        /*02c8*/ 	.word	0x000000ff
        /*02cc*/ 	.word	0x00000000
        /*02d0*/ 	.short	0x0101
        /*02d2*/ 	.byte	0x04
	.zero		1


	//   ....[14]....
        /*02d4*/ 	.word	0x00004530
        /*02d8*/ 	.word	0x00000003
        /*02dc*/ 	.word	0x00000000
        /*02e0*/ 	.short	0x0101
        /*02e2*/ 	.byte	0x3f
	.zero		1


	//   ....[15]....
        /*02e4*/ 	.word	0x000085c0
        /*02e8*/ 	.word	0x00000000
        /*02ec*/ 	.word	0x00036420
        /*02f0*/ 	.short	0x010a
        /*02f2*/ 	.byte	0x3f
	.zero		1


	//   ....[16]....
        /*02f4*/ 	.word	0x00008db0
        /*02f8*/ 	.word	0x00000000
        /*02fc*/ 	.word	0x00036438
        /*0300*/ 	.short	0x010a
        /*0302*/ 	.byte	0x3f
	.zero		1


	//   ....[17]....
        /*0304*/ 	.word	0x00009110
        /*0308*/ 	.word	0x00000000
        /*030c*/ 	.word	0x00036428
        /*0310*/ 	.short	0x010a
        /*0312*/ 	.byte	0x3f
	.zero		1


	//   ....[18]....
        /*0314*/ 	.word	0x00009440
        /*0318*/ 	.word	0x00000000
        /*031c*/ 	.word	0x00036438
        /*0320*/ 	.short	0x010a
        /*0322*/ 	.byte	0x3f
	.zero		1


	//   ....[19]....
        /*0324*/ 	.word	0x00009730
        /*0328*/ 	.word	0x00000000
        /*032c*/ 	.word	0x00036420
        /*0330*/ 	.short	0x010a
        /*0332*/ 	.byte	0x3f
	.zero		1


	//   ....[20]....
        /*0334*/ 	.word	0x00009ab0
        /*0338*/ 	.word	0x00000000
        /*033c*/ 	.word	0x00036438
        /*0340*/ 	.short	0x010a
        /*0342*/ 	.byte	0x3f
	.zero		1


	//   ....[21]....
        /*0344*/ 	.word	0x00009db0
        /*0348*/ 	.word	0x00000000
        /*034c*/ 	.word	0x00036428
        /*0350*/ 	.short	0x010a
        /*0352*/ 	.byte	0x3f
	.zero		1


	//   ....[22]....
        /*0354*/ 	.word	0x0000a0f0
        /*0358*/ 	.word	0x00000000
        /*035c*/ 	.word	0x00036438
        /*0360*/ 	.short	0x010a
        /*0362*/ 	.byte	0x3f
	.zero		1


	//   ....[23]....
        /*0364*/ 	.word	0x0000a550
        /*0368*/ 	.word	0x00000007
        /*036c*/ 	.word	0x00000000
        /*0370*/ 	.short	0x010a
        /*0372*/ 	.byte	0x3f
	.zero		1


	//   ....[24]....
        /*0374*/ 	.word	0x0000a5d0
        /*0378*/ 	.word	0x00000003
        /*037c*/ 	.word	0x00000000
        /*0380*/ 	.short	0x010a
        /*0382*/ 	.byte	0x3f
	.zero		1


	//   ....[25]....
        /*0384*/ 	.word	0x0000a620
        /*0388*/ 	.word	0x00000009
        /*038c*/ 	.word	0x00036438
        /*0390*/ 	.short	0x010a
        /*0392*/ 	.byte	0x3f
	.zero		1


	//   ....[26]....
        /*0394*/ 	.word	0x0000a700
        /*0398*/ 	.word	0x00000003
        /*039c*/ 	.word	0x00036400
        /*03a0*/ 	.short	0x010a
        /*03a2*/ 	.byte	0x3f
	.zero		1


	//   ....[27]....
        /*03a4*/ 	.word	0x0000a750
        /*03a8*/ 	.word	0x00000003
        /*03ac*/ 	.word	0x00036410
        /*03b0*/ 	.short	0x010a
        /*03b2*/ 	.byte	0x3f
	.zero		1


	//   ....[28]....
        /*03b4*/ 	.word	0x0000a7b0
        /*03b8*/ 	.word	0x0000000c
        /*03bc*/ 	.word	0x00036430
        /*03c0*/ 	.short	0x010a
        /*03c2*/ 	.byte	0x3f
	.zero		1


	//   ....[29]....
        /*03c4*/ 	.word	0x0000aa30
        /*03c8*/ 	.word	0x00000000
        /*03cc*/ 	.word	0x00036420
        /*03d0*/ 	.short	0x010a
        /*03d2*/ 	.byte	0x3f
	.zero		1


	//   ....[30]....
        /*03d4*/ 	.word	0x0000aa80
        /*03d8*/ 	.word	0x00000000
        /*03dc*/ 	.word	0x00036438
        /*03e0*/ 	.short	0x010a
        /*03e2*/ 	.byte	0x3f
	.zero		1


	//   ....[31]....
        /*03e4*/ 	.word	0x0000aad0
        /*03e8*/ 	.word	0x00000000
        /*03ec*/ 	.word	0x00036428
        /*03f0*/ 	.short	0x010a
        /*03f2*/ 	.byte	0x3f
	.zero		1


	//   ....[32]....
        /*03f4*/ 	.word	0x0000ab30
        /*03f8*/ 	.word	0x00000000
        /*03fc*/ 	.word	0x00036438
        /*0400*/ 	.short	0x010a
        /*0402*/ 	.byte	0x3f
	.zero		1


	//   ....[33]....
        /*0404*/ 	.word	0x0000abb0
        /*0408*/ 	.word	0x00000000
        /*040c*/ 	.word	0x00036420
        /*0410*/ 	.short	0x010a
        /*0412*/ 	.byte	0x3f
	.zero		1


	//   ....[34]....
        /*0414*/ 	.word	0x0000ac00
        /*0418*/ 	.word	0x00000000
        /*041c*/ 	.word	0x00036438
        /*0420*/ 	.short	0x010a
        /*0422*/ 	.byte	0x3f
	.zero		1


	//   ....[35]....
        /*0424*/ 	.word	0x0000ac50
        /*0428*/ 	.word	0x00000000
        /*042c*/ 	.word	0x00036428
        /*0430*/ 	.short	0x010a
        /*0432*/ 	.byte	0x3f
	.zero		1


	//   ....[36]....
        /*0434*/ 	.word	0x0000aca0
        /*0438*/ 	.word	0x00000000
        /*043c*/ 	.word	0x00036438
        /*0440*/ 	.short	0x010a
        /*0442*/ 	.byte	0x3f
	.zero		1


	//   ....[37]....
        /*0444*/ 	.word	0x0000ad70
        /*0448*/ 	.word	0x00000007
        /*044c*/ 	.word	0x00000000
        /*0450*/ 	.short	0x010a
        /*0452*/ 	.byte	0x3f
	.zero		1


	//   ....[38]....
        /*0454*/ 	.word	0x0000adc0
        /*0458*/ 	.word	0x00000003
        /*045c*/ 	.word	0x00000000
        /*0460*/ 	.short	0x010a
        /*0462*/ 	.byte	0x3f
	.zero		1


	//----- nvinfo : EIATTR_NUM_MBARRIERS
	.align		4
.L_618:
        /*0464*/ 	.byte	0x03, 0x38
        /*0466*/ 	.short	0x0007


	//----- nvinfo : EIATTR_EXIT_INSTR_OFFSETS
	.align		4
        /*0468*/ 	.byte	0x04, 0x1c
        /*046a*/ 	.short	(.L_620 - .L_619)


	//   ....[0]....
.L_619:
        /*046c*/ 	.word	0x0000a670


	//----- nvinfo : EIATTR_MAX_THREADS
	.align		4
.L_620:
        /*0470*/ 	.byte	0x04, 0x05
        /*0472*/ 	.short	(.L_622 - .L_621)
.L_621:
        /*0474*/ 	.word	0x00000200
        /*0478*/ 	.word	0x00000001
        /*047c*/ 	.word	0x00000001


	//----- nvinfo : EIATTR_CRS_STACK_SIZE
	.align		4
.L_622:
        /*0480*/ 	.byte	0x04, 0x1e
        /*0482*/ 	.short	(.L_624 - .L_623)
.L_623:
        /*0484*/ 	.word	0x00000000


	//----- nvinfo : EIATTR_CBANK_PARAM_SIZE
	.align		4
.L_624:
        /*0488*/ 	.byte	0x03, 0x19
        /*048a*/ 	.short	0x06f0


	//----- nvinfo : EIATTR_PARAM_CBANK
	.align		4
        /*048c*/ 	.byte	0x04, 0x0a
        /*048e*/ 	.short	(.L_626 - .L_625)
	.align		4
.L_625:
        /*0490*/ 	.word	index@(.nv.constant0._ZN7cutlass13device_kernelIN5flash11enable_sm90INS1_16FlashAttnBwdSm90INS1_25CollectiveMainloopBwdSm90ILi2ELi1ELi1EN4cute5tupleIJNS5_1CILi1EEES8_S8_EEENS6_IJNS7_ILi64EEENS7_ILi96EEENS7_ILi192EEEEEENS_6half_tEfNS_4arch4Sm90ELb0ELb1ELb1ELb1ELb1ELb0ELb1ELb0ELi3ELi1ELi1ELi1ELb0EEENS1_24CollectiveEpilogueBwdGQAISD_fSG_Li384ELb1ELb1EEENS1_19SingleTileSchedulerILb1ELb0ELb0ELi96EEEEEEEEEvNT_6ParamsE)
        /*0494*/ 	.short	0x0210
        /*0496*/ 	.short	0x06f0


	//----- nvinfo : EIATTR_SW_WAR
	.align		4
.L_626:
        /*0498*/ 	.byte	0x04, 0x36
        /*049a*/ 	.short	(.L_628 - .L_627)
.L_627:
        /*049c*/ 	.word	0x00000008
.L_628:


//--------------------- .nv.info._ZN7cutlass13device_kernelIN5flash11enable_sm90INS1_16FlashAttnBwdSm90INS1_25CollectiveMainloopBwdSm90ILi2ELi1ELi1EN4cute5tupleIJNS5_1CILi1EEES8_S8_EEENS6_IJNS7_ILi64EEENS7_ILi96EEENS7_ILi192EEEEEENS_6half_tEfNS_4arch4Sm90ELb1ELb0ELb1ELb0ELb0ELb0ELb1ELb0ELi3ELi1ELi1ELi1ELb0EEENS1_21CollectiveEpilogueBwdISD_SE_SG_Li384ELb0ELb1ELi3EEENS1_25SingleTileBwdLPTSchedulerILb0ELi96ELb0EEEEEEEEEvNT_6ParamsE --------------------------
	.section	.nv.info._ZN7cutlass13device_kernelIN5flash11enable_sm90INS1_16FlashAttnBwdSm90INS1_25CollectiveMainloopBwdSm90ILi2ELi1ELi1EN4cute5tupleIJNS5_1CILi1EEES8_S8_EEENS6_IJNS7_ILi64EEENS7_ILi96EEENS7_ILi192EEEEEENS_6half_tEfNS_4arch4Sm90ELb1ELb0ELb1ELb0ELb0ELb0ELb1ELb0ELi3ELi1ELi1ELi1ELb0EEENS1_21CollectiveEpilogueBwdISD_SE_SG_Li384ELb0ELb1ELi3EEENS1_25SingleTileBwdLPTSchedulerILb0ELi96ELb0EEEEEEEEEvNT_6ParamsE,"",@"SHT_CUDA_INFO"
	.sectionflags	@""
	.align	4


	//----- nvinfo : EIATTR_CUDA_API_VERSION
	.align		4
        /*0000*/ 	.byte	0x04, 0x37
        /*0002*/ 	.short	(.L_630 - .L_629)
.L_629:
        /*0004*/ 	.word	0x00000082


	//----- nvinfo : EIATTR_KPARAM_INFO
	.align		4
.L_630:
        /*0008*/ 	.byte	0x04, 0x17
        /*000a*/ 	.short	(.L_632 - .L_631)
.L_631:
        /*000c*/ 	.word	0x00000000
        /*0010*/ 	.short	0x0000
        /*0012*/ 	.short	0x0070
        /*0014*/ 	.byte	0x00, 0xf0, 0x01, 0x24


	//----- nvinfo : EIATTR_SPARSE_MMA_MASK
	.align		4
.L_632:
        /*0018*/ 	.byte	0x03, 0x50
        /*001a*/ 	.short	0x0000


	//----- nvinfo : EIATTR_MAXREG_COUNT
	.align		4
        /*001c*/ 	.byte	0x03, 0x1b
        /*001e*/ 	.short	0x0080


	//----- nvinfo : EIATTR_NUM_BARRIERS
	.align		4
        /*0020*/ 	.byte	0x02, 0x4c
        /*0022*/ 	.byte	0x10
	.zero		1


	//----- nvinfo : EIATTR_EXTERNS
	.align		4
        /*0024*/ 	.byte	0x04, 0x0f
        /*0026*/ 	.short	(.L_634 - .L_633)


	//   ....[0]....
	.align		4
.L_633:
        /*0028*/ 	.word	index@(__assertfail)


	//----- nvinfo : EIATTR_ANNOTATIONS
	.align		4
.L_634:
        /*002c*/ 	.byte	0x04, 0x55
        /*002e*/ 	.short	(.L_636 - .L_635)


	//   ....[0]....
.L_635:
        /* <DEDUP_REMOVED lines=12> */


	//----- nvinfo : EIATTR_MERCURY_ISA_VERSION
	.align		4
.L_636:
        /*00d8*/ 	.byte	0x03, 0x5f
        /*00da*/ 	.short	0x0101


	//----- nvinfo : EIATTR_INT_WARP_WIDE_INSTR_OFFSETS
	.align		4
        /*00dc*/ 	.byte	0x04, 0x31
        /*00de*/ 	.short	(.L_638 - .L_637)


	//   ....[0]....
.L_637:
        /*00e0*/ 	.word	0x000001e0


	//   ....[1]....
        /*00e4*/ 	.word	0x000002a0


	//----- nvinfo : EIATTR_COOP_GROUP_MASK_REGIDS
	.align		4
.L_638:
        /*00e8*/ 	.byte	0x04, 0x29
        /*00ea*/ 	.short	(.L_640 - .L_639)


	//   ....[0]....
.L_639:
        /*00ec*/ 	.word	0xffffffff


	//   ....[1]....
        /*00f0*/ 	.word	0xffffffff


	//   ....[2]....
        /*00f4*/ 	.word	0xffffffff


	//   ....[3]....
        /*00f8*/ 	.word	0xffffffff


	//   ....[4]....
        /*00fc*/ 	.word	0xffffffff


	//   ....[5]....
        /*0100*/ 	.word	0xffffffff


	//   ....[6]....
        /*0104*/ 	.word	0xffffffff


	//   ....[7]....
        /*0108*/ 	.word	0xffffffff


	//   ....[8]....
        /*010c*/ 	.word	0x0500000f


	//----- nvinfo : EIATTR_COOP_GROUP_INSTR_OFFSETS
	.align		4
.L_640:
        /*0110*/ 	.byte	0x04, 0x28
        /*0112*/ 	.short	(.L_642 - .L_641)


	//   ....[0]....
.L_641:
        /*0114*/ 	.word	0x00000060


	//   ....[1]....
        /*0118*/ 	.word	0x000001f0


	//   ....[2]....
        /*011c*/ 	.word	0x00000280


	//   ....[3]....
        /*0120*/ 	.word	0x00000400


	//   ....[4]....
        /*0124*/ 	.word	0x00000640


	//   ....[5]....
        /*0128*/ 	.word	0x00001220


	//   ....[6]....
        /*012c*/ 	.word	0x000048e0


	//   ....[7]....
        /*0130*/ 	.word	0x00005ea0


	//   ....[8]....
        /*0134*/ 	.word	0x00009890


	//----- nvinfo : EIATTR_REG_RECONFIG
	.align		4
.L_642:
        /*0138*/ 	.byte	0x01, 0x54
	.zero		2


	//----- nvinfo : EIATTR_SYSCALL_OFFSETS
	.align		4
        /*013c*/ 	.byte	0x04, 0x46
        /*013e*/ 	.short	(.L_644 - .L_643)


	//   ....[0]....
.L_643:
        /*0140*/ 	.word	0x00000e80


	//   ....[1]....
        /*0144*/ 	.word	0x00000f70


	//   ....[2]....
        /*0148*/ 	.word	0x000010b0


	//   ....[3]....
        /*014c*/ 	.word	0x000011a0


	//   ....[4]....
        /*0150*/ 	.word	0x000042d0


	//   ....[5]....
        /*0154*/ 	.word	0x00004410


	//   ....[6]....
        /*0158*/ 	.word	0x00004530


	//   ....[7]....
        /*015c*/ 	.word	0x00004650


	//----- nvinfo : EIATTR_MBARRIER_INSTR_OFFSETS
	.align		4
.L_644:
        /*0160*/ 	.byte	0x04, 0x39
        /*0162*/ 	.short	(.L_646 - .L_645)


	//   ....[0]....
.L_645:
        /*0164*/ 	.word	0x000002c0
        /*0168*/ 	.word	0x000000ff
        /*016c*/ 	.word	0x00036400
        /*0170*/ 	.short	0x0100
        /*0172*/ 	.byte	0x06
	.zero		1


	//   ....[1]....
        /*0174*/ 	.word	0x000003b0
        /*0178*/ 	.word	0x000000ff
        /*017c*/ 	.word	0x00036410
        /*0180*/ 	.short	0x0100
        /*0182*/ 	.byte	0x08
	.zero		1


	//   ....[2]....
        /*0184*/ 	.word	0x000003c0
        /*0188*/ 	.word	0x000000ff
        /*018c*/ 	.word	0x00036420
        /*0190*/ 	.short	0x0100
        /*0192*/ 	.byte	0x08
	.zero		1


	//   ....[3]....
        /*0194*/ 	.word	0x000003d0
        /*0198*/ 	.word	0x000000ff
        /*019c*/ 	.word	0x00036418
        /*01a0*/ 	.short	0x0100
        /*01a2*/ 	.byte	0x08
	.zero		1


	//   ....[4]....
        /*01a4*/ 	.word	0x000003e0
        /*01a8*/ 	.word	0x000000ff
        /*01ac*/ 	.word	0x00036428
        /*01b0*/ 	.short	0x0100
        /*01b2*/ 	.byte	0x08
	.zero		1


	//   ....[5]....
        /*01b4*/ 	.word	0x00000510
        /*01b8*/ 	.word	0x000000ff
        /*01bc*/ 	.word	0x00036430
        /*01c0*/ 	.short	0x0100
        /*01c2*/ 	.byte	0x08
	.zero		1


	//   ....[6]....
        /*01c4*/ 	.word	0x00000520
        /*01c8*/ 	.word	0x000000ff
        /*01cc*/ 	.word	0x00036438
        /*01d0*/ 	.short	0x0100
        /*01d2*/ 	.byte	0x08
	.zero		1


	//   ....[7]....
        /*01d4*/ 	.word	0x00001250
        /*01d8*/ 	.word	0x000000ff
        /*01dc*/ 	.word	0x00036400
        /*01e0*/ 	.short	0x010a
        /*01e2*/ 	.byte	0x25
	.zero		1


	//   ....[8]....
        /*01e4*/ 	.word	0x00001340
        /*01e8*/ 	.word	0x000000ff
        /*01ec*/ 	.word	0x00036400
        /*01f0*/ 	.short	0x010a
        /*01f2*/ 	.byte	0x25
	.zero		1


	//   ....[9]....
        /*01f4*/ 	.word	0x00001a90
        /*01f8*/ 	.word	0x00000003
        /*01fc*/ 	.word	0x00036410
        /*0200*/ 	.short	0x010a
        /*0202*/ 	.byte	0x3f
	.zero		1


	//   ....[10]....
        /*0204*/ 	.word	0x00001ad0
        /*0208*/ 	.word	0x00000003
        /*020c*/ 	.word	0x00036410
        /*0210*/ 	.short	0x010a
        /*0212*/ 	.byte	0x3f
	.zero		1


	//   ....[11]....
        /*0214*/ 	.word	0x00002170
        /*0218*/ 	.word	0x000000ff
        /*021c*/ 	.word	0x00036430
        /*0220*/ 	.short	0x010a
        /*0222*/ 	.byte	0x25
	.zero		1


	//   ....[12]....
        /*0224*/ 	.word	0x000023c0
        /*0228*/ 	.word	0x000000ff
        /*022c*/ 	.word	0x00036430
        /*0230*/ 	.short	0x010a
        /*0232*/ 	.byte	0x25
	.zero		1


	//   ....[13]....
        /*0234*/ 	.word	0x00003a80
        /*0238*/ 	.word	0x000000ff
        /*023c*/ 	.word	0x00000000
        /*0240*/ 	.short	0x0101
        /*0242*/ 	.byte	0x04
	.zero		1


	//   ....[14]....
        /*0244*/ 	.word	0x00003e10
        /*0248*/ 	.word	0x00000003
        /*024c*/ 	.word	0x00000000
        /*0250*/ 	.short	0x0101
        /*0252*/ 	.byte	0x3f
	.zero		1


	//   ....[15]....
        /*0254*/ 	.word	0x00007780
        /*0258*/ 	.word	0x0000000c
        /*025c*/ 	.word	0x00036420
        /*0260*/ 	.short	0x010a
        /*0262*/ 	.byte	0x3f
	.zero		1


	//   ....[16]....
        /*0264*/ 	.word	0x00007f10
        /*0268*/ 	.word	0x0000000c
        /*026c*/ 	.word	0x00036438
        /*0270*/ 	.short	0x010a
        /*0272*/ 	.byte	0x3f
	.zero		1


	//   ....[17]....
        /*0274*/ 	.word	0x00008290
        /*0278*/ 	.word	0x0000000c
        /*027c*/ 	.word	0x00036428
        /*0280*/ 	.short	0x010a
        /*0282*/ 	.byte	0x3f
	.zero		1


	//   ....[18]....
        /*0284*/ 	.word	0x000085e0
        /*0288*/ 	.word	0x0000000c
        /*028c*/ 	.word	0x00036438
        /*0290*/ 	.short	0x010a
        /*0292*/ 	.byte	0x3f
	.zero		1


	//   ....[19]....
        /*0294*/ 	.word	0x00008900
        /*0298*/ 	.word	0x0000000c
        /*029c*/ 	.word	0x00036420
        /*02a0*/ 	.short	0x010a
        /*02a2*/ 	.byte	0x3f
	.zero		1


	//   ....[20]....
        /*02a4*/ 	.word	0x00008c80
        /*02a8*/ 	.word	0x0000000c
        /*02ac*/ 	.word	0x00036438
        /*02b0*/ 	.short	0x010a
        /*02b2*/ 	.byte	0x3f
	.zero		1


	//   ....[21]....
        /*02b4*/ 	.word	0x00008f90
        /*02b8*/ 	.word	0x0000000c
        /*02bc*/ 	.word	0x00036428
        /*02c0*/ 	.short	0x010a
        /*02c2*/ 	.byte	0x3f
	.zero		1


	//   ....[22]....
        /*02c4*/ 	.word	0x000092b0
        /*02c8*/ 	.word	0x0000000c
        /*02cc*/ 	.word	0x00036438
        /*02d0*/ 	.short	0x010a
        /*02d2*/ 	.byte	0x3f
	.zero		1


	//   ....[23]....
        /*02d4*/ 	.word	0x00009720
        /*02d8*/ 	.word	0x00000005
        /*02dc*/ 	.word	0x00000000
        /*02e0*/ 	.short	0x010a
        /*02e2*/ 	.byte	0x3f
	.zero		1


	//   ....[24]....
        /*02e4*/ 	.word	0x000097a0
        /*02e8*/ 	.word	0x00000017
        /*02ec*/ 	.word	0x00000000
        /*02f0*/ 	.short	0x010a
        /*02f2*/ 	.byte	0x3f
	.zero		1


	//   ....[25]....
        /*02f4*/ 	.word	0x000097f0
        /*02f8*/ 	.word	0x00000007
        /*02fc*/ 	.word	0x00036438
        /*0300*/ 	.short	0x010a
        /*0302*/ 	.byte	0x3f
	.zero		1


	//   ....[26]....
        /*0304*/ 	.word	0x000098d0
        /*0308*/ 	.word	0x00000003
        /*030c*/ 	.word	0x00036400
        /*0310*/ 	.short	0x010a
        /*0312*/ 	.byte	0x3f
	.zero		1


	//   ....[27]....
        /*0314*/ 	.word	0x00009920
        /*0318*/ 	.word	0x00000003
        /*031c*/ 	.word	0x00036410
        /*0320*/ 	.short	0x010a
        /*0322*/ 	.byte	0x3f
	.zero		1


	//   ....[28]....
        /*0324*/ 	.word	0x00009980
        /*0328*/ 	.word	0x00000079
        /*032c*/ 	.word	0x00036430
        /*0330*/ 	.short	0x010a
        /*0332*/ 	.byte	0x3f
	.zero		1


	//   ....[29]....
        /*0334*/ 	.word	0x000099d0
        /*0338*/ 	.word	0x0000000c
        /*033c*/ 	.word	0x00036420
        /*0340*/ 	.short	0x010a
        /*0342*/ 	.byte	0x3f
	.zero		1


	//   ....[30]....
        /*0344*/ 	.word	0x00009a20
        /*0348*/ 	.word	0x0000000c
        /*034c*/ 	.word	0x00036438
        /*0350*/ 	.short	0x010a
        /*0352*/ 	.byte	0x3f
	.zero		1


	//   ....[31]....
        /*0354*/ 	.word	0x00009a70
        /*0358*/ 	.word	0x0000000c
        /*035c*/ 	.word	0x00036428
        /*0360*/ 	.short	0x010a
        /*0362*/ 	.byte	0x3f
	.zero		1


	//   ....[32]....
        /*0364*/ 	.word	0x00009ae0
        /*0368*/ 	.word	0x0000000c
        /*036c*/ 	.word	0x00036438
        /*0370*/ 	.short	0x010a
        /*0372*/ 	.byte	0x3f
	.zero		1


	//   ....[33]....
        /*0374*/ 	.word	0x00009b50
        /*0378*/ 	.word	0x0000000c
        /*037c*/ 	.word	0x00036420
        /*0380*/ 	.short	0x010a
        /*0382*/ 	.byte	0x3f
	.zero		1


	//   ....[34]....
        /*0384*/ 	.word	0x00009ba0
        /*0388*/ 	.word	0x0000000c
        /*038c*/ 	.word	0x00036438
        /*0390*/ 	.short	0x010a
        /*0392*/ 	.byte	0x3f
	.zero		1


	//   ....[35]....
        /*0394*/ 	.word	0x00009bf0
        /*0398*/ 	.word	0x0000000c
        /*039c*/ 	.word	0x00036428
        /*03a0*/ 	.short	0x010a
        /*03a2*/ 	.byte	0x3f
	.zero		1


	//   ....[36]....
        /*03a4*/ 	.word	0x00009c40
        /*03a8*/ 	.word	0x0000000c
        /*03ac*/ 	.word	0x00036438
        /*03b0*/ 	.short	0x010a
        /*03b2*/ 	.byte	0x3f
	.zero		1


	//   ....[37]....
        /*03b4*/ 	.word	0x00009d10
        /*03b8*/ 	.word	0x00000005
        /*03bc*/ 	.word	0x00000000
        /*03c0*/ 	.short	0x010a
        /*03c2*/ 	.byte	0x3f
	.zero		1


	//   ....[38]....
        /*03c4*/ 	.word	0x00009d60
        /*03c8*/ 	.word	0x00000017
        /*03cc*/ 	.word	0x00000000
        /*03d0*/ 	.short	0x010a
        /*03d2*/ 	.byte	0x3f
	.zero		1


	//----- nvinfo : EIATTR_NUM_MBARRIERS
	.align		4
.L_646:
        /*03d4*/ 	.byte	0x03, 0x38
        /*03d6*/ 	.short	0x0007


	//----- nvinfo : EIATTR_EXIT_INSTR_OFFSETS
	.align		4
        /*03d8*/ 	.byte	0x04, 0x1c
        /*03da*/ 	.short	(.L_648 - .L_647)


	//   ....[0]....
.L_647:
        /*03dc*/ 	.word	0x000008f0


	//   ....[1]....
        /*03e0*/ 	.word	0x00004ee0


	//   ....[2]....
        /*03e4*/ 	.word	0x00005e50


	//   ....[3]....
        /*03e8*/ 	.word	0x00009840


	//----- nvinfo : EIATTR_MAX_THREADS
	.align		4
.L_648:
        /*03ec*/ 	.byte	0x04, 0x05
        /*03ee*/ 	.short	(.L_650 - .L_649)
.L_649:
        /*03f0*/ 	.word	0x00000200
        /*03f4*/ 	.word	0x00000001
        /*03f8*/ 	.word	0x00000001


	//----- nvinfo : EIATTR_CRS_STACK_SIZE
	.align		4
.L_650:
        /*03fc*/ 	.byte	0x04, 0x1e
        /*03fe*/ 	.short	(.L_652 - .L_651)
.L_651:
        /*0400*/ 	.word	0x00000000


	//----- nvinfo : EIATTR_CBANK_PARAM_SIZE
	.align		4
.L_652:
        /*0404*/ 	.byte	0x03, 0x19
        /*0406*/ 	.short	0x0970


	//----- nvinfo : EIATTR_PARAM_CBANK
	.align		4
        /*0408*/ 	.byte	0x04, 0x0a
        /*040a*/ 	.short	(.L_654 - .L_653)
	.align		4
.L_653:
        /*040c*/ 	.word	index@(.nv.constant0._ZN7cutlass13device_kernelIN5flash11enable_sm90INS1_16FlashAttnBwdSm90INS1_25CollectiveMainloopBwdSm90ILi2ELi1ELi1EN4cute5tupleIJNS5_1CILi1EEES8_S8_EEENS6_IJNS7_ILi64EEENS7_ILi96EEENS7_ILi192EEEEEENS_6half_tEfNS_4arch4Sm90ELb1ELb0ELb1ELb0ELb0ELb0ELb1ELb0ELi3ELi1ELi1ELi1ELb0EEENS1_21CollectiveEpilogueBwdISD_SE_SG_Li384ELb0ELb1ELi3EEENS1_25SingleTileBwdLPTSchedulerILb0ELi96ELb0EEEEEEEEEvNT_6ParamsE)
        /*0410*/ 	.short	0x0210
        /*0412*/ 	.short	0x0970


	//----- nvinfo : EIATTR_SW_WAR
	.align		4
.L_654:
        /*0414*/ 	.byte	0x04, 0x36
        /*0416*/ 	.short	(.L_656 - .L_655)
.L_655:
        /*0418*/ 	.word	0x00000008
.L_656:


//--------------------- .nv.info._ZN7cutlass13device_kernelIN5flash11enable_sm90INS1_16FlashAttnBwdSm90INS1_25CollectiveMainloopBwdSm90ILi2ELi1ELi1EN4cute5tupleIJNS5_1CILi1EEES8_S8_EEENS6_IJNS7_ILi64EEENS7_ILi96EEENS7_ILi192EEEEEENS_6half_tEfNS_4arch4Sm90ELb1ELb0ELb1ELb0ELb1ELb0ELb1ELb0ELi3ELi1ELi1ELi1ELb0EEENS1_21CollectiveEpilogueBwdISD_SE_SG_Li384ELb0ELb1ELi3EEENS1_25SingleTileBwdLPTSchedulerILb0ELi96ELb1EEEEEEEEEvNT_6ParamsE --------------------------
	.section	.nv.info._ZN7cutlass13device_kernelIN5flash11enable_sm90INS1_16FlashAttnBwdSm90INS1_25CollectiveMainloopBwdSm90ILi2ELi1ELi1EN4cute5tupleIJNS5_1CILi1EEES8_S8_EEENS6_IJNS7_ILi64EEENS7_ILi96EEENS7_ILi192EEEEEENS_6half_tEfNS_4arch4Sm90ELb1ELb0ELb1ELb0ELb1ELb0ELb1ELb0ELi3ELi1ELi1ELi1ELb0EEENS1_21CollectiveEpilogueBwdISD_SE_SG_Li384ELb0ELb1ELi3EEENS1_25SingleTileBwdLPTSchedulerILb0ELi96ELb1EEEEEEEEEvNT_6ParamsE,"",@"SHT_CUDA_INFO"
	.sectionflags	@""
	.align	4


	//----- nvinfo : EIATTR_CUDA_API_VERSION
	.align		4
        /*0000*/ 	.byte	0x04, 0x37
        /*0002*/ 	.short	(.L_658 - .L_657)
.L_657:
        /*0004*/ 	.word	0x00000082


	//----- nvinfo : EIATTR_KPARAM_INFO
	.align		4
.L_658:
        /*0008*/ 	.byte	0x04, 0x17
        /*000a*/ 	.short	(.L_660 - .L_659)
.L_659:
        /*000c*/ 	.word	0x00000000
        /*0010*/ 	.short	0x0000
        /*0012*/ 	.short	0x0070
        /*0014*/ 	.byte	0x00, 0xf0, 0x01, 0x24


	//----- nvinfo : EIATTR_SPARSE_MMA_MASK
	.align		4
.L_660:
        /*0018*/ 	.byte	0x03, 0x50
        /*001a*/ 	.short	0x0000


	//----- nvinfo : EIATTR_MAXREG_COUNT
	.align		4
        /*001c*/ 	.byte	0x03, 0x1b
        /*001e*/ 	.short	0x0080


	//----- nvinfo : EIATTR_NUM_BARRIERS
	.align		4
        /*0020*/ 	.byte	0x02, 0x4c
        /*0022*/ 	.byte	0x10
	.zero		1


	//----- nvinfo : EIATTR_EXTERNS
	.align		4
        /*0024*/ 	.byte	0x04, 0x0f
        /*0026*/ 	.short	(.L_662 - .L_661)


	//   ....[0]....
	.align		4
.L_661:
        /*0028*/ 	.word	index@(__assertfail)


	//----- nvinfo : EIATTR_ANNOTATIONS
	.align		4
.L_662:
        /*002c*/ 	.byte	0x04, 0x55
        /*002e*/ 	.short	(.L_664 - .L_663)


	//   ....[0]....
.L_663:
        /* <DEDUP_REMOVED lines=12> */


	//----- nvinfo : EIATTR_MERCURY_ISA_VERSION
	.align		4
.L_664:
        /*00d8*/ 	.byte	0x03, 0x5f
        /*00da*/ 	.short	0x0101


	//----- nvinfo : EIATTR_INT_WARP_WIDE_INSTR_OFFSETS
	.align		4
        /*00dc*/ 	.byte	0x04, 0x31
        /*00de*/ 	.short	(.L_666 - .L_665)


	//   ....[0]....
.L_665:
        /*00e0*/ 	.word	0x000001e0


	//   ....[1]....
        /*00e4*/ 	.word	0x000002a0


	//   ....[2]....
        /*00e8*/ 	.word	0x00006c90


	//   ....[3]....
        /*00ec*/ 	.word	0x00007440


	//   ....[4]....
        /*00f0*/ 	.word	0x00007aa0


	//----- nvinfo : EIATTR_COOP_GROUP_MASK_REGIDS
	.align		4
.L_666:
        /*00f4*/ 	.byte	0x04, 0x29
        /*00f6*/ 	.short	(.L_668 - .L_667)


	//   ....[0]....
.L_667:
        /*00f8*/ 	.word	0xffffffff


	//   ....[1]....
        /*00fc*/ 	.word	0xffffffff


	//   ....[2]....
        /*0100*/ 	.word	0xffffffff


	//   ....[3]....
        /*0104*/ 	.word	0xffffffff


	//   ....[4]....
        /*0108*/ 	.word	0xffffffff


	//   ....[5]....
        /*010c*/ 	.word	0xffffffff


	//   ....[6]....
        /*0110*/ 	.word	0xffffffff


	//   ....[7]....
        /*0114*/ 	.word	0xffffffff


	//   ....[8]....
        /*0118*/ 	.word	0xffffffff


	//   ....[9]....
        /*011c*/ 	.word	0xffffffff


	//   ....[10]....
        /*0120*/ 	.word	0xffffffff


	//   ....[11]....
        /*0124*/ 	.word	0xffffffff


	//   ....[12]....
        /*0128*/ 	.word	0xffffffff


	//   ....[13]....
        /*012c*/ 	.word	0xffffffff


	//   ....[14]....
        /*0130*/ 	.word	0x0500000f


	//   ....[15]....
        /*0134*/ 	.word	0x0500000f


	//   ....[16]....
        /*0138*/ 	.word	0x0500000f


	//   ....[17]....
        /*013c*/ 	.word	0x0500000f


	//----- nvinfo : EIATTR_COOP_GROUP_INSTR_OFFSETS
	.align		4
.L_668:
        /*0140*/ 	.byte	0x04, 0x28
        /*0142*/ 	.short	(.L_670 - .L_669)


	//   ....[0]....
.L_669:
        /*0144*/ 	.word	0x00000060


	//   ....[1]....
        /*0148*/ 	.word	0x000001f0


	//   ....[2]....
        /*014c*/ 	.word	0x00000280


	//   ....[3]....
        /*0150*/ 	.word	0x00000400


	//   ....[4]....
        /*0154*/ 	.word	0x00000650


	//   ....[5]....
        /*0158*/ 	.word	0x00001260


	//   ....[6]....
        /*015c*/ 	.word	0x00004920


	//   ....[7]....
        /*0160*/ 	.word	0x00005f20


	//   ....[8]....
        /*0164*/ 	.word	0x00006700


	//   ....[9]....
        /*0168*/ 	.word	0x00006bc0


	//   ....[10]....
        /*016c*/ 	.word	0x00006f80


	//   ....[11]....
        /*0170*/ 	.word	0x00007370


	//   ....[12]....
        /*0174*/ 	.word	0x00007620


	//   ....[13]....
        /*0178*/ 	.word	0x000079d0


	//   ....[14]....
        /*017c*/ 	.word	0x0000a310


	//   ....[15]....
        /*0180*/ 	.word	0x0000a480


	//   ....[16]....
        /*0184*/ 	.word	0x0000a4f0


	//   ....[17]....
        /*0188*/ 	.word	0x0000a560


	//----- nvinfo : EIATTR_REG_RECONFIG
	.align		4
.L_670:
        /*018c*/ 	.byte	0x01, 0x54
	.zero		2


	//----- nvinfo : EIATTR_SYSCALL_OFFSETS
	.align		4
        /*0190*/ 	.byte	0x04, 0x46
        /*0192*/ 	.short	(.L_672 - .L_671)


	//   ....[0]....
.L_671:
        /*0194*/ 	.word	0x00000ec0


	//   ....[1]....
        /*0198*/ 	.word	0x00000fb0


	//   ....[2]....
        /*019c*/ 	.word	0x000010f0


	//   ....[3]....
        /*01a0*/ 	.word	0x000011e0


	//   ....[4]....
        /*01a4*/ 	.word	0x00004310


	//   ....[5]....
        /*01a8*/ 	.word	0x00004450


	//   ....[6]....
        /*01ac*/ 	.word	0x00004570


	//   ....[7]....
        /*01b0*/ 	.word	0x00004690


	//----- nvinfo : EIATTR_MBARRIER_INSTR_OFFSETS
	.align		4
.L_672:
        /*01b4*/ 	.byte	0x04, 0x39
        /*01b6*/ 	.short	(.L_674 - .L_673)


	//   ....[0]....
.L_673:
        /*01b8*/ 	.word	0x000002c0
        /*01bc*/ 	.word	0x000000ff
        /*01c0*/ 	.word	0x00036400
        /*01c4*/ 	.short	0x0100
        /*01c6*/ 	.byte	0x06
	.zero		1


	//   ....[1]....
        /*01c8*/ 	.word	0x000003b0
        /*01cc*/ 	.word	0x000000ff
        /*01d0*/ 	.word	0x00036410
        /*01d4*/ 	.short	0x0100
        /*01d6*/ 	.byte	0x08
	.zero		1


	//   ....[2]....
        /*01d8*/ 	.word	0x000003c0
        /*01dc*/ 	.word	0x000000ff
        /*01e0*/ 	.word	0x00036420
        /*01e4*/ 	.short	0x0100
        /*01e6*/ 	.byte	0x08
	.zero		1


	//   ....[3]....
        /*01e8*/ 	.word	0x000003d0
        /*01ec*/ 	.word	0x000000ff
        /*01f0*/ 	.word	0x00036418
        /*01f4*/ 	.short	0x0100
        /*01f6*/ 	.byte	0x08
	.zero		1


	//   ....[4]....
        /*01f8*/ 	.word	0x000003e0
        /*01fc*/ 	.word	0x000000ff
        /*0200*/ 	.word	0x00036428
        /*0204*/ 	.short	0x0100
        /*0206*/ 	.byte	0x08
	.zero		1


	//   ....[5]....
        /*0208*/ 	.word	0x00000510
        /*020c*/ 	.word	0x000000ff
        /*0210*/ 	.word	0x00036430
        /*0214*/ 	.short	0x0100
        /*0216*/ 	.byte	0x08
	.zero		1


	//   ....[6]....
        /*0218*/ 	.word	0x00000520
        /*021c*/ 	.word	0x000000ff
        /*0220*/ 	.word	0x00036438
        /*0224*/ 	.short	0x0100
        /*0226*/ 	.byte	0x08
	.zero		1


	//   ....[7]....
        /*0228*/ 	.word	0x00001290
        /*022c*/ 	.word	0x000000ff
        /*0230*/ 	.word	0x00036400
        /*0234*/ 	.short	0x010a
        /*0236*/ 	.byte	0x28
	.zero		1


	//   ....[8]....
        /*0238*/ 	.word	0x00001380
        /*023c*/ 	.word	0x000000ff
        /*0240*/ 	.word	0x00036400
        /*0244*/ 	.short	0x010a
        /*0246*/ 	.byte	0x28
	.zero		1


	//   ....[9]....
        /*0248*/ 	.word	0x00001ad0
        /*024c*/ 	.word	0x00000003
        /*0250*/ 	.word	0x00036410
        /*0254*/ 	.short	0x010a
        /*0256*/ 	.byte	0x3f
	.zero		1


	//   ....[10]....
        /*0258*/ 	.word	0x00001b10
        /*025c*/ 	.word	0x00000003
        /*0260*/ 	.word	0x00036410
        /*0264*/ 	.short	0x010a
        /*0266*/ 	.byte	0x3f
	.zero		1


	//   ....[11]....
        /*0268*/ 	.word	0x000021b0
        /*026c*/ 	.word	0x000000ff
        /*0270*/ 	.word	0x00036430
        /*0274*/ 	.short	0x010a
        /*0276*/ 	.byte	0x28
	.zero		1


	//   ....[12]....
        /*0278*/ 	.word	0x00002400
        /*027c*/ 	.word	0x000000ff
        /*0280*/ 	.word	0x00036430
        /*0284*/ 	.short	0x010a
        /*0286*/ 	.byte	0x28
	.zero		1


	//   ....[13]....
        /*0288*/ 	.word	0x00003ac0
        /*028c*/ 	.word	0x000000ff
        /*0290*/ 	.word	0x00000000
        /*0294*/ 	.short	0x0101
        /*0296*/ 	.byte	0x04
	.zero		1


	//   ....[14]....
        /*0298*/ 	.word	0x00003e50
        /*029c*/ 	.word	0x00000003
        /*02a0*/ 	.word	0x00000000
        /*02a4*/ 	.short	0x0101
        /*02a6*/ 	.byte	0x3f
	.zero		1


	//   ....[15]....
        /*02a8*/ 	.word	0x00008200
        /*02ac*/ 	.word	0x0000000c
        /*02b0*/ 	.word	0x00036420
        /*02b4*/ 	.short	0x010a
        /*02b6*/ 	.byte	0x3f
	.zero		1


	//   ....[16]....
        /*02b8*/ 	.word	0x00008990
        /*02bc*/ 	.word	0x0000000c
        /*02c0*/ 	.word	0x00036438
        /*02c4*/ 	.short	0x010a
        /*02c6*/ 	.byte	0x3f
	.zero		1


	//   ....[17]....
        /*02c8*/ 	.word	0x00008d10
        /*02cc*/ 	.word	0x0000000c
        /*02d0*/ 	.word	0x00036428
        /*02d4*/ 	.short	0x010a
        /*02d6*/ 	.byte	0x3f
	.zero		1


	//   ....[18]....
        /*02d8*/ 	.word	0x00009060
        /*02dc*/ 	.word	0x0000000c
        /*02e0*/ 	.word	0x00036438
        /*02e4*/ 	.short	0x010a
        /*02e6*/ 	.byte	0x3f
	.zero		1


	//   ....[19]....
        /*02e8*/ 	.word	0x00009380
        /*02ec*/ 	.word	0x0000000c
        /*02f0*/ 	.word	0x00036420
        /*02f4*/ 	.short	0x010a
        /*02f6*/ 	.byte	0x3f
	.zero		1


	//   ....[20]....
        /*02f8*/ 	.word	0x00009700
        /*02fc*/ 	.word	0x0000000c
        /*0300*/ 	.word	0x00036438
        /*0304*/ 	.short	0x010a
        /*0306*/ 	.byte	0x3f
	.zero		1


	//   ....[21]....
        /*0308*/ 	.word	0x00009a10
        /*030c*/ 	.word	0x0000000c
        /*0310*/ 	.word	0x00036428
        /*0314*/ 	.short	0x010a
        /*0316*/ 	.byte	0x3f
	.zero		1


	//   ....[22]....
        /*0318*/ 	.word	0x00009d30
        /*031c*/ 	.word	0x0000000c
        /*0320*/ 	.word	0x00036438
        /*0324*/ 	.short	0x010a
        /*0326*/ 	.byte	0x3f
	.zero		1


	//   ....[23]....
        /*0328*/ 	.word	0x0000a1a0
        /*032c*/ 	.word	0x00000005
        /*0330*/ 	.word	0x00000000
        /*0334*/ 	.short	0x010a
        /*0336*/ 	.byte	0x3f
	.zero		1


	//   ....[24]....
        /*0338*/ 	.word	0x0000a220
        /*033c*/ 	.word	0x00000017
        /*0340*/ 	.word	0x00000000
        /*0344*/ 	.short	0x010a
        /*0346*/ 	.byte	0x3f
	.zero		1


	//   ....[25]....
        /*0348*/ 	.word	0x0000a270
        /*034c*/ 	.word	0x00000007
        /*0350*/ 	.word	0x00036438
        /*0354*/ 	.short	0x010a
        /*0356*/ 	.byte	0x3f
	.zero		1


	//   ....[26]....
        /*0358*/ 	.word	0x0000a350
        /*035c*/ 	.word	0x00000003
        /*0360*/ 	.word	0x00036400
        /*0364*/ 	.short	0x010a
        /*0366*/ 	.byte	0x3f
	.zero		1


	//   ....[27]....
        /*0368*/ 	.word	0x0000a3a0
        /*036c*/ 	.word	0x00000003
        /*0370*/ 	.word	0x00036410
        /*0374*/ 	.short	0x010a
        /*0376*/ 	.byte	0x3f
	.zero		1


	//   ....[28]....
        /*0378*/ 	.word	0x0000a400
        /*037c*/ 	.word	0x00000079
        /*0380*/ 	.word	0x00036430
        /*0384*/ 	.short	0x010a
        /*0386*/ 	.byte	0x3f
	.zero		1


	//   ....[29]....
        /*0388*/ 	.word	0x0000a5a0
        /*038c*/ 	.word	0x0000000c
        /*0390*/ 	.word	0x00036420
        /*0394*/ 	.short	0x010a
        /*0396*/ 	.byte	0x3f
	.zero		1


	//   ....[30]....
        /*0398*/ 	.word	0x0000a5f0
        /*039c*/ 	.word	0x0000000c
        /*03a0*/ 	.word	0x00036438
        /*03a4*/ 	.short	0x010a
        /*03a6*/ 	.byte	0x3f
	.zero		1


	//   ....[31]....
        /*03a8*/ 	.word	0x0000a640
        /*03ac*/ 	.word	0x0000000c
        /*03b0*/ 	.word	0x00036428
        /*03b4*/ 	.short	0x010a
        /*03b6*/ 	.byte	0x3f
	.zero		1


	//   ....[32]....
        /*03b8*/ 	.word	0x0000a6b0
        /*03bc*/ 	.word	0x0000000c
        /*03c0*/ 	.word	0x00036438
        /*03c4*/ 	.short	0x010a
        /*03c6*/ 	.byte	0x3f
	.zero		1


	//   ....[33]....
        /*03c8*/ 	.word	0x0000a720
        /*03cc*/ 	.word	0x0000000c
        /*03d0*/ 	.word	0x00036420
        /*03d4*/ 	.short	0x010a
        /*03d6*/ 	.byte	0x3f
	.zero		1


	//   ....[34]....
        /*03d8*/ 	.word	0x0000a770
        /*03dc*/ 	.word	0x0000000c
        /*03e0*/ 	.word	0x00036438
        /*03e4*/ 	.short	0x010a
        /*03e6*/ 	.byte	0x3f
	.zero		1


	//   ....[35]....
        /*03e8*/ 	.word	0x0000a7c0
        /*03ec*/ 	.word	0x0000000c
        /*03f0*/ 	.word	0x00036428
        /*03f4*/ 	.short	0x010a
        /*03f6*/ 	.byte	0x3f
	.zero		1


	//   ....[36]....
        /*03f8*/ 	.word	0x0000a810
        /*03fc*/ 	.word	0x0000000c
        /*0400*/ 	.word	0x00036438
        /*0404*/ 	.short	0x010a
        /*0406*/ 	.byte	0x3f
	.zero		1


	//   ....[37]....
        /*0408*/ 	.word	0x0000a8e0
        /*040c*/ 	.word	0x00000005
        /*0410*/ 	.word	0x00000000
        /*0414*/ 	.short	0x010a
        /*0416*/ 	.byte	0x3f
	.zero		1


	//   ....[38]....
        /*0418*/ 	.word	0x0000a930
        /*041c*/ 	.word	0x00000017
        /*0420*/ 	.word	0x00000000
        /*0424*/ 	.short	0x010a
        /*0426*/ 	.byte	0x3f
	.zero		1


	//----- nvinfo : EIATTR_NUM_MBARRIERS
	.align		4
.L_674:
        /*0428*/ 	.byte	0x03, 0x38
        /*042a*/ 	.short	0x0007


	//----- nvinfo : EIATTR_EXIT_INSTR_OFFSETS
	.align		4
        /*042c*/ 	.byte	0x04, 0x1c
        /*042e*/ 	.short	(.L_676 - .L_675)


	//   ....[0]....
.L_675:
        /*0430*/ 	.word	0x00000930


	//   ....[1]....
        /*0434*/ 	.word	0x00004f50


	//   ....[2]....
        /*0438*/ 	.word	0x00005ed0


	//   ....[3]....
        /*043c*/ 	.word	0x0000a2c0


	//----- nvinfo : EIATTR_MAX_THREADS
	.align		4
.L_676:
        /*0440*/ 	.byte	0x04, 0x05
        /*0442*/ 	.short	(.L_678 - .L_677)
.L_677:
        /*0444*/ 	.word	0x00000200
        /*0448*/ 	.word	0x00000001
        /*044c*/ 	.word	0x00000001


	//----- nvinfo : EIATTR_CRS_STACK_SIZE
	.align		4
.L_678:
        /*0450*/ 	.byte	0x04, 0x1e
        /*0452*/ 	.short	(.L_680 - .L_679)
.L_679:
        /*0454*/ 	.word	0x00000000


	//----- nvinfo : EIATTR_CBANK_PARAM_SIZE
	.align		4
.L_680:
        /*0458*/ 	.byte	0x03, 0x19
        /*045a*/ 	.short	0x0970


	//----- nvinfo : EIATTR_PARAM_CBANK
	.align		4
        /*045c*/ 	.byte	0x04, 0x0a
        /*045e*/ 	.short	(.L_682 - .L_681)
	.align		4
.L_681:
        /*0460*/ 	.word	index@(.nv.constant0._ZN7cutlass13device_kernelIN5flash11enable_sm90INS1_16FlashAttnBwdSm90INS1_25CollectiveMainloopBwdSm90ILi2ELi1ELi1EN4cute5tupleIJNS5_1CILi1EEES8_S8_EEENS6_IJNS7_ILi64EEENS7_ILi96EEENS7_ILi192EEEEEENS_6half_tEfNS_4arch4Sm90ELb1ELb0ELb1ELb0ELb1ELb0ELb1ELb0ELi3ELi1ELi1ELi1ELb0EEENS1_21CollectiveEpilogueBwdISD_SE_SG_Li384ELb0ELb1ELi3EEENS1_25SingleTileBwdLPTSchedulerILb0ELi96ELb1EEEEEEEEEvNT_6ParamsE)
        /*0464*/ 	.short	0x0210
        /*0466*/ 	.short	0x0970


	//----- nvinfo : EIATTR_SW_WAR
	.align		4
.L_682:
        /*0468*/ 	.byte	0x04, 0x36
        /*046a*/ 	.short	(.L_684 - .L_683)
.L_683:
        /*046c*/ 	.word	0x00000008
.L_684:


//--------------------- .nv.info._ZN7cutlass13device_kernelIN5flash11enable_sm90INS1_16FlashAttnBwdSm90INS1_25CollectiveMainloopBwdSm90ILi2ELi1ELi1EN4cute5tupleIJNS5_1CILi1EEES8_S8_EEENS6_IJNS7_ILi64EEENS7_ILi96EEENS7_ILi192EEEEEENS_6half_tEfNS_4arch4Sm90ELb1ELb0ELb1ELb0ELb0ELb0ELb1ELb0ELi3ELi1ELi1ELi1ELb0EEENS1_24CollectiveEpilogueBwdGQAISD_fSG_Li384ELb0ELb0EEENS1_25SingleTileBwdLPTSchedulerILb0ELi96ELb0EEEEEEEEEvNT_6ParamsE --------------------------
	.section	.nv.info._ZN7cutlass13device_kernelIN5flash11enable_sm90INS1_16FlashAttnBwdSm90INS1_25CollectiveMainloopBwdSm90ILi2ELi1ELi1EN4cute5tupleIJNS5_1CILi1EEES8_S8_EEENS6_IJNS7_ILi64EEENS7_ILi96EEENS7_ILi192EEEEEENS_6half_tEfNS_4arch4Sm90ELb1ELb0ELb1ELb0ELb0ELb0ELb1ELb0ELi3ELi1ELi1ELi1ELb0EEENS1_24CollectiveEpilogueBwdGQAISD_fSG_Li384ELb0ELb0EEENS1_25SingleTileBwdLPTSchedulerILb0ELi96ELb0EEEEEEEEEvNT_6ParamsE,"",@"SHT_CUDA_INFO"
	.sectionflags	@""
	.align	4


	//----- nvinfo : EIATTR_CUDA_API_VERSION
	.align		4
        /*0000*/ 	.byte	0x04, 0x37
        /*0002*/ 	.short	(.L_686 - .L_685)
.L_685:
        /*0004*/ 	.word	0x00000082


	//----- nvinfo : EIATTR_KPARAM_INFO
	.align		4
.L_686:
        /*0008*/ 	.byte	0x04, 0x17
        /*000a*/ 	.short	(.L_688 - .L_687)
.L_687:
        /*000c*/ 	.word	0x00000000
        /*0010*/ 	.short	0x0000
        /*0012*/ 	.short	0x0070
        /*0014*/ 	.byte	0x00, 0xf0, 0x01, 0x1c


	//----- nvinfo : EIATTR_SPARSE_MMA_MASK
	.align		4
.L_688:
        /*0018*/ 	.byte	0x03, 0x50
        /*001a*/ 	.short	0x0000


	//----- nvinfo : EIATTR_MAXREG_COUNT
	.align		4
        /*001c*/ 	.byte	0x03, 0x1b
        /*001e*/ 	.short	0x0080


	//----- nvinfo : EIATTR_NUM_BARRIERS
	.align		4
        /*0020*/ 	.byte	0x02, 0x4c
        /*0022*/ 	.byte	0x10
	.zero		1


	//----- nvinfo : EIATTR_EXTERNS
	.align		4
        /*0024*/ 	.byte	0x04, 0x0f
        /*0026*/ 	.short	(.L_690 - .L_689)


	//   ....[0]....
	.align		4
.L_689:
        /*0028*/ 	.word	index@(__assertfail)


	//----- nvinfo : EIATTR_ANNOTATIONS
	.align		4
.L_690:
        /*002c*/ 	.byte	0x04, 0x55
        /*002e*/ 	.short	(.L_692 - .L_691)


	//   ....[0]....
.L_691:
        /* <DEDUP_REMOVED lines=12> */


	//----- nvinfo : EIATTR_MERCURY_ISA_VERSION
	.align		4
.L_692:
        /*00d8*/ 	.byte	0x03, 0x5f
        /*00da*/ 	.short	0x0101


	//----- nvinfo : EIATTR_INT_WARP_WIDE_INSTR_OFFSETS
	.align		4
        /*00dc*/ 	.byte	0x04, 0x31
        /*00de*/ 	.short	(.L_694 - .L_693)


	//   ....[0]....
.L_693:
        /*00e0*/ 	.word	0x00000180


	//   ....[1]....
        /*00e4*/ 	.word	0x00000240


	//----- nvinfo : EIATTR_COOP_GROUP_MASK_REGIDS
	.align		4
.L_694:
        /*00e8*/ 	.byte	0x04, 0x29
        /*00ea*/ 	.short	(.L_696 - .L_695)


	//   ....[0]....
.L_695:
        /*00ec*/ 	.word	0xffffffff


	//   ....[1]....
        /*00f0*/ 	.word	0xffffffff


	//   ....[2]....
        /*00f4*/ 	.word	0xffffffff


	//   ....[3]....
        /*00f8*/ 	.word	0xffffffff


	//   ....[4]....
        /*00fc*/ 	.word	0xffffffff


	//   ....[5]....
        /*0100*/ 	.word	0xffffffff


	//   ....[6]....
        /*0104*/ 	.word	0xffffffff


	//   ....[7]....
        /*0108*/ 	.word	0x0500000f


	//----- nvinfo : EIATTR_COOP_GROUP_INSTR_OFFSETS
	.align		4
.L_696:
        /*010c*/ 	.byte	0x04, 0x28
        /*010e*/ 	.short	(.L_698 - .L_697)


	//   ....[0]....
.L_697:
        /*0110*/ 	.word	0x00000060


	//   ....[1]....
        /*0114*/ 	.word	0x00000190


	//   ....[2]....
        /*0118*/ 	.word	0x00000220


	//   ....[3]....
        /*011c*/ 	.word	0x000003a0


	//   ....[4]....
        /*0120*/ 	.word	0x000005f0


	//   ....[5]....
        /*0124*/ 	.word	0x000011d0


	//   ....[6]....
        /*0128*/ 	.word	0x000048f0


	//   ....[7]....
        /*012c*/ 	.word	0x000082e0


	//----- nvinfo : EIATTR_REG_RECONFIG
	.align		4
.L_698:
        /*0130*/ 	.byte	0x01, 0x54
	.zero		2


	//----- nvinfo : EIATTR_SYSCALL_OFFSETS
	.align		4
        /*0134*/ 	.byte	0x04, 0x46
        /*0136*/ 	.short	(.L_700 - .L_699)


	//   ....[0]....
.L_699:
        /*0138*/ 	.word	0x00000e30


	//   ....[1]....
        /*013c*/ 	.word	0x00000f20


	//   ....[2]....
        /*0140*/ 	.word	0x00001060


	//   ....[3]....
        /*0144*/ 	.word	0x00001150


	//----- nvinfo : EIATTR_MBARRIER_INSTR_OFFSETS
	.align		4
.L_700:
        /*0148*/ 	.byte	0x04, 0x39
        /*014a*/ 	.short	(.L_702 - .L_701)


	//   ....[0]....
.L_701:
        /*014c*/ 	.word	0x00000260
        /*0150*/ 	.word	0x000000ff
        /*0154*/ 	.word	0x00036400
        /*0158*/ 	.short	0x0100
        /*015a*/ 	.byte	0x06
	.zero		1


	//   ....[1]....
        /*015c*/ 	.word	0x00000350
        /*0160*/ 	.word	0x000000ff
        /*0164*/ 	.word	0x00036410
        /*0168*/ 	.short	0x0100
        /*016a*/ 	.byte	0x08
	.zero		1


	//   ....[2]....
        /*016c*/ 	.word	0x00000360
        /*0170*/ 	.word	0x000000ff
        /*0174*/ 	.word	0x00036420
        /*0178*/ 	.short	0x0100
        /*017a*/ 	.byte	0x08
	.zero		1


	//   ....[3]....
        /*017c*/ 	.word	0x00000370
        /*0180*/ 	.word	0x000000ff
        /*0184*/ 	.word	0x00036418
        /*0188*/ 	.short	0x0100
        /*018a*/ 	.byte	0x08
	.zero		1


	//   ....[4]....
        /*018c*/ 	.word	0x00000380
        /*0190*/ 	.word	0x000000ff
        /*0194*/ 	.word	0x00036428
        /*0198*/ 	.short	0x0100
        /*019a*/ 	.byte	0x08
	.zero		1


	//   ....[5]....
        /*019c*/ 	.word	0x000004b0
        /*01a0*/ 	.word	0x000000ff
        /*01a4*/ 	.word	0x00036430
        /*01a8*/ 	.short	0x0100
        /*01aa*/ 	.byte	0x08
	.zero		1


	//   ....[6]....
        /*01ac*/ 	.word	0x000004c0
        /*01b0*/ 	.word	0x000000ff
        /*01b4*/ 	.word	0x00036438
        /*01b8*/ 	.short	0x0100
        /*01ba*/ 	.byte	0x08
	.zero		1


	//   ....[7]....
        /*01bc*/ 	.word	0x00001200
        /*01c0*/ 	.word	0x000000ff
        /*01c4*/ 	.word	0x00036400
        /*01c8*/ 	.short	0x010a
        /*01ca*/ 	.byte	0x28
	.zero		1


	//   ....[8]....
        /*01cc*/ 	.word	0x000012f0
        /*01d0*/ 	.word	0x000000ff
        /*01d4*/ 	.word	0x00036400
        /*01d8*/ 	.short	0x010a
        /*01da*/ 	.byte	0x28
	.zero		1


	//   ....[9]....
        /*01dc*/ 	.word	0x00001a30
        /*01e0*/ 	.word	0x00000003
        /*01e4*/ 	.word	0x00036410
        /*01e8*/ 	.short	0x010a
        /*01ea*/ 	.byte	0x3f
	.zero		1


	//   ....[10]....
        /*01ec*/ 	.word	0x00001a70
        /*01f0*/ 	.word	0x00000003
        /*01f4*/ 	.word	0x00036410
        /*01f8*/ 	.short	0x010a
        /*01fa*/ 	.byte	0x3f
	.zero		1


	//   ....[11]....
        /*01fc*/ 	.word	0x00002110
        /*0200*/ 	.word	0x000000ff
        /*0204*/ 	.word	0x00036430
        /*0208*/ 	.short	0x010a
        /*020a*/ 	.byte	0x28
	.zero		1


	//   ....[12]....
        /*020c*/ 	.word	0x00002360
        /*0210*/ 	.word	0x000000ff
        /*0214*/ 	.word	0x00036430
        /*0218*/ 	.short	0x010a
        /*021a*/ 	.byte	0x28
	.zero		1


	//   ....[13]....
        /*021c*/ 	.word	0x00003a20
        /*0220*/ 	.word	0x000000ff
        /*0224*/ 	.word	0x00000000
        /*0228*/ 	.short	0x0101
        /*022a*/ 	.byte	0x04
	.zero		1


	//   ....[14]....
        /*022c*/ 	.word	0x00003db0
        /*0230*/ 	.word	0x00000003
        /*0234*/ 	.word	0x00000000
        /*0238*/ 	.short	0x0101
        /*023a*/ 	.byte	0x3f
	.zero		1


	//   ....[15]....
        /*023c*/ 	.word	0x000061d0
        /*0240*/ 	.word	0x0000000c
        /*0244*/ 	.word	0x00036420
        /*0248*/ 	.short	0x010a
        /*024a*/ 	.byte	0x3f
	.zero		1


	//   ....[16]....
        /*024c*/ 	.word	0x00006960
        /*0250*/ 	.word	0x0000000c
        /*0254*/ 	.word	0x00036438
        /*0258*/ 	.short	0x010a
        /*025a*/ 	.byte	0x3f
	.zero		1


	//   ....[17]....
        /*025c*/ 	.word	0x00006ce0
        /*0260*/ 	.word	0x0000000c
        /*0264*/ 	.word	0x00036428
        /*0268*/ 	.short	0x010a
        /*026a*/ 	.byte	0x3f
	.zero		1


	//   ....[18]....
        /*026c*/ 	.word	0x00007030
        /*0270*/ 	.word	0x0000000c
        /*0274*/ 	.word	0x00036438
        /*0278*/ 	.short	0x010a
        /*027a*/ 	.byte	0x3f
	.zero		1


	//   ....[19]....
        /*027c*/ 	.word	0x00007350
        /*0280*/ 	.word	0x0000000c
        /*0284*/ 	.word	0x00036420
        /*0288*/ 	.short	0x010a
        /*028a*/ 	.byte	0x3f
	.zero		1


	//   ....[20]....
        /*028c*/ 	.word	0x000076d0
        /*0290*/ 	.word	0x0000000c
        /*0294*/ 	.word	0x00036438
        /*0298*/ 	.short	0x010a
        /*029a*/ 	.byte	0x3f
	.zero		1


	//   ....[21]....
        /*029c*/ 	.word	0x000079e0
        /*02a0*/ 	.word	0x0000000c
        /*02a4*/ 	.word	0x00036428
        /*02a8*/ 	.short	0x010a
        /*02aa*/ 	.byte	0x3f
	.zero		1


	//   ....[22]....
        /*02ac*/ 	.word	0x00007d00
        /*02b0*/ 	.word	0x0000000c
        /*02b4*/ 	.word	0x00036438
        /*02b8*/ 	.short	0x010a
        /*02ba*/ 	.byte	0x3f
	.zero		1


	//   ....[23]....
        /*02bc*/ 	.word	0x00008170
        /*02c0*/ 	.word	0x00000005
        /*02c4*/ 	.word	0x00000000
        /*02c8*/ 	.short	0x010a
        /*02ca*/ 	.byte	0x3f
	.zero		1


	//   ....[24]....
        /*02cc*/ 	.word	0x000081f0
        /*02d0*/ 	.word	0x00000017
        /*02d4*/ 	.word	0x00000000
        /*02d8*/ 	.short	0x010a
        /*02da*/ 	.byte	0x3f
	.zero		1


	//   ....[25]....
        /*02dc*/ 	.word	0x00008240
        /*02e0*/ 	.word	0x00000007
        /*02e4*/ 	.word	0x00036438
        /*02e8*/ 	.short	0x010a
        /*02ea*/ 	.byte	0x3f
	.zero		1


	//   ....[26]....
        /*02ec*/ 	.word	0x00008320
        /*02f0*/ 	.word	0x00000003
        /*02f4*/ 	.word	0x00036400
        /*02f8*/ 	.short	0x010a
        /*02fa*/ 	.byte	0x3f
	.zero		1


	//   ....[27]....
        /*02fc*/ 	.word	0x00008370
        /*0300*/ 	.word	0x00000003
        /*0304*/ 	.word	0x00036410
        /*0308*/ 	.short	0x010a
        /*030a*/ 	.byte	0x3f
	.zero		1


	//   ....[28]....
        /*030c*/ 	.word	0x000083d0
        /*0310*/ 	.word	0x00000079
        /*0314*/ 	.word	0x00036430
        /*0318*/ 	.short	0x010a
        /*031a*/ 	.byte	0x3f
	.zero		1


	//   ....[29]....
        /*031c*/ 	.word	0x00008420
        /*0320*/ 	.word	0x0000000c
        /*0324*/ 	.word	0x00036420
        /*0328*/ 	.short	0x010a
        /*032a*/ 	.byte	0x3f
	.zero		1


	//   ....[30]....
        /*032c*/ 	.word	0x00008470
        /*0330*/ 	.word	0x0000000c
        /*0334*/ 	.word	0x00036438
        /*0338*/ 	.short	0x010a
        /*033a*/ 	.byte	0x3f
	.zero		1


	//   ....[31]....
        /*033c*/ 	.word	0x000084c0
        /*0340*/ 	.word	0x0000000c
        /*0344*/ 	.word	0x00036428
        /*0348*/ 	.short	0x010a
        /*034a*/ 	.byte	0x3f
	.zero		1


	//   ....[32]....
        /*034c*/ 	.word	0x00008530
        /*0350*/ 	.word	0x0000000c
        /*0354*/ 	.word	0x00036438
        /*0358*/ 	.short	0x010a
        /*035a*/ 	.byte	0x3f
	.zero		1


	//   ....[33]....
        /*035c*/ 	.word	0x000085a0
        /*0360*/ 	.word	0x0000000c
        /*0364*/ 	.word	0x00036420
        /*0368*/ 	.short	0x010a
        /*036a*/ 	.byte	0x3f
	.zero		1


	//   ....[34]....
        /*036c*/ 	.word	0x000085f0
        /*0370*/ 	.word	0x0000000c
        /*0374*/ 	.word	0x00036438
        /*0378*/ 	.short	0x010a
        /*037a*/ 	.byte	0x3f
	.zero		1


	//   ....[35]....
        /*037c*/ 	.word	0x00008640
        /*0380*/ 	.word	0x0000000c
        /*0384*/ 	.word	0x00036428
        /*0388*/ 	.short	0x010a
        /*038a*/ 	.byte	0x3f
	.zero		1


	//   ....[36]....
        /*038c*/ 	.word	0x00008690
        /*0390*/ 	.word	0x0000000c
        /*0394*/ 	.word	0x00036438
        /*0398*/ 	.short	0x010a
        /*039a*/ 	.byte	0x3f
	.zero		1


	//   ....[37]....
        /*039c*/ 	.word	0x00008760
        /*03a0*/ 	.word	0x00000005
        /*03a4*/ 	.word	0x00000000
        /*03a8*/ 	.short	0x010a
        /*03aa*/ 	.byte	0x3f
	.zero		1


	//   ....[38]....
        /*03ac*/ 	.word	0x000087b0
        /*03b0*/ 	.word	0x00000017
        /*03b4*/ 	.word	0x00000000
        /*03b8*/ 	.short	0x010a
        /*03ba*/ 	.byte	0x3f
	.zero		1


	//----- nvinfo : EIATTR_NUM_MBARRIERS
	.align		4
.L_702:
        /*03bc*/ 	.byte	0x03, 0x38
        /*03be*/ 	.short	0x0007


	//----- nvinfo : EIATTR_EXIT_INSTR_OFFSETS
	.align		4
        /*03c0*/ 	.byte	0x04, 0x1c
        /*03c2*/ 	.short	(.L_704 - .L_703)


	//   ....[0]....
.L_703:
        /*03c4*/ 	.word	0x00008290


	//----- nvinfo : EIATTR_MAX_THREADS
	.align		4
.L_704:
        /*03c8*/ 	.byte	0x04, 0x05
        /*03ca*/ 	.short	(.L_706 - .L_705)
.L_705:
        /*03cc*/ 	.word	0x00000200
        /*03d0*/ 	.word	0x00000001
        /*03d4*/ 	.word	0x00000001


	//----- nvinfo : EIATTR_CRS_STACK_SIZE
	.align		4
.L_706:
        /*03d8*/ 	.byte	0x04, 0x1e
        /*03da*/ 	.short	(.L_708 - .L_707)
.L_707:
        /*03dc*/ 	.word	0x00000000


	//----- nvinfo : EIATTR_CBANK_PARAM_SIZE
	.align		4
.L_708:
        /*03e0*/ 	.byte	0x03, 0x19
        /*03e2*/ 	.short	0x0770


	//----- nvinfo : EIATTR_PARAM_CBANK
	.align		4
        /*03e4*/ 	.byte	0x04, 0x0a
        /*03e6*/ 	.short	(.L_710 - .L_709)
	.align		4
.L_709:
        /*03e8*/ 	.word	index@(.nv.constant0._ZN7cutlass13device_kernelIN5flash11enable_sm90INS1_16FlashAttnBwdSm90INS1_25CollectiveMainloopBwdSm90ILi2ELi1ELi1EN4cute5tupleIJNS5_1CILi1EEES8_S8_EEENS6_IJNS7_ILi64EEENS7_ILi96EEENS7_ILi192EEEEEENS_6half_tEfNS_4arch4Sm90ELb1ELb0ELb1ELb0ELb0ELb0ELb1ELb0ELi3ELi1ELi1ELi1ELb0EEENS1_24CollectiveEpilogueBwdGQAISD_fSG_Li384ELb0ELb0EEENS1_25SingleTileBwdLPTSchedulerILb0ELi96ELb0EEEEEEEEEvNT_6ParamsE)
        /*03ec*/ 	.short	0x0210
        /*03ee*/ 	.short	0x0770


	//----- nvinfo : EIATTR_SW_WAR
	.align		4
.L_710:
        /*03f0*/ 	.byte	0x04, 0x36
        /*03f2*/ 	.short	(.L_712 - .L_711)
.L_711:
        /*03f4*/ 	.word	0x00000008
.L_712:


//--------------------- .nv.info._ZN7cutlass13device_kernelIN5flash11enable_sm90INS1_16FlashAttnBwdSm90INS1_25CollectiveMainloopBwdSm90ILi2ELi1ELi1EN4cute5tupleIJNS5_1CILi1EEES8_S8_EEENS6_IJNS7_ILi64EEENS7_ILi96EEENS7_ILi192EEEEEENS_6half_tEfNS_4arch4Sm90ELb1ELb0ELb1ELb0ELb1ELb0ELb1ELb0ELi3ELi1ELi1ELi1ELb0EEENS1_24CollectiveEpilogueBwdGQAISD_fSG_Li384ELb0ELb1EEENS1_25SingleTileBwdLPTSchedulerILb0ELi96ELb1EEEEEEEEEvNT_6ParamsE --------------------------
	.section	.nv.info._ZN7cutlass13device_kernelIN5flash11enable_sm90INS1_16FlashAttnBwdSm90INS1_25CollectiveMainloopBwdSm90ILi2ELi1ELi1EN4cute5tupleIJNS5_1CILi1EEES8_S8_EEENS6_IJNS7_ILi64EEENS7_ILi96EEENS7_ILi192EEEEEENS_6half_tEfNS_4arch4Sm90ELb1ELb0ELb1ELb0ELb1ELb0ELb1ELb0ELi3ELi1ELi1ELi1ELb0EEENS1_24CollectiveEpilogueBwdGQAISD_fSG_Li384ELb0ELb1EEENS1_25SingleTileBwdLPTSchedulerILb0ELi96ELb1EEEEEEEEEvNT_6ParamsE,"",@"SHT_CUDA_INFO"
	.sectionflags	@""
	.align	4


	//----- nvinfo : EIATTR_CUDA_API_VERSION
	.align		4
        /*0000*/ 	.byte	0x04, 0x37
        /*0002*/ 	.short	(.L_714 - .L_713)
.L_713:
        /*0004*/ 	.word	0x00000082


	//----- nvinfo : EIATTR_KPARAM_INFO
	.align		4
.L_714:
        /*0008*/ 	.byte	0x04, 0x17
        /*000a*/ 	.short	(.L_716 - .L_715)
.L_715:
        /*000c*/ 	.word	0x00000000
        /*0010*/ 	.short	0x0000
        /*0012*/ 	.short	0x0070
        /*0014*/ 	.byte	0x00, 0xf0, 0x01, 0x1c


	//----- nvinfo : EIATTR_SPARSE_MMA_MASK
	.align		4
.L_716:
        /*0018*/ 	.byte	0x03, 0x50
        /*001a*/ 	.short	0x0000


	//----- nvinfo : EIATTR_MAXREG_COUNT
	.align		4
        /*001c*/ 	.byte	0x03, 0x1b
        /*001e*/ 	.short	0x0080


	//----- nvinfo : EIATTR_NUM_BARRIERS
	.align		4
        /*0020*/ 	.byte	0x02, 0x4c
        /*0022*/ 	.byte	0x10
	.zero		1


	//----- nvinfo : EIATTR_EXTERNS
	.align		4
        /*0024*/ 	.byte	0x04, 0x0f
        /*0026*/ 	.short	(.L_718 - .L_717)


	//   ....[0]....
	.align		4
.L_717:
        /*0028*/ 	.word	index@(__assertfail)


	//----- nvinfo : EIATTR_ANNOTATIONS
	.align		4
.L_718:
        /*002c*/ 	.byte	0x04, 0x55
        /*002e*/ 	.short	(.L_720 - .L_719)


	//   ....[0]....
.L_719:
        /* <DEDUP_REMOVED lines=12> */


	//----- nvinfo : EIATTR_MERCURY_ISA_VERSION
	.align		4
.L_720:
        /*00d8*/ 	.byte	0x03, 0x5f
        /*00da*/ 	.short	0x0101


	//----- nvinfo : EIATTR_INT_WARP_WIDE_INSTR_OFFSETS
	.align		4
        /*00dc*/ 	.byte	0x04, 0x31
        /*00de*/ 	.short	(.L_722 - .L_721)


	//   ....[0]....
.L_721:
        /*00e0*/ 	.word	0x00000180


	//   ....[1]....
        /*00e4*/ 	.word	0x00000240


	//   ....[2]....
        /*00e8*/ 	.word	0x00005ba0


	//   ....[3]....
        /*00ec*/ 	.word	0x00006350


	//   ....[4]....
        /*00f0*/ 	.word	0x000069b0


	//----- nvinfo : EIATTR_COOP_GROUP_MASK_REGIDS
	.align		4
.L_722:
        /*00f4*/ 	.byte	0x04, 0x29
        /*00f6*/ 	.short	(.L_724 - .L_723)


	//   ....[0]....
.L_723:
        /*00f8*/ 	.word	0xffffffff


	//   ....[1]....
        /*00fc*/ 	.word	0xffffffff


	//   ....[2]....
        /*0100*/ 	.word	0xffffffff


	//   ....[3]....
        /*0104*/ 	.word	0xffffffff


	//   ....[4]....
        /*0108*/ 	.word	0xffffffff


	//   ....[5]....
        /*010c*/ 	.word	0xffffffff


	//   ....[6]....
        /*0110*/ 	.word	0xffffffff


	//   ....[7]....
        /*0114*/ 	.word	0xffffffff


	//   ....[8]....
        /*0118*/ 	.word	0xffffffff


	//   ....[9]....
        /*011c*/ 	.word	0xffffffff


	//   ....[10]....
        /*0120*/ 	.word	0xffffffff


	//   ....[11]....
        /*0124*/ 	.word	0xffffffff


	//   ....[12]....
        /*0128*/ 	.word	0xffffffff


	//   ....[13]....
        /*012c*/ 	.word	0xffffffff


	//   ....[14]....
        /*0130*/ 	.word	0xffffffff


	//   ....[15]....
        /*0134*/ 	.word	0xffffffff


	//   ....[16]....
        /*0138*/ 	.word	0xffffffff


	//   ....[17]....
        /*013c*/ 	.word	0x0500000f


	//   ....[18]....
        /*0140*/ 	.word	0x0500000f


	//   ....[19]....
        /*0144*/ 	.word	0x0500000f


	//   ....[20]....
        /*0148*/ 	.word	0x0500000f


	//   ....[21]....
        /*014c*/ 	.word	0x0500000f


	//   ....[22]....
        /*0150*/ 	.word	0x0500000f


	//----- nvinfo : EIATTR_COOP_GROUP_INSTR_OFFSETS
	.align		4
.L_724:
        /*0154*/ 	.byte	0x04, 0x28
        /*0156*/ 	.short	(.L_726 - .L_725)


	//   ....[0]....
.L_725:
        /*0158*/ 	.word	0x00000060


	//   ....[1]....
        /*015c*/ 	.word	0x00000190


	//   ....[2]....
        /*0160*/ 	.word	0x00000220


	//   ....[3]....
        /*0164*/ 	.word	0x000003a0


	//   ....[4]....
        /*0168*/ 	.word	0x00000600


	//   ....[5]....
        /*016c*/ 	.word	0x00001210


	//   ....[6]....
        /*0170*/ 	.word	0x00004760


	//   ....[7]....
        /*0174*/ 	.word	0x000048e0


	//   ....[8]....
        /*0178*/ 	.word	0x00004b90


	//   ....[9]....
        /*017c*/ 	.word	0x00004d20


	//   ....[10]....
        /*0180*/ 	.word	0x00004e30


	//   ....[11]....
        /*0184*/ 	.word	0x00005610


	//   ....[12]....
        /*0188*/ 	.word	0x00005ad0


	//   ....[13]....
        /*018c*/ 	.word	0x00005e90


	//   ....[14]....
        /*0190*/ 	.word	0x00006280


	//   ....[15]....
        /*0194*/ 	.word	0x00006530


	//   ....[16]....
        /*0198*/ 	.word	0x000068e0


	//   ....[17]....
        /*019c*/ 	.word	0x00009220


	//   ....[18]....
        /*01a0*/ 	.word	0x00009390


	//   ....[19]....
        /*01a4*/ 	.word	0x00009400


	//   ....[20]....
        /*01a8*/ 	.word	0x00009470


	//   ....[21]....
        /*01ac*/ 	.word	0x000094e0


	//   ....[22]....
        /*01b0*/ 	.word	0x00009550


	//----- nvinfo : EIATTR_REG_RECONFIG
	.align		4
.L_726:
        /*01b4*/ 	.byte	0x01, 0x54
	.zero		2


	//----- nvinfo : EIATTR_SYSCALL_OFFSETS
	.align		4
        /*01b8*/ 	.byte	0x04, 0x46
        /*01ba*/ 	.short	(.L_728 - .L_727)


	//   ....[0]....
.L_727:
        /*01bc*/ 	.word	0x00000e70


	//   ....[1]....
        /*01c0*/ 	.word	0x00000f60


	//   ....[2]....
        /*01c4*/ 	.word	0x000010a0


	//   ....[3]....
        /*01c8*/ 	.word	0x00001190


	//----- nvinfo : EIATTR_MBARRIER_INSTR_OFFSETS
	.align		4
.L_728:
        /*01cc*/ 	.byte	0x04, 0x39
        /*01ce*/ 	.short	(.L_730 - .L_729)


	//   ....[0]....
.L_729:
        /*01d0*/ 	.word	0x00000260
        /*01d4*/ 	.word	0x000000ff
        /*01d8*/ 	.word	0x00036400
        /*01dc*/ 	.short	0x0100
        /*01de*/ 	.byte	0x06
	.zero		1


	//   ....[1]....
        /*01e0*/ 	.word	0x00000350
        /*01e4*/ 	.word	0x000000ff
        /*01e8*/ 	.word	0x00036410
        /*01ec*/ 	.short	0x0100
        /*01ee*/ 	.byte	0x08
	.zero		1


	//   ....[2]....
        /*01f0*/ 	.word	0x00000360
        /*01f4*/ 	.word	0x000000ff
        /*01f8*/ 	.word	0x00036420
        /*01fc*/ 	.short	0x0100
        /*01fe*/ 	.byte	0x08
	.zero		1


	//   ....[3]....
        /*0200*/ 	.word	0x00000370
        /*0204*/ 	.word	0x000000ff
        /*0208*/ 	.word	0x00036418
        /*020c*/ 	.short	0x0100
        /*020e*/ 	.byte	0x08
	.zero		1


	//   ....[4]....
        /*0210*/ 	.word	0x00000380
        /*0214*/ 	.word	0x000000ff
        /*0218*/ 	.word	0x00036428
        /*021c*/ 	.short	0x0100
        /*021e*/ 	.byte	0x08
	.zero		1


	//   ....[5]....
        /*0220*/ 	.word	0x000004b0
        /*0224*/ 	.word	0x000000ff
        /*0228*/ 	.word	0x00036430
        /*022c*/ 	.short	0x0100
        /*022e*/ 	.byte	0x08
	.zero		1


	//   ....[6]....
        /*0230*/ 	.word	0x000004c0
        /*0234*/ 	.word	0x000000ff
        /*0238*/ 	.word	0x00036438
        /*023c*/ 	.short	0x0100
        /*023e*/ 	.byte	0x08
	.zero		1


	//   ....[7]....
        /*0240*/ 	.word	0x00001240
        /*0244*/ 	.word	0x000000ff
        /*0248*/ 	.word	0x00036400
        /*024c*/ 	.short	0x010a
        /*024e*/ 	.byte	0x2b
	.zero		1


	//   ....[8]....
        /*0250*/ 	.word	0x00001330
        /*0254*/ 	.word	0x000000ff
        /*0258*/ 	.word	0x00036400
        /*025c*/ 	.short	0x010a
        /*025e*/ 	.byte	0x2b
	.zero		1


	//   ....[9]....
        /*0260*/ 	.word	0x00001a70
        /*0264*/ 	.word	0x00000003
        /*0268*/ 	.word	0x00036410
        /*026c*/ 	.short	0x010a
        /*026e*/ 	.byte	0x3f
	.zero		1


	//   ....[10]....
        /*0270*/ 	.word	0x00001ab0
        /*0274*/ 	.word	0x00000003
        /*0278*/ 	.word	0x00036410
        /*027c*/ 	.short	0x010a
        /*027e*/ 	.byte	0x3f
	.zero		1


	//   ....[11]....
        /*0280*/ 	.word	0x00002150
        /*0284*/ 	.word	0x000000ff
        /*0288*/ 	.word	0x00036430
        /*028c*/ 	.short	0x010a
        /*028e*/ 	.byte	0x2b
	.zero		1


	//   ....[12]....
        /*0290*/ 	.word	0x000023a0
        /*0294*/ 	.word	0x000000ff
        /*0298*/ 	.word	0x00036430
        /*029c*/ 	.short	0x010a
        /*029e*/ 	.byte	0x2b
	.zero		1


	//   ....[13]....
        /*02a0*/ 	.word	0x00003a60
        /*02a4*/ 	.word	0x000000ff
        /*02a8*/ 	.word	0x00000000
        /*02ac*/ 	.short	0x0101
        /*02ae*/ 	.byte	0x04
	.zero		1


	//   ....[14]....
        /*02b0*/ 	.word	0x00003df0
        /*02b4*/ 	.word	0x00000003
        /*02b8*/ 	.word	0x00000000
        /*02bc*/ 	.short	0x0101
        /*02be*/ 	.byte	0x3f
	.zero		1


	//   ....[15]....
        /*02c0*/ 	.word	0x00007110
        /*02c4*/ 	.word	0x0000000c
        /*02c8*/ 	.word	0x00036420
        /*02cc*/ 	.short	0x010a
        /*02ce*/ 	.byte	0x3f
	.zero		1


	//   ....[16]....
        /*02d0*/ 	.word	0x000078a0
        /*02d4*/ 	.word	0x0000000c
        /*02d8*/ 	.word	0x00036438
        /*02dc*/ 	.short	0x010a
        /*02de*/ 	.byte	0x3f
	.zero		1


	//   ....[17]....
        /*02e0*/ 	.word	0x00007c20
        /*02e4*/ 	.word	0x0000000c
        /*02e8*/ 	.word	0x00036428
        /*02ec*/ 	.short	0x010a
        /*02ee*/ 	.byte	0x3f
	.zero		1


	//   ....[18]....
        /*02f0*/ 	.word	0x00007f70
        /*02f4*/ 	.word	0x0000000c
        /*02f8*/ 	.word	0x00036438
        /*02fc*/ 	.short	0x010a
        /*02fe*/ 	.byte	0x3f
	.zero		1


	//   ....[19]....
        /*0300*/ 	.word	0x00008290
        /*0304*/ 	.word	0x0000000c
        /*0308*/ 	.word	0x00036420
        /*030c*/ 	.short	0x010a
        /*030e*/ 	.byte	0x3f
	.zero		1


	//   ....[20]....
        /*0310*/ 	.word	0x00008610
        /*0314*/ 	.word	0x0000000c
        /*0318*/ 	.word	0x00036438
        /*031c*/ 	.short	0x010a
        /*031e*/ 	.byte	0x3f
	.zero		1


	//   ....[21]....
        /*0320*/ 	.word	0x00008920
        /*0324*/ 	.word	0x0000000c
        /*0328*/ 	.word	0x00036428
        /*032c*/ 	.short	0x010a
        /*032e*/ 	.byte	0x3f
	.zero		1


	//   ....[22]....
        /*0330*/ 	.word	0x00008c40
        /*0334*/ 	.word	0x0000000c
        /*0338*/ 	.word	0x00036438
        /*033c*/ 	.short	0x010a
        /*033e*/ 	.byte	0x3f
	.zero		1


	//   ....[23]....
        /*0340*/ 	.word	0x000090b0
        /*0344*/ 	.word	0x00000005
        /*0348*/ 	.word	0x00000000
        /*034c*/ 	.short	0x010a
        /*034e*/ 	.byte	0x3f
	.zero		1


	//   ....[24]....
        /*0350*/ 	.word	0x00009130
        /*0354*/ 	.word	0x00000017
        /*0358*/ 	.word	0x00000000
        /*035c*/ 	.short	0x010a
        /*035e*/ 	.byte	0x3f
	.zero		1


	//   ....[25]....
        /*0360*/ 	.word	0x00009180
        /*0364*/ 	.word	0x00000007
        /*0368*/ 	.word	0x00036438
        /*036c*/ 	.short	0x010a
        /*036e*/ 	.byte	0x3f
	.zero		1


	//   ....[26]....
        /*0370*/ 	.word	0x00009260
        /*0374*/ 	.word	0x00000003
        /*0378*/ 	.word	0x00036400
        /*037c*/ 	.short	0x010a
        /*037e*/ 	.byte	0x3f
	.zero		1


	//   ....[27]....
        /*0380*/ 	.word	0x000092b0
        /*0384*/ 	.word	0x00000003
        /*0388*/ 	.word	0x00036410
        /*038c*/ 	.short	0x010a
        /*038e*/ 	.byte	0x3f
	.zero		1


	//   ....[28]....
        /*0390*/ 	.word	0x00009310
        /*0394*/ 	.word	0x00000079
        /*0398*/ 	.word	0x00036430
        /*039c*/ 	.short	0x010a
        /*039e*/ 	.byte	0x3f
	.zero		1


	//   ....[29]....
        /*03a0*/ 	.word	0x00009590
        /*03a4*/ 	.word	0x0000000c
        /*03a8*/ 	.word	0x00036420
        /*03ac*/ 	.short	0x010a
        /*03ae*/ 	.byte	0x3f
	.zero		1


	//   ....[30]....
        /*03b0*/ 	.word	0x000095e0
        /*03b4*/ 	.word	0x0000000c
        /*03b8*/ 	.word	0x00036438
        /*03bc*/ 	.short	0x010a
        /*03be*/ 	.byte	0x3f
	.zero		1


	//   ....[31]....
        /*03c0*/ 	.word	0x00009630
        /*03c4*/ 	.word	0x0000000c
        /*03c8*/ 	.word	0x00036428
        /*03cc*/ 	.short	0x010a
        /*03ce*/ 	.byte	0x3f
	.zero		1


	//   ....[32]....
        /*03d0*/ 	.word	0x000096a0
        /*03d4*/ 	.word	0x0000000c
        /*03d8*/ 	.word	0x00036438
        /*03dc*/ 	.short	0x010a
        /*03de*/ 	.byte	0x3f
	.zero		1


	//   ....[33]....
        /*03e0*/ 	.word	0x00009710
        /*03e4*/ 	.word	0x0000000c
        /*03e8*/ 	.word	0x00036420
        /*03ec*/ 	.short	0x010a
        /*03ee*/ 	.byte	0x3f
	.zero		1


	//   ....[34]....
        /*03f0*/ 	.word	0x00009760
        /*03f4*/ 	.word	0x0000000c
        /*03f8*/ 	.word	0x00036438
        /*03fc*/ 	.short	0x010a
        /*03fe*/ 	.byte	0x3f
	.zero		1


	//   ....[35]....
        /*0400*/ 	.word	0x000097b0
        /*0404*/ 	.word	0x0000000c
        /*0408*/ 	.word	0x00036428
        /*040c*/ 	.short	0x010a
        /*040e*/ 	.byte	0x3f
	.zero		1


	//   ....[36]....
        /*0410*/ 	.word	0x00009800
        /*0414*/ 	.word	0x0000000c
        /*0418*/ 	.word	0x00036438
        /*041c*/ 	.short	0x010a
        /*041e*/ 	.byte	0x3f
	.zero		1


	//   ....[37]....
        /*0420*/ 	.word	0x000098d0
        /*0424*/ 	.word	0x00000005
        /*0428*/ 	.word	0x00000000
        /*042c*/ 	.short	0x010a
        /*042e*/ 	.byte	0x3f
	.zero		1


	//   ....[38]....
        /*0430*/ 	.word	0x00009920
        /*0434*/ 	.word	0x00000017
        /*0438*/ 	.word	0x00000000
        /*043c*/ 	.short	0x010a
        /*043e*/ 	.byte	0x3f
	.zero		1


	//----- nvinfo : EIATTR_NUM_MBARRIERS
	.align		4
.L_730:
        /*0440*/ 	.byte	0x03, 0x38
        /*0442*/ 	.short	0x0007


	//----- nvinfo : EIATTR_EXIT_INSTR_OFFSETS
	.align		4
        /*0444*/ 	.byte	0x04, 0x1c
        /*0446*/ 	.short	(.L_732 - .L_731)


	//   ....[0]....
.L_731:
        /*0448*/ 	.word	0x000091d0


	//----- nvinfo : EIATTR_MAX_THREADS
	.align		4
.L_732:
        /*044c*/ 	.byte	0x04, 0x05
        /*044e*/ 	.short	(.L_734 - .L_733)
.L_733:
        /*0450*/ 	.word	0x00000200
        /*0454*/ 	.word	0x00000001
        /*0458*/ 	.word	0x00000001


	//----- nvinfo : EIATTR_CRS_STACK_SIZE
	.align		4
.L_734:
        /*045c*/ 	.byte	0x04, 0x1e
        /*045e*/ 	.short	(.L_736 - .L_735)
.L_735:
        /*0460*/ 	.word	0x00000000


	//----- nvinfo : EIATTR_CBANK_PARAM_SIZE
	.align		4
.L_736:
        /*0464*/ 	.byte	0x03, 0x19
        /*0466*/ 	.short	0x0770


	//----- nvinfo : EIATTR_PARAM_CBANK
	.align		4
        /*0468*/ 	.byte	0x04, 0x0a
        /*046a*/ 	.short	(.L_738 - .L_737)
	.align		4
.L_737:
        /*046c*/ 	.word	index@(.nv.constant0._ZN7cutlass13device_kernelIN5flash11enable_sm90INS1_16FlashAttnBwdSm90INS1_25CollectiveMainloopBwdSm90ILi2ELi1ELi1EN4cute5tupleIJNS5_1CILi1EEES8_S8_EEENS6_IJNS7_ILi64EEENS7_ILi96EEENS7_ILi192EEEEEENS_6half_tEfNS_4arch4Sm90ELb1ELb0ELb1ELb0ELb1ELb0ELb1ELb0ELi3ELi1ELi1ELi1ELb0EEENS1_24CollectiveEpilogueBwdGQAISD_fSG_Li384ELb0ELb1EEENS1_25SingleTileBwdLPTSchedulerILb0ELi96ELb1EEEEEEEEEvNT_6ParamsE)
        /*0470*/ 	.short	0x0210
        /*0472*/ 	.short	0x0770


	//----- nvinfo : EIATTR_SW_WAR
	.align		4
.L_738:
        /*0474*/ 	.byte	0x04, 0x36
        /*0476*/ 	.short	(.L_740 - .L_739)
.L_739:
        /*0478*/ 	.word	0x00000008
.L_740:


//--------------------- .nv.info._ZN7cutlass13device_kernelIN5flash22FlashAttnBwdPreprocessIN4cute5tupleIJNS3_1CILi64EEENS5_ILi192EEEEEENS_6half_tEfNS_4arch4Sm90ELb1ELb0EEEEEvNT_6ParamsE --------------------------
	.section	.nv.info._ZN7cutlass13device_kernelIN5flash22FlashAttnBwdPreprocessIN4cute5tupleIJNS3_1CILi64EEENS5_ILi192EEEEEENS_6half_tEfNS_4arch4Sm90ELb1ELb0EEEEEvNT_6ParamsE,"",@"SHT_CUDA_INFO"
	.sectionflags	@""
	.align	4


	//----- nvinfo : EIATTR_CUDA_API_VERSION
	.align		4
        /*0000*/ 	.byte	0x04, 0x37
        /*0002*/ 	.short	(.L_742 - .L_741)
.L_741:
        /*0004*/ 	.word	0x00000082


	//----- nvinfo : EIATTR_KPARAM_INFO
	.align		4
.L_742:
        /*0008*/ 	.byte	0x04, 0x17
        /*000a*/ 	.short	(.L_744 - .L_743)
.L_743:
        /*000c*/ 	.word	0x00000000
        /*0010*/ 	.short	0x0000
        /*0012*/ 	.short	0x0000
        /*0014*/ 	.byte	0x00, 0xf0, 0xc1, 0x03


	//----- nvinfo : EIATTR_SPARSE_MMA_MASK
	.align		4
.L_744:
        /*0018*/ 	.byte	0x03, 0x50
        /*001a*/ 	.short	0x0000


	//----- nvinfo : EIATTR_MAXREG_COUNT
	.align		4
        /*001c*/ 	.byte	0x03, 0x1b
        /*001e*/ 	.short	0x0080


	//----- nvinfo : EIATTR_MERCURY_ISA_VERSION
	.align		4
        /*0020*/ 	.byte	0x03, 0x5f
        /*0022*/ 	.short	0x0101


	//----- nvinfo : EIATTR_COOP_GROUP_MASK_REGIDS
	.align		4
        /*0024*/ 	.byte	0x04, 0x29
        /*0026*/ 	.short	(.L_746 - .L_745)


	//   ....[0]....
.L_745:
        /*0028*/ 	.word	0xffffffff


	//   ....[1]....
        /*002c*/ 	.word	0xffffffff


	//   ....[2]....
        /*0030*/ 	.word	0xffffffff


	//   ....[3]....
        /*0034*/ 	.word	0xffffffff


	//   ....[4]....
        /*0038*/ 	.word	0xffffffff


	//   ....[5]....
        /*003c*/ 	.word	0xffffffff


	//----- nvinfo : EIATTR_COOP_GROUP_INSTR_OFFSETS
	.align		4
.L_746:
        /*0040*/ 	.byte	0x04, 0x28
        /*0042*/ 	.short	(.L_748 - .L_747)


	//   ....[0]....
.L_747:
        /*0044*/ 	.word	0x00001670


	//   ....[1]....
        /*0048*/ 	.word	0x00001680


	//   ....[2]....
        /*004c*/ 	.word	0x000016c0


	//   ....[3]....
        /*0050*/ 	.word	0x000016d0


	//   ....[4]....
        /*0054*/ 	.word	0x00001700


	//   ....[5]....
        /*0058*/ 	.word	0x00001710


	//----- nvinfo : EIATTR_EXIT_INSTR_OFFSETS
	.align		4
.L_748:
        /*005c*/ 	.byte	0x04, 0x1c
        /*005e*/ 	.short	(.L_750 - .L_749)


	//   ....[0]....
.L_749:
        /*0060*/ 	.word	0x00001c90


	//   ....[1]....
        /*0064*/ 	.word	0x00001d10


	//----- nvinfo : EIATTR_MAX_THREADS
	.align		4
.L_750:
        /*0068*/ 	.byte	0x04, 0x05
        /*006a*/ 	.short	(.L_752 - .L_751)
.L_751:
        /*006c*/ 	.word	0x00000100
        /*0070*/ 	.word	0x00000001
        /*0074*/ 	.word	0x00000001


	//----- nvinfo : EIATTR_CRS_STACK_SIZE
	.align		4
.L_752:
        /*0078*/ 	.byte	0x04, 0x1e
        /*007a*/ 	.short	(.L_754 - .L_753)
.L_753:
        /*007c*/ 	.word	0x00000000


	//----- nvinfo : EIATTR_CBANK_PARAM_SIZE
	.align		4
.L_754:
        /*0080*/ 	.byte	0x03, 0x19
        /*0082*/ 	.short	0x00f0


	//----- nvinfo : EIATTR_PARAM_CBANK
	.align		4
        /*0084*/ 	.byte	0x04, 0x0a
        /*0086*/ 	.short	(.L_756 - .L_755)
	.align		4
.L_755:
        /*0088*/ 	.word	index@(.nv.constant0._ZN7cutlass13device_kernelIN5flash22FlashAttnBwdPreprocessIN4cute5tupleIJNS3_1CILi64EEENS5_ILi192EEEEEENS_6half_tEfNS_4arch4Sm90ELb1ELb0EEEEEvNT_6ParamsE)
        /*008c*/ 	.short	0x0210
        /*008e*/ 	.short	0x00f0


	//----- nvinfo : EIATTR_SW_WAR
	.align		4
.L_756:
        /*0090*/ 	.byte	0x04, 0x36
        /*0092*/ 	.short	(.L_758 - .L_757)
.L_757:
        /*0094*/ 	.word	0x00000008
.L_758:


//--------------------- .nv.info._ZN7cutlass13device_kernelIN5flash11enable_sm90INS1_16FlashAttnBwdSm90INS1_25CollectiveMainloopBwdSm90ILi2ELi1ELi1EN4cute5tupleIJNS5_1CILi1EEES8_S8_EEENS6_IJNS7_ILi64EEENS7_ILi96EEENS7_ILi192EEEEEENS_6half_tEfNS_4arch4Sm90ELb1ELb0ELb1ELb1ELb0ELb0ELb1ELb0ELi3ELi1ELi1ELi1ELb0EEENS1_21CollectiveEpilogueBwdISD_SE_SG_Li384ELb1ELb1ELi3EEENS1_25SingleTileBwdLPTSchedulerILb1ELi96ELb0EEEEEEEEEvNT_6ParamsE --------------------------
	.section	.nv.info._ZN7cutlass13device_kernelIN5flash11enable_sm90INS1_16FlashAttnBwdSm90INS1_25CollectiveMainloopBwdSm90ILi2ELi1ELi1EN4cute5tupleIJNS5_1CILi1EEES8_S8_EEENS6_IJNS7_ILi64EEENS7_ILi96EEENS7_ILi192EEEEEENS_6half_tEfNS_4arch4Sm90ELb1ELb0ELb1ELb1ELb0ELb0ELb1ELb0ELi3ELi1ELi1ELi1ELb0EEENS1_21CollectiveEpilogueBwdISD_SE_SG_Li384ELb1ELb1ELi3EEENS1_25SingleTileBwdLPTSchedulerILb1ELi96ELb0EEEEEEEEEvNT_6ParamsE,"",@"SHT_CUDA_INFO"
	.sectionflags	@""
	.align	4


	//----- nvinfo : EIATTR_CUDA_API_VERSION
	.align		4
        /*0000*/ 	.byte	0x04, 0x37
        /*0002*/ 	.short	(.L_760 - .L_759)
.L_759:
        /*0004*/ 	.word	0x00000082


	//----- nvinfo : EIATTR_KPARAM_INFO
	.align		4
.L_760:
        /*0008*/ 	.byte	0x04, 0x17
        /*000a*/ 	.short	(.L_762 - .L_761)
.L_761:
        /*000c*/ 	.word	0x00000000
        /*0010*/ 	.short	0x0000
        /*0012*/ 	.short	0x0070
        /*0014*/ 	.byte	0x00, 0xf0, 0x01, 0x1a


	//----- nvinfo : EIATTR_SPARSE_MMA_MASK
	.align		4
.L_762:
        /*0018*/ 	.byte	0x03, 0x50
        /*001a*/ 	.short	0x0000


	//----- nvinfo : EIATTR_MAXREG_COUNT
	.align		4
        /*001c*/ 	.byte	0x03, 0x1b
        /*001e*/ 	.short	0x0080


	//----- nvinfo : EIATTR_NUM_BARRIERS
	.align		4
        /*0020*/ 	.byte	0x02, 0x4c
        /*0022*/ 	.byte	0x10
	.zero		1


	//----- nvinfo : EIATTR_EXTERNS
	.align		4
        /*0024*/ 	.byte	0x04, 0x0f
        /*0026*/ 	.short	(.L_764 - .L_763)


	//   ....[0]....
	.align		4
.L_763:
        /*0028*/ 	.word	index@(__assertfail)


	//----- nvinfo : EIATTR_ANNOTATIONS
	.align		4
.L_764:
        /*002c*/ 	.byte	0x04, 0x55
        /*002e*/ 	.short	(.L_766 - .L_765)


	//   ....[0]....
.L_765:
        /* <DEDUP_REMOVED lines=14> */


	//----- nvinfo : EIATTR_MERCURY_ISA_VERSION
	.align		4
.L_766:
        /*00f8*/ 	.byte	0x03, 0x5f
        /*00fa*/ 	.short	0x0101


	//----- nvinfo : EIATTR_INT_WARP_WIDE_INSTR_OFFSETS
	.align		4
        /*00fc*/ 	.byte	0x04, 0x31
        /*00fe*/ 	.short	(.L_768 - .L_767)


	//   ....[0]....
.L_767:
        /*0100*/ 	.word	0x00000180


	//   ....[1]....
        /*0104*/ 	.word	0x00000240


	//----- nvinfo : EIATTR_COOP_GROUP_MASK_REGIDS
	.align		4
.L_768:
        /*0108*/ 	.byte	0x04, 0x29
        /*010a*/ 	.short	(.L_770 - .L_769)


	//   ....[0]....
.L_769:
        /*010c*/ 	.word	0xffffffff


	//   ....[1]....
        /*0110*/ 	.word	0xffffffff


	//   ....[2]....
        /*0114*/ 	.word	0xffffffff


	//   ....[3]....
        /*0118*/ 	.word	0xffffffff


	//   ....[4]....
        /*011c*/ 	.word	0xffffffff


	//   ....[5]....
        /*0120*/ 	.word	0xffffffff


	//   ....[6]....
        /*0124*/ 	.word	0xffffffff


	//   ....[7]....
        /*0128*/ 	.word	0x0500000f


	//----- nvinfo : EIATTR_COOP_GROUP_INSTR_OFFSETS
	.align		4
.L_770:
        /*012c*/ 	.byte	0x04, 0x28
        /*012e*/ 	.short	(.L_772 - .L_771)


	//   ....[0]....
.L_771:
        /*0130*/ 	.word	0x00000060


	//   ....[1]....
        /*0134*/ 	.word	0x00000190


	//   ....[2]....
        /*0138*/ 	.word	0x00000220


	//   ....[3]....
        /*013c*/ 	.word	0x000003a0


	//   ....[4]....
        /*0140*/ 	.word	0x00000600


	//   ....[5]....
        /*0144*/ 	.word	0x00001620


	//   ....[6]....
        /*0148*/ 	.word	0x00006e50


	//   ....[7]....
        /*014c*/ 	.word	0x0000b4d0


	//----- nvinfo : EIATTR_REG_RECONFIG
	.align		4
.L_772:
        /*0150*/ 	.byte	0x01, 0x54
	.zero		2


	//----- nvinfo : EIATTR_SYSCALL_OFFSETS
	.align		4
        /*0154*/ 	.byte	0x04, 0x46
        /*0156*/ 	.short	(.L_774 - .L_773)


	//   ....[0]....
.L_773:
        /*0158*/ 	.word	0x00001280


	//   ....[1]....
        /*015c*/ 	.word	0x00001370


	//   ....[2]....
        /*0160*/ 	.word	0x000014b0


	//   ....[3]....
        /*0164*/ 	.word	0x000015a0


	//----- nvinfo : EIATTR_MBARRIER_INSTR_OFFSETS
	.align		4
.L_774:
        /*0168*/ 	.byte	0x04, 0x39
        /*016a*/ 	.short	(.L_776 - .L_775)


	//   ....[0]....
.L_775:
        /*016c*/ 	.word	0x00000260
        /*0170*/ 	.word	0x000000ff
        /*0174*/ 	.word	0x00036400
        /*0178*/ 	.short	0x0100
        /*017a*/ 	.byte	0x06
	.zero		1


	//   ....[1]....
        /*017c*/ 	.word	0x00000350
        /*0180*/ 	.word	0x000000ff
        /*0184*/ 	.word	0x00036410
        /*0188*/ 	.short	0x0100
        /*018a*/ 	.byte	0x08
	.zero		1


	//   ....[2]....
        /*018c*/ 	.word	0x00000360
        /*0190*/ 	.word	0x000000ff
        /*0194*/ 	.word	0x00036420
        /*0198*/ 	.short	0x0100
        /*019a*/ 	.byte	0x08
	.zero		1


	//   ....[3]....
        /*019c*/ 	.word	0x00000370
        /*01a0*/ 	.word	0x000000ff
        /*01a4*/ 	.word	0x00036418
        /*01a8*/ 	.short	0x0100
        /*01aa*/ 	.byte	0x08
	.zero		1


	//   ....[4]....
        /*01ac*/ 	.word	0x00000380
        /*01b0*/ 	.word	0x000000ff
        /*01b4*/ 	.word	0x00036428
        /*01b8*/ 	.short	0x0100
        /*01ba*/ 	.byte	0x08
	.zero		1


	//   ....[5]....
        /*01bc*/ 	.word	0x000004b0
        /*01c0*/ 	.word	0x000000ff
        /*01c4*/ 	.word	0x00036430
        /*01c8*/ 	.short	0x0100
        /*01ca*/ 	.byte	0x08
	.zero		1


	//   ....[6]....
        /*01cc*/ 	.word	0x000004c0
        /*01d0*/ 	.word	0x000000ff
        /*01d4*/ 	.word	0x00036438
        /*01d8*/ 	.short	0x0100
        /*01da*/ 	.byte	0x08
	.zero		1


	//   ....[7]....
        /*01dc*/ 	.word	0x00001660
        /*01e0*/ 	.word	0x000000ff
        /*01e4*/ 	.word	0x00036400
        /*01e8*/ 	.short	0x010a
        /*01ea*/ 	.byte	0x24
	.zero		1


	//   ....[8]....
        /*01ec*/ 	.word	0x00001760
        /*01f0*/ 	.word	0x000000ff
        /*01f4*/ 	.word	0x00036400
        /*01f8*/ 	.short	0x010a
        /*01fa*/ 	.byte	0x24
	.zero		1


	//   ....[9]....
        /*01fc*/ 	.word	0x00001e70
        /*0200*/ 	.word	0x00000003
        /*0204*/ 	.word	0x00036410
        /*0208*/ 	.short	0x010a
        /*020a*/ 	.byte	0x3f
	.zero		1


	//   ....[10]....
        /*020c*/ 	.word	0x00001eb0
        /*0210*/ 	.word	0x00000003
        /*0214*/ 	.word	0x00036410
        /*0218*/ 	.short	0x010a
        /*021a*/ 	.byte	0x3f
	.zero		1


	//   ....[11]....
        /*021c*/ 	.word	0x00002550
        /*0220*/ 	.word	0x000000ff
        /*0224*/ 	.word	0x00036430
        /*0228*/ 	.short	0x010a
        /*022a*/ 	.byte	0x24
	.zero		1


	//   ....[12]....
        /*022c*/ 	.word	0x000027a0
        /*0230*/ 	.word	0x000000ff
        /*0234*/ 	.word	0x00036430
        /*0238*/ 	.short	0x010a
        /*023a*/ 	.byte	0x24
	.zero		1


	//   ....[13]....
        /*023c*/ 	.word	0x00003e60
        /*0240*/ 	.word	0x000000ff
        /*0244*/ 	.word	0x00000000
        /*0248*/ 	.short	0x0101
        /*024a*/ 	.byte	0x04
	.zero		1


	//   ....[14]....
        /*024c*/ 	.word	0x000041f0
        /*0250*/ 	.word	0x00000003
        /*0254*/ 	.word	0x00000000
        /*0258*/ 	.short	0x0101
        /*025a*/ 	.byte	0x3f
	.zero		1


	//   ....[15]....
        /*025c*/ 	.word	0x000093d0
        /*0260*/ 	.word	0x00000000
        /*0264*/ 	.word	0x00036420
        /*0268*/ 	.short	0x010a
        /*026a*/ 	.byte	0x3f
	.zero		1


	//   ....[16]....
        /*026c*/ 	.word	0x00009bc0
        /*0270*/ 	.word	0x00000000
        /*0274*/ 	.word	0x00036438
        /*0278*/ 	.short	0x010a
        /*027a*/ 	.byte	0x3f
	.zero		1


	//   ....[17]....
        /*027c*/ 	.word	0x00009f20
        /*0280*/ 	.word	0x00000000
        /*0284*/ 	.word	0x00036428
        /*0288*/ 	.short	0x010a
        /*028a*/ 	.byte	0x3f
	.zero		1


	//   ....[18]....
        /*028c*/ 	.word	0x0000a250
        /*0290*/ 	.word	0x00000000
        /*0294*/ 	.word	0x00036438
        /*0298*/ 	.short	0x010a
        /*029a*/ 	.byte	0x3f
	.zero		1


	//   ....[19]....
        /*029c*/ 	.word	0x0000a540
        /*02a0*/ 	.word	0x00000000
        /*02a4*/ 	.word	0x00036420
        /*02a8*/ 	.short	0x010a
        /*02aa*/ 	.byte	0x3f
	.zero		1


	//   ....[20]....
        /*02ac*/ 	.word	0x0000a8c0
        /*02b0*/ 	.word	0x00000000
        /*02b4*/ 	.word	0x00036438
        /*02b8*/ 	.short	0x010a
        /*02ba*/ 	.byte	0x3f
	.zero		1


	//   ....[21]....
        /*02bc*/ 	.word	0x0000abc0
        /*02c0*/ 	.word	0x00000000
        /*02c4*/ 	.word	0x00036428
        /*02c8*/ 	.short	0x010a
        /*02ca*/ 	.byte	0x3f
	.zero		1


	//   ....[22]....
        /*02cc*/ 	.word	0x0000af00
        /*02d0*/ 	.word	0x00000000
        /*02d4*/ 	.word	0x00036438
        /*02d8*/ 	.short	0x010a
        /*02da*/ 	.byte	0x3f
	.zero		1


	//   ....[23]....
        /*02dc*/ 	.word	0x0000b360
        /*02e0*/ 	.word	0x00000007
        /*02e4*/ 	.word	0x00000000
        /*02e8*/ 	.short	0x010a
        /*02ea*/ 	.byte	0x3f
	.zero		1


	//   ....[24]....
        /*02ec*/ 	.word	0x0000b3e0
        /*02f0*/ 	.word	0x00000003
        /*02f4*/ 	.word	0x00000000
        /*02f8*/ 	.short	0x010a
        /*02fa*/ 	.byte	0x3f
	.zero		1


	//   ....[25]....
        /*02fc*/ 	.word	0x0000b430
        /*0300*/ 	.word	0x00000009
        /*0304*/ 	.word	0x00036438
        /*0308*/ 	.short	0x010a
        /*030a*/ 	.byte	0x3f
	.zero		1


	//   ....[26]....
        /*030c*/ 	.word	0x0000b510
        /*0310*/ 	.word	0x00000000
        /*0314*/ 	.word	0x00036400
        /*0318*/ 	.short	0x010a
        /*031a*/ 	.byte	0x3f
	.zero		1


	//   ....[27]....
        /*031c*/ 	.word	0x0000b560
        /*0320*/ 	.word	0x00000003
        /*0324*/ 	.word	0x00036410
        /*0328*/ 	.short	0x010a
        /*032a*/ 	.byte	0x3f
	.zero		1


	//   ....[28]....
        /*032c*/ 	.word	0x0000b5c0
        /*0330*/ 	.word	0x00000079
        /*0334*/ 	.word	0x00036430
        /*0338*/ 	.short	0x010a
        /*033a*/ 	.byte	0x3f
	.zero		1


	//   ....[29]....
        /*033c*/ 	.word	0x0000b610
        /*0340*/ 	.word	0x00000000
        /*0344*/ 	.word	0x00036420
        /*0348*/ 	.short	0x010a
        /*034a*/ 	.byte	0x3f
	.zero		1


	//   ....[30]....
        /*034c*/ 	.word	0x0000b660
        /*0350*/ 	.word	0x00000000
        /*0354*/ 	.word	0x00036438
        /*0358*/ 	.short	0x010a
        /*035a*/ 	.byte	0x3f
	.zero		1


	//   ....[31]....
        /*035c*/ 	.word	0x0000b6b0
        /*0360*/ 	.word	0x00000000
        /*0364*/ 	.word	0x00036428
        /*0368*/ 	.short	0x010a
        /*036a*/ 	.byte	0x3f
	.zero		1


	//   ....[32]....
        /*036c*/ 	.word	0x0000b710
        /*0370*/ 	.word	0x00000000
        /*0374*/ 	.word	0x00036438
        /*0378*/ 	.short	0x010a
        /*037a*/ 	.byte	0x3f
	.zero		1


	//   ....[33]....
        /*037c*/ 	.word	0x0000b790
        /*0380*/ 	.word	0x00000000
        /*0384*/ 	.word	0x00036420
        /*0388*/ 	.short	0x010a
        /*038a*/ 	.byte	0x3f
	.zero		1


	//   ....[34]....
        /*038c*/ 	.word	0x0000b7e0
        /*0390*/ 	.word	0x00000000
        /*0394*/ 	.word	0x00036438
        /*0398*/ 	.short	0x010a
        /*039a*/ 	.byte	0x3f
	.zero		1


	//   ....[35]....
        /*039c*/ 	.word	0x0000b830
        /*03a0*/ 	.word	0x00000000
        /*03a4*/ 	.word	0x00036428
        /*03a8*/ 	.short	0x010a
        /*03aa*/ 	.byte	0x3f
	.zero		1


	//   ....[36]....
        /*03ac*/ 	.word	0x0000b880
        /*03b0*/ 	.word	0x00000000
        /*03b4*/ 	.word	0x00036438
        /*03b8*/ 	.short	0x010a
        /*03ba*/ 	.byte	0x3f
	.zero		1


	//   ....[37]....
        /*03bc*/ 	.word	0x0000b950
        /*03c0*/ 	.word	0x00000007
        /*03c4*/ 	.word	0x00000000
        /*03c8*/ 	.short	0x010a
        /*03ca*/ 	.byte	0x3f
	.zero		1


	//   ....[38]....
        /*03cc*/ 	.word	0x0000b9a0
        /*03d0*/ 	.word	0x00000003
        /*03d4*/ 	.word	0x00000000
        /*03d8*/ 	.short	0x010a
        /*03da*/ 	.byte	0x3f
	.zero		1


	//----- nvinfo : EIATTR_NUM_MBARRIERS
	.align		4
.L_776:
        /*03dc*/ 	.byte	0x03, 0x38
        /*03de*/ 	.short	0x0007


	//----- nvinfo : EIATTR_EXIT_INSTR_OFFSETS
	.align		4
        /*03e0*/ 	.byte	0x04, 0x1c
        /*03e2*/ 	.short	(.L_778 - .L_777)


	//   ....[0]....
.L_777:
        /*03e4*/ 	.word	0x0000b480


	//----- nvinfo : EIATTR_MAX_THREADS
	.align		4
.L_778:
        /*03e8*/ 	.byte	0x04, 0x05
        /*03ea*/ 	.short	(.L_780 - .L_779)
.L_779:
        /*03ec*/ 	.word	0x00000200
        /*03f0*/ 	.word	0x00000001
        /*03f4*/ 	.word	0x00000001


	//----- nvinfo : EIATTR_CRS_STACK_SIZE
	.align		4
.L_780:
        /*03f8*/ 	.byte	0x04, 0x1e
        /*03fa*/ 	.short	(.L_782 - .L_781)
.L_781:
        /*03fc*/ 	.word	0x00000000


	//----- nvinfo : EIATTR_CBANK_PARAM_SIZE
	.align		4
.L_782:
        /*0400*/ 	.byte	0x03, 0x19
        /*0402*/ 	.short	0x06f0


	//----- nvinfo : EIATTR_PARAM_CBANK
	.align		4
        /*0404*/ 	.byte	0x04, 0x0a
        /*0406*/ 	.short	(.L_784 - .L_783)
	.align		4
.L_783:
        /*0408*/ 	.word	index@(.nv.constant0._ZN7cutlass13device_kernelIN5flash11enable_sm90INS1_16FlashAttnBwdSm90INS1_25CollectiveMainloopBwdSm90ILi2ELi1ELi1EN4cute5tupleIJNS5_1CILi1EEES8_S8_EEENS6_IJNS7_ILi64EEENS7_ILi96EEENS7_ILi192EEEEEENS_6half_tEfNS_4arch4Sm90ELb1ELb0ELb1ELb1ELb0ELb0ELb1ELb0ELi3ELi1ELi1ELi1ELb0EEENS1_21CollectiveEpilogueBwdISD_SE_SG_Li384ELb1ELb1ELi3EEENS1_25SingleTileBwdLPTSchedulerILb1ELi96ELb0EEEEEEEEEvNT_6ParamsE)
        /*040c*/ 	.short	0x0210
        /*040e*/ 	.short	0x06f0


	//----- nvinfo : EIATTR_SW_WAR
	.align		4
.L_784:
        /*0410*/ 	.byte	0x04, 0x36
        /*0412*/ 	.short	(.L_786 - .L_785)
.L_785:
        /*0414*/ 	.word	0x00000008
.L_786:


//--------------------- .nv.info._ZN7cutlass13device_kernelIN5flash11enable_sm90INS1_16FlashAttnBwdSm90INS1_25CollectiveMainloopBwdSm90ILi2ELi1ELi1EN4cute5tupleIJNS5_1CILi1EEES8_S8_EEENS6_IJNS7_ILi64EEENS7_ILi96EEENS7_ILi192EEEEEENS_6half_tEfNS_4arch4Sm90ELb1ELb0ELb1ELb1ELb1ELb0ELb1ELb0ELi3ELi1ELi1ELi1ELb0EEENS1_21CollectiveEpilogueBwdISD_SE_SG_Li384ELb1ELb1ELi3EEENS1_25SingleTileBwdLPTSchedulerILb1ELi96ELb1EEEEEEEEEvNT_6ParamsE --------------------------
	.section	.nv.info._ZN7cutlass13device_kernelIN5flash11enable_sm90INS1_16FlashAttnBwdSm90INS1_25CollectiveMainloopBwdSm90ILi2ELi1ELi1EN4cute5tupleIJNS5_1CILi1EEES8_S8_EEENS6_IJNS7_ILi64EEENS7_ILi96EEENS7_ILi192EEEEEENS_6half_tEfNS_4arch4Sm90ELb1ELb0ELb1ELb1ELb1ELb0ELb1ELb0ELi3ELi1ELi1ELi1ELb0EEENS1_21CollectiveEpilogueBwdISD_SE_SG_Li384ELb1ELb1ELi3EEENS1_25SingleTileBwdLPTSchedulerILb1ELi96ELb1EEEEEEEEEvNT_6ParamsE,"",@"SHT_CUDA_INFO"
	.sectionflags	@""
	.align	4


	//----- nvinfo : EIATTR_CUDA_API_VERSION
	.align		4
        /*0000*/ 	.byte	0x04, 0x37
        /*0002*/ 	.short	(.L_788 - .L_787)
.L_787:
        /*0004*/ 	.word	0x00000082


	//----- nvinfo : EIATTR_KPARAM_INFO
	.align		4
.L_788:
        /*0008*/ 	.byte	0x04, 0x17
        /*000a*/ 	.short	(.L_790 - .L_789)
.L_789:
        /*000c*/ 	.word	0x00000000
        /*0010*/ 	.short	0x0000
        /*0012*/ 	.short	0x0070
        /*0014*/ 	.byte	0x00, 0xf0, 0x01, 0x1a


	//----- nvinfo : EIATTR_SPARSE_MMA_MASK
	.align		4
.L_790:
        /*0018*/ 	.byte	0x03, 0x50
        /*001a*/ 	.short	0x0000


	//----- nvinfo : EIATTR_MAXREG_COUNT
	.align		4
        /*001c*/ 	.byte	0x03, 0x1b
        /*001e*/ 	.short	0x0080


	//----- nvinfo : EIATTR_NUM_BARRIERS
	.align		4
        /*0020*/ 	.byte	0x02, 0x4c
        /*0022*/ 	.byte	0x10
	.zero		1


	//----- nvinfo : EIATTR_EXTERNS
	.align		4
        /*0024*/ 	.byte	0x04, 0x0f
        /*0026*/ 	.short	(.L_792 - .L_791)


	//   ....[0]....
	.align		4
.L_791:
        /*0028*/ 	.word	index@(__assertfail)


	//----- nvinfo : EIATTR_ANNOTATIONS
	.align		4
.L_792:
        /*002c*/ 	.byte	0x04, 0x55
        /*002e*/ 	.short	(.L_794 - .L_793)


	//   ....[0]....
.L_793:
        /* <DEDUP_REMOVED lines=13> */


	//----- nvinfo : EIATTR_MERCURY_ISA_VERSION
	.align		4
.L_794:
        /*00e8*/ 	.byte	0x03, 0x5f
        /*00ea*/ 	.short	0x0101


	//----- nvinfo : EIATTR_INT_WARP_WIDE_INSTR_OFFSETS
	.align		4
        /*00ec*/ 	.byte	0x04, 0x31
        /*00ee*/ 	.short	(.L_796 - .L_795)


	//   ....[0]....
.L_795:
        /*00f0*/ 	.word	0x00000180


	//   ....[1]....
        /*00f4*/ 	.word	0x00000240


	//   ....[2]....
        /*00f8*/ 	.word	0x00008190


	//   ....[3]....
        /*00fc*/ 	.word	0x00008980


	//   ....[4]....
        /*0100*/ 	.word	0x00008fe0


	//----- nvinfo : EIATTR_COOP_GROUP_MASK_REGIDS
	.align		4
.L_796:
        /*0104*/ 	.byte	0x04, 0x29
        /*0106*/ 	.short	(.L_798 - .L_797)


	//   ....[0]....
.L_797:
        /*0108*/ 	.word	0xffffffff


	//   ....[1]....
        /*010c*/ 	.word	0xffffffff


	//   ....[2]....
        /*0110*/ 	.word	0xffffffff


	//   ....[3]....
        /*0114*/ 	.word	0xffffffff


	//   ....[4]....
        /*0118*/ 	.word	0xffffffff


	//   ....[5]....
        /*011c*/ 	.word	0xffffffff


	//   ....[6]....
        /*0120*/ 	.word	0xffffffff


	//   ....[7]....
        /*0124*/ 	.word	0xffffffff


	//   ....[8]....
        /*0128*/ 	.word	0xffffffff


	//   ....[9]....
        /*012c*/ 	.word	0xffffffff


	//   ....[10]....
        /*0130*/ 	.word	0xffffffff


	//   ....[11]....
        /*0134*/ 	.word	0xffffffff


	//   ....[12]....
        /*0138*/ 	.word	0xffffffff


	//   ....[13]....
        /*013c*/ 	.word	0x0500000f


	//   ....[14]....
        /*0140*/ 	.word	0x0500000f


	//   ....[15]....
        /*0144*/ 	.word	0x0500000f


	//   ....[16]....
        /*0148*/ 	.word	0x0500000f


	//----- nvinfo : EIATTR_COOP_GROUP_INSTR_OFFSETS
	.align		4
.L_798:
        /*014c*/ 	.byte	0x04, 0x28
        /*014e*/ 	.short	(.L_800 - .L_799)


	//   ....[0]....
.L_799:
        /*0150*/ 	.word	0x00000060


	//   ....[1]....
        /*0154*/ 	.word	0x00000190


	//   ....[2]....
        /*0158*/ 	.word	0x00000220


	//   ....[3]....
        /*015c*/ 	.word	0x000003a0


	//   ....[4]....
        /*0160*/ 	.word	0x00000600


	//   ....[5]....
        /*0164*/ 	.word	0x00001620


	//   ....[6]....
        /*0168*/ 	.word	0x00006e50


	//   ....[7]....
        /*016c*/ 	.word	0x00007c00


	//   ....[8]....
        /*0170*/ 	.word	0x000080c0


	//   ....[9]....
        /*0174*/ 	.word	0x000084c0


	//   ....[10]....
        /*0178*/ 	.word	0x000088b0


	//   ....[11]....
        /*017c*/ 	.word	0x00008b60


	//   ....[12]....
        /*0180*/ 	.word	0x00008f10


	//   ....[13]....
        /*0184*/ 	.word	0x0000be00


	//   ....[14]....
        /*0188*/ 	.word	0x0000bf70


	//   ....[15]....
        /*018c*/ 	.word	0x0000bfe0


	//   ....[16]....
        /*0190*/ 	.word	0x0000c050


	//----- nvinfo : EIATTR_REG_RECONFIG
	.align		4
.L_800:
        /*0194*/ 	.byte	0x01, 0x54
	.zero		2


	//----- nvinfo : EIATTR_SYSCALL_OFFSETS
	.align		4
        /*0198*/ 	.byte	0x04, 0x46
        /*019a*/ 	.short	(.L_802 - .L_801)


	//   ....[0]....
.L_801:
        /*019c*/ 	.word	0x00001280


	//   ....[1]....
        /*01a0*/ 	.word	0x00001370


	//   ....[2]....
        /*01a4*/ 	.word	0x000014b0


	//   ....[3]....
        /*01a8*/ 	.word	0x000015a0


	//----- nvinfo : EIATTR_MBARRIER_INSTR_OFFSETS
	.align		4
.L_802:
        /*01ac*/ 	.byte	0x04, 0x39
        /*01ae*/ 	.short	(.L_804 - .L_803)


	//   ....[0]....
.L_803:
        /*01b0*/ 	.word	0x00000260
        /*01b4*/ 	.word	0x000000ff
        /*01b8*/ 	.word	0x00036400
        /*01bc*/ 	.short	0x0100
        /*01be*/ 	.byte	0x06
	.zero		1


	//   ....[1]....
        /*01c0*/ 	.word	0x00000350
        /*01c4*/ 	.word	0x000000ff
        /*01c8*/ 	.word	0x00036410
        /*01cc*/ 	.short	0x0100
        /*01ce*/ 	.byte	0x08
	.zero		1


	//   ....[2]....
        /*01d0*/ 	.word	0x00000360
        /*01d4*/ 	.word	0x000000ff
        /*01d8*/ 	.word	0x00036420
        /*01dc*/ 	.short	0x0100
        /*01de*/ 	.byte	0x08
	.zero		1


	//   ....[3]....
        /*01e0*/ 	.word	0x00000370
        /*01e4*/ 	.word	0x000000ff
        /*01e8*/ 	.word	0x00036418
        /*01ec*/ 	.short	0x0100
        /*01ee*/ 	.byte	0x08
	.zero		1


	//   ....[4]....
        /*01f0*/ 	.word	0x00000380
        /*01f4*/ 	.word	0x000000ff
        /*01f8*/ 	.word	0x00036428
        /*01fc*/ 	.short	0x0100
        /*01fe*/ 	.byte	0x08
	.zero		1


	//   ....[5]....
        /*0200*/ 	.word	0x000004b0
        /*0204*/ 	.word	0x000000ff
        /*0208*/ 	.word	0x00036430
        /*020c*/ 	.short	0x0100
        /*020e*/ 	.byte	0x08
	.zero		1


	//   ....[6]....
        /*0210*/ 	.word	0x000004c0
        /*0214*/ 	.word	0x000000ff
        /*0218*/ 	.word	0x00036438
        /*021c*/ 	.short	0x0100
        /*021e*/ 	.byte	0x08
	.zero		1


	//   ....[7]....
        /*0220*/ 	.word	0x00001660
        /*0224*/ 	.word	0x000000ff
        /*0228*/ 	.word	0x00036400
        /*022c*/ 	.short	0x010a
        /*022e*/ 	.byte	0x24
	.zero		1


	//   ....[8]....
        /*0230*/ 	.word	0x00001760
        /*0234*/ 	.word	0x000000ff
        /*0238*/ 	.word	0x00036400
        /*023c*/ 	.short	0x010a
        /*023e*/ 	.byte	0x24
	.zero		1


	//   ....[9]....
        /*0240*/ 	.word	0x00001e70
        /*0244*/ 	.word	0x00000003
        /*0248*/ 	.word	0x00036410
        /*024c*/ 	.short	0x010a
        /*024e*/ 	.byte	0x3f
	.zero		1


	//   ....[10]....
        /*0250*/ 	.word	0x00001eb0
        /*0254*/ 	.word	0x00000003
        /*0258*/ 	.word	0x00036410
        /*025c*/ 	.short	0x010a
        /*025e*/ 	.byte	0x3f
	.zero		1


	//   ....[11]....
        /*0260*/ 	.word	0x00002550
        /*0264*/ 	.word	0x000000ff
        /*0268*/ 	.word	0x00036430
        /*026c*/ 	.short	0x010a
        /*026e*/ 	.byte	0x24
	.zero		1


	//   ....[12]....
        /*0270*/ 	.word	0x000027a0
        /*0274*/ 	.word	0x000000ff
        /*0278*/ 	.word	0x00036430
        /*027c*/ 	.short	0x010a
        /*027e*/ 	.byte	0x24
	.zero		1


	//   ....[13]....
        /*0280*/ 	.word	0x00003e60
        /*0284*/ 	.word	0x000000ff
        /*0288*/ 	.word	0x00000000
        /*028c*/ 	.short	0x0101
        /*028e*/ 	.byte	0x04
	.zero		1


	//   ....[14]....
        /*0290*/ 	.word	0x000041f0
        /*0294*/ 	.word	0x00000003
        /*0298*/ 	.word	0x00000000
        /*029c*/ 	.short	0x0101
        /*029e*/ 	.byte	0x3f
	.zero		1


	//   ....[15]....
        /*02a0*/ 	.word	0x00009d00
        /*02a4*/ 	.word	0x00000000
        /*02a8*/ 	.word	0x00036420
        /*02ac*/ 	.short	0x010a
        /*02ae*/ 	.byte	0x3f
	.zero		1


	//   ....[16]....
        /*02b0*/ 	.word	0x0000a4f0
        /*02b4*/ 	.word	0x00000000
        /*02b8*/ 	.word	0x00036438
        /*02bc*/ 	.short	0x010a
        /*02be*/ 	.byte	0x3f
	.zero		1


	//   ....[17]....
        /*02c0*/ 	.word	0x0000a850
        /*02c4*/ 	.word	0x00000000
        /*02c8*/ 	.word	0x00036428
        /*02cc*/ 	.short	0x010a
        /*02ce*/ 	.byte	0x3f
	.zero		1


	//   ....[18]....
        /*02d0*/ 	.word	0x0000ab80
        /*02d4*/ 	.word	0x00000000
        /*02d8*/ 	.word	0x00036438
        /*02dc*/ 	.short	0x010a
        /*02de*/ 	.byte	0x3f
	.zero		1


	//   ....[19]....
        /*02e0*/ 	.word	0x0000ae70
        /*02e4*/ 	.word	0x00000000
        /*02e8*/ 	.word	0x00036420
        /*02ec*/ 	.short	0x010a
        /*02ee*/ 	.byte	0x3f
	.zero		1


	//   ....[20]....
        /*02f0*/ 	.word	0x0000b1f0
        /*02f4*/ 	.word	0x00000000
        /*02f8*/ 	.word	0x00036438
        /*02fc*/ 	.short	0x010a
        /*02fe*/ 	.byte	0x3f
	.zero		1


	//   ....[21]....
        /*0300*/ 	.word	0x0000b4f0
        /*0304*/ 	.word	0x00000000
        /*0308*/ 	.word	0x00036428
        /*030c*/ 	.short	0x010a
        /*030e*/ 	.byte	0x3f
	.zero		1


	//   ....[22]....
        /*0310*/ 	.word	0x0000b830
        /*0314*/ 	.word	0x00000000
        /*0318*/ 	.word	0x00036438
        /*031c*/ 	.short	0x010a
        /*031e*/ 	.byte	0x3f
	.zero		1


	//   ....[23]....
        /*0320*/ 	.word	0x0000bc90
        /*0324*/ 	.word	0x00000007
        /*0328*/ 	.word	0x00000000
        /*032c*/ 	.short	0x010a
        /*032e*/ 	.byte	0x3f
	.zero		1


	//   ....[24]....
        /*0330*/ 	.word	0x0000bd10
        /*0334*/ 	.word	0x00000003
        /*0338*/ 	.word	0x00000000
        /*033c*/ 	.short	0x010a
        /*033e*/ 	.byte	0x3f
	.zero		1


	//   ....[25]....
        /*0340*/ 	.word	0x0000bd60
        /*0344*/ 	.word	0x00000009
        /*0348*/ 	.word	0x00036438
        /*034c*/ 	.short	0x010a
        /*034e*/ 	.byte	0x3f
	.zero		1


	//   ....[26]....
        /*0350*/ 	.word	0x0000be40
        /*0354*/ 	.word	0x00000000
        /*0358*/ 	.word	0x00036400
        /*035c*/ 	.short	0x010a
        /*035e*/ 	.byte	0x3f
	.zero		1


	//   ....[27]....
        /*0360*/ 	.word	0x0000be90
        /*0364*/ 	.word	0x00000003
        /*0368*/ 	.word	0x00036410
        /*036c*/ 	.short	0x010a
        /*036e*/ 	.byte	0x3f
	.zero		1


	//   ....[28]....
        /*0370*/ 	.word	0x0000bef0
        /*0374*/ 	.word	0x00000079
        /*0378*/ 	.word	0x00036430
        /*037c*/ 	.short	0x010a
        /*037e*/ 	.byte	0x3f
	.zero		1


	//   ....[29]....
        /*0380*/ 	.word	0x0000c090
        /*0384*/ 	.word	0x00000000
        /*0388*/ 	.word	0x00036420
        /*038c*/ 	.short	0x010a
        /*038e*/ 	.byte	0x3f
	.zero		1


	//   ....[30]....
        /*0390*/ 	.word	0x0000c0e0
        /*0394*/ 	.word	0x00000000
        /*0398*/ 	.word	0x00036438
        /*039c*/ 	.short	0x010a
        /*039e*/ 	.byte	0x3f
	.zero		1


	//   ....[31]....
        /*03a0*/ 	.word	0x0000c130
        /*03a4*/ 	.word	0x00000000
        /*03a8*/ 	.word	0x00036428
        /*03ac*/ 	.short	0x010a
        /*03ae*/ 	.byte	0x3f
	.zero		1


	//   ....[32]....
        /*03b0*/ 	.word	0x0000c190
        /*03b4*/ 	.word	0x00000000
        /*03b8*/ 	.word	0x00036438
        /*03bc*/ 	.short	0x010a
        /*03be*/ 	.byte	0x3f
	.zero		1


	//   ....[33]....
        /*03c0*/ 	.word	0x0000c210
        /*03c4*/ 	.word	0x00000000
        /*03c8*/ 	.word	0x00036420
        /*03cc*/ 	.short	0x010a
        /*03ce*/ 	.byte	0x3f
	.zero		1


	//   ....[34]....
        /*03d0*/ 	.word	0x0000c260
        /*03d4*/ 	.word	0x00000000
        /*03d8*/ 	.word	0x00036438
        /*03dc*/ 	.short	0x010a
        /*03de*/ 	.byte	0x3f
	.zero		1


	//   ....[35]....
        /*03e0*/ 	.word	0x0000c2b0
        /*03e4*/ 	.word	0x00000000
        /*03e8*/ 	.word	0x00036428
        /*03ec*/ 	.short	0x010a
        /*03ee*/ 	.byte	0x3f
	.zero		1


	//   ....[36]....
        /*03f0*/ 	.word	0x0000c300
        /*03f4*/ 	.word	0x00000000
        /*03f8*/ 	.word	0x00036438
        /*03fc*/ 	.short	0x010a
        /*03fe*/ 	.byte	0x3f
	.zero		1


	//   ....[37]....
        /*0400*/ 	.word	0x0000c3d0
        /*0404*/ 	.word	0x00000007
        /*0408*/ 	.word	0x00000000
        /*040c*/ 	.short	0x010a
        /*040e*/ 	.byte	0x3f
	.zero		1


	//   ....[38]....
        /*0410*/ 	.word	0x0000c420
        /*0414*/ 	.word	0x00000003
        /*0418*/ 	.word	0x00000000
        /*041c*/ 	.short	0x010a
        /*041e*/ 	.byte	0x3f
	.zero		1


	//----- nvinfo : EIATTR_NUM_MBARRIERS
	.align		4
.L_804:
        /*0420*/ 	.byte	0x03, 0x38
        /*0422*/ 	.short	0x0007


	//----- nvinfo : EIATTR_EXIT_INSTR_OFFSETS
	.align		4
        /*0424*/ 	.byte	0x04, 0x1c
        /*0426*/ 	.short	(.L_806 - .L_805)


	//   ....[0]....
.L_805:
        /*0428*/ 	.word	0x0000bdb0


	//----- nvinfo : EIATTR_MAX_THREADS
	.align		4
.L_806:
        /*042c*/ 	.byte	0x04, 0x05
        /*042e*/ 	.short	(.L_808 - .L_807)
.L_807:
        /*0430*/ 	.word	0x00000200
        /*0434*/ 	.word	0x00000001
        /*0438*/ 	.word	0x00000001


	//----- nvinfo : EIATTR_CRS_STACK_SIZE
	.align		4
.L_808:
        /*043c*/ 	.byte	0x04, 0x1e
        /*043e*/ 	.short	(.L_810 - .L_809)
.L_809:
        /*0440*/ 	.word	0x00000000


	//----- nvinfo : EIATTR_CBANK_PARAM_SIZE
	.align		4
.L_810:
        /*0444*/ 	.byte	0x03, 0x19
        /*0446*/ 	.short	0x06f0


	//----- nvinfo : EIATTR_PARAM_CBANK
	.align		4
        /*0448*/ 	.byte	0x04, 0x0a
        /*044a*/ 	.short	(.L_812 - .L_811)
	.align		4
.L_811:
        /*044c*/ 	.word	index@(.nv.constant0._ZN7cutlass13device_kernelIN5flash11enable_sm90INS1_16FlashAttnBwdSm90INS1_25CollectiveMainloopBwdSm90ILi2ELi1ELi1EN4cute5tupleIJNS5_1CILi1EEES8_S8_EEENS6_IJNS7_ILi64EEENS7_ILi96EEENS7_ILi192EEEEEENS_6half_tEfNS_4arch4Sm90ELb1ELb0ELb1ELb1ELb1ELb0ELb1ELb0ELi3ELi1ELi1ELi1ELb0EEENS1_21CollectiveEpilogueBwdISD_SE_SG_Li384ELb1ELb1ELi3EEENS1_25SingleTileBwdLPTSchedulerILb1ELi96ELb1EEEEEEEEEvNT_6ParamsE)
        /*0450*/ 	.short	0x0210
        /*0452*/ 	.short	0x06f0


	//----- nvinfo : EIATTR_SW_WAR
	.align		4
.L_812:
        /*0454*/ 	.byte	0x04, 0x36
        /*0456*/ 	.short	(.L_814 - .L_813)
.L_813:
        /*0458*/ 	.word	0x00000008
.L_814:


//--------------------- .nv.info._ZN7cutlass13device_kernelIN5flash11enable_sm90INS1_16FlashAttnBwdSm90INS1_25CollectiveMainloopBwdSm90ILi2ELi1ELi1EN4cute5tupleIJNS5_1CILi1EEES8_S8_EEENS6_IJNS7_ILi64EEENS7_ILi96EEENS7_ILi192EEEEEENS_6half_tEfNS_4arch4Sm90ELb1ELb0ELb1ELb1ELb0ELb0ELb1ELb0ELi3ELi1ELi1ELi1ELb0EEENS1_24CollectiveEpilogueBwdGQAISD_fSG_Li384ELb1ELb0EEENS1_25SingleTileBwdLPTSchedulerILb1ELi96ELb0EEEEEEEEEvNT_6ParamsE --------------------------
	.section	.nv.info._ZN7cutlass13device_kernelIN5flash11enable_sm90INS1_16FlashAttnBwdSm90INS1_25CollectiveMainloopBwdSm90ILi2ELi1ELi1EN4cute5tupleIJNS5_1CILi1EEES8_S8_EEENS6_IJNS7_ILi64EEENS7_ILi96EEENS7_ILi192EEEEEENS_6half_tEfNS_4arch4Sm90ELb1ELb0ELb1ELb1ELb0ELb0ELb1ELb0ELi3ELi1ELi1ELi1ELb0EEENS1_24CollectiveEpilogueBwdGQAISD_fSG_Li384ELb1ELb0EEENS1_25SingleTileBwdLPTSchedulerILb1ELi96ELb0EEEEEEEEEvNT_6ParamsE,"",@"SHT_CUDA_INFO"
	.sectionflags	@""
	.align	4


	//----- nvinfo : EIATTR_CUDA_API_VERSION
	.align		4
        /*0000*/ 	.byte	0x04, 0x37
        /*0002*/ 	.short	(.L_816 - .L_815)
.L_815:
        /*0004*/ 	.word	0x00000082


	//----- nvinfo : EIATTR_KPARAM_INFO
	.align		4
.L_816:
        /*0008*/ 	.byte	0x04, 0x17
        /*000a*/ 	.short	(.L_818 - .L_817)
.L_817:
        /*000c*/ 	.word	0x00000000
        /*0010*/ 	.short	0x0000
        /*0012*/ 	.short	0x0070
        /*0014*/ 	.byte	0x00, 0xf0, 0x01, 0x1c


	//----- nvinfo : EIATTR_SPARSE_MMA_MASK
	.align		4
.L_818:
        /*0018*/ 	.byte	0x03, 0x50
        /*001a*/ 	.short	0x0000


	//----- nvinfo : EIATTR_MAXREG_COUNT
	.align		4
        /*001c*/ 	.byte	0x03, 0x1b
        /*001e*/ 	.short	0x0080


	//----- nvinfo : EIATTR_NUM_BARRIERS
	.align		4
        /*0020*/ 	.byte	0x02, 0x4c
        /*0022*/ 	.byte	0x10
	.zero		1


	//----- nvinfo : EIATTR_EXTERNS
	.align		4
        /*0024*/ 	.byte	0x04, 0x0f
        /*0026*/ 	.short	(.L_820 - .L_819)


	//   ....[0]....
	.align		4
.L_819:
        /*0028*/ 	.word	index@(__assertfail)


	//----- nvinfo : EIATTR_ANNOTATIONS
	.align		4
.L_820:
        /*002c*/ 	.byte	0x04, 0x55
        /*002e*/ 	.short	(.L_822 - .L_821)


	//   ....[0]....
.L_821:
        /* <DEDUP_REMOVED lines=11> */


	//----- nvinfo : EIATTR_MERCURY_ISA_VERSION
	.align		4
.L_822:
        /*00d0*/ 	.byte	0x03, 0x5f
        /*00d2*/ 	.short	0x0101


	//----- nvinfo : EIATTR_INT_WARP_WIDE_INSTR_OFFSETS
	.align		4
        /*00d4*/ 	.byte	0x04, 0x31
        /*00d6*/ 	.short	(.L_824 - .L_823)


	//   ....[0]....
.L_823:
        /*00d8*/ 	.word	0x00000180


	//   ....[1]....
        /*00dc*/ 	.word	0x00000240


	//----- nvinfo : EIATTR_COOP_GROUP_MASK_REGIDS
	.align		4
.L_824:
        /*00e0*/ 	.byte	0x04, 0x29
        /*00e2*/ 	.short	(.L_826 - .L_825)


	//   ....[0]....
.L_825:
        /*00e4*/ 	.word	0xffffffff


	//   ....[1]....
        /*00e8*/ 	.word	0xffffffff


	//   ....[2]....
        /*00ec*/ 	.word	0xffffffff


	//   ....[3]....
        /*00f0*/ 	.word	0xffffffff


	//   ....[4]....
        /*00f4*/ 	.word	0xffffffff


	//   ....[5]....
        /*00f8*/ 	.word	0xffffffff


	//   ....[6]....
        /*00fc*/ 	.word	0xffffffff


	//   ....[7]....
        /*0100*/ 	.word	0x0500000f


	//----- nvinfo : EIATTR_COOP_GROUP_INSTR_OFFSETS
	.align		4
.L_826:
        /*0104*/ 	.byte	0x04, 0x28
        /*0106*/ 	.short	(.L_828 - .L_827)


	//   ....[0]....
.L_827:
        /*0108*/ 	.word	0x00000060


	//   ....[1]....
        /*010c*/ 	.word	0x00000190


	//   ....[2]....
        /*0110*/ 	.word	0x00000220


	//   ....[3]....
        /*0114*/ 	.word	0x000003a0


	//   ....[4]....
        /*0118*/ 	.word	0x00000600


	//   ....[5]....
        /*011c*/ 	.word	0x00001600


	//   ....[6]....
        /*0120*/ 	.word	0x00004e60


	//   ....[7]....
        /*0124*/ 	.word	0x000094e0


	//----- nvinfo : EIATTR_REG_RECONFIG
	.align		4
.L_828:
        /*0128*/ 	.byte	0x01, 0x54
	.zero		2


	//----- nvinfo : EIATTR_SYSCALL_OFFSETS
	.align		4
        /*012c*/ 	.byte	0x04, 0x46
        /*012e*/ 	.short	(.L_830 - .L_829)


	//   ....[0]....
.L_829:
        /*0130*/ 	.word	0x00001260


	//   ....[1]....
        /*0134*/ 	.word	0x00001350


	//   ....[2]....
        /*0138*/ 	.word	0x00001490


	//   ....[3]....
        /*013c*/ 	.word	0x00001580


	//----- nvinfo : EIATTR_MBARRIER_INSTR_OFFSETS
	.align		4
.L_830:
        /*0140*/ 	.byte	0x04, 0x39
        /*0142*/ 	.short	(.L_832 - .L_831)


	//   ....[0]....
.L_831:
        /*0144*/ 	.word	0x00000260
        /*0148*/ 	.word	0x000000ff
        /*014c*/ 	.word	0x00036400
        /*0150*/ 	.short	0x0100
        /*0152*/ 	.byte	0x06
	.zero		1


	//   ....[1]....
        /*0154*/ 	.word	0x00000350
        /*0158*/ 	.word	0x000000ff
        /*015c*/ 	.word	0x00036410
        /*0160*/ 	.short	0x0100
        /*0162*/ 	.byte	0x08
	.zero		1


	//   ....[2]....
        /*0164*/ 	.word	0x00000360
        /*0168*/ 	.word	0x000000ff
        /*016c*/ 	.word	0x00036420
        /*0170*/ 	.short	0x0100
        /*0172*/ 	.byte	0x08
	.zero		1


	//   ....[3]....
        /*0174*/ 	.word	0x00000370
        /*0178*/ 	.word	0x000000ff
        /*017c*/ 	.word	0x00036418
        /*0180*/ 	.short	0x0100
        /*0182*/ 	.byte	0x08
	.zero		1


	//   ....[4]....
        /*0184*/ 	.word	0x00000380
        /*0188*/ 	.word	0x000000ff
        /*018c*/ 	.word	0x00036428
        /*0190*/ 	.short	0x0100
        /*0192*/ 	.byte	0x08
	.zero		1


	//   ....[5]....
        /*0194*/ 	.word	0x000004b0
        /*0198*/ 	.word	0x000000ff
        /*019c*/ 	.word	0x00036430
        /*01a0*/ 	.short	0x0100
        /*01a2*/ 	.byte	0x08
	.zero		1


	//   ....[6]....
        /*01a4*/ 	.word	0x000004c0
        /*01a8*/ 	.word	0x000000ff
        /*01ac*/ 	.word	0x00036438
        /*01b0*/ 	.short	0x0100
        /*01b2*/ 	.byte	0x08
	.zero		1


	//   ....[7]....
        /*01b4*/ 	.word	0x00001640
        /*01b8*/ 	.word	0x000000ff
        /*01bc*/ 	.word	0x00036400
        /*01c0*/ 	.short	0x010a
        /*01c2*/ 	.byte	0x24
	.zero		1


	//   ....[8]....
        /*01c4*/ 	.word	0x00001740
        /*01c8*/ 	.word	0x000000ff
        /*01cc*/ 	.word	0x00036400
        /*01d0*/ 	.short	0x010a
        /*01d2*/ 	.byte	0x24
	.zero		1


	//   ....[9]....
        /*01d4*/ 	.word	0x00001e50
        /*01d8*/ 	.word	0x00000003
        /*01dc*/ 	.word	0x00036410
        /*01e0*/ 	.short	0x010a
        /*01e2*/ 	.byte	0x3f
	.zero		1


	//   ....[10]....
        /*01e4*/ 	.word	0x00001e90
        /*01e8*/ 	.word	0x00000003
        /*01ec*/ 	.word	0x00036410
        /*01f0*/ 	.short	0x010a
        /*01f2*/ 	.byte	0x3f
	.zero		1


	//   ....[11]....
        /*01f4*/ 	.word	0x00002530
        /*01f8*/ 	.word	0x000000ff
        /*01fc*/ 	.word	0x00036430
        /*0200*/ 	.short	0x010a
        /*0202*/ 	.byte	0x24
	.zero		1


	//   ....[12]....
        /*0204*/ 	.word	0x00002780
        /*0208*/ 	.word	0x000000ff
        /*020c*/ 	.word	0x00036430
        /*0210*/ 	.short	0x010a
        /*0212*/ 	.byte	0x24
	.zero		1


	//   ....[13]....
        /*0214*/ 	.word	0x00003e40
        /*0218*/ 	.word	0x000000ff
        /*021c*/ 	.word	0x00000000
        /*0220*/ 	.short	0x0101
        /*0222*/ 	.byte	0x04
	.zero		1


	//   ....[14]....
        /*0224*/ 	.word	0x000041d0
        /*0228*/ 	.word	0x00000003
        /*022c*/ 	.word	0x00000000
        /*0230*/ 	.short	0x0101
        /*0232*/ 	.byte	0x3f
	.zero		1


	//   ....[15]....
        /*0234*/ 	.word	0x000073e0
        /*0238*/ 	.word	0x00000000
        /*023c*/ 	.word	0x00036420
        /*0240*/ 	.short	0x010a
        /*0242*/ 	.byte	0x3f
	.zero		1


	//   ....[16]....
        /*0244*/ 	.word	0x00007bd0
        /*0248*/ 	.word	0x00000000
        /*024c*/ 	.word	0x00036438
        /*0250*/ 	.short	0x010a
        /*0252*/ 	.byte	0x3f
	.zero		1


	//   ....[17]....
        /*0254*/ 	.word	0x00007f30
        /*0258*/ 	.word	0x00000000
        /*025c*/ 	.word	0x00036428
        /*0260*/ 	.short	0x010a
        /*0262*/ 	.byte	0x3f
	.zero		1


	//   ....[18]....
        /*0264*/ 	.word	0x00008260
        /*0268*/ 	.word	0x00000000
        /*026c*/ 	.word	0x00036438
        /*0270*/ 	.short	0x010a
        /*0272*/ 	.byte	0x3f
	.zero		1


	//   ....[19]....
        /*0274*/ 	.word	0x00008550
        /*0278*/ 	.word	0x00000000
        /*027c*/ 	.word	0x00036420
        /*0280*/ 	.short	0x010a
        /*0282*/ 	.byte	0x3f
	.zero		1


	//   ....[20]....
        /*0284*/ 	.word	0x000088d0
        /*0288*/ 	.word	0x00000000
        /*028c*/ 	.word	0x00036438
        /*0290*/ 	.short	0x010a
        /*0292*/ 	.byte	0x3f
	.zero		1


	//   ....[21]....
        /*0294*/ 	.word	0x00008bd0
        /*0298*/ 	.word	0x00000000
        /*029c*/ 	.word	0x00036428
        /*02a0*/ 	.short	0x010a
        /*02a2*/ 	.byte	0x3f
	.zero		1


	//   ....[22]....
        /*02a4*/ 	.word	0x00008f10
        /*02a8*/ 	.word	0x00000000
        /*02ac*/ 	.word	0x00036438
        /*02b0*/ 	.short	0x010a
        /*02b2*/ 	.byte	0x3f
	.zero		1


	//   ....[23]....
        /*02b4*/ 	.word	0x00009370
        /*02b8*/ 	.word	0x00000007
        /*02bc*/ 	.word	0x00000000
        /*02c0*/ 	.short	0x010a
        /*02c2*/ 	.byte	0x3f
	.zero		1


	//   ....[24]....
        /*02c4*/ 	.word	0x000093f0
        /*02c8*/ 	.word	0x00000003
        /*02cc*/ 	.word	0x00000000
        /*02d0*/ 	.short	0x010a
        /*02d2*/ 	.byte	0x3f
	.zero		1


	//   ....[25]....
        /*02d4*/ 	.word	0x00009440
        /*02d8*/ 	.word	0x00000009
        /*02dc*/ 	.word	0x00036438
        /*02e0*/ 	.short	0x010a
        /*02e2*/ 	.byte	0x3f
	.zero		1


	//   ....[26]....
        /*02e4*/ 	.word	0x00009520
        /*02e8*/ 	.word	0x00000000
        /*02ec*/ 	.word	0x00036400
        /*02f0*/ 	.short	0x010a
        /*02f2*/ 	.byte	0x3f
	.zero		1


	//   ....[27]....
        /*02f4*/ 	.word	0x00009570
        /*02f8*/ 	.word	0x00000003
        /*02fc*/ 	.word	0x00036410
        /*0300*/ 	.short	0x010a
        /*0302*/ 	.byte	0x3f
	.zero		1


	//   ....[28]....
        /*0304*/ 	.word	0x000095d0
        /*0308*/ 	.word	0x00000079
        /*030c*/ 	.word	0x00036430
        /*0310*/ 	.short	0x010a
        /*0312*/ 	.byte	0x3f
	.zero		1


	//   ....[29]....
        /*0314*/ 	.word	0x00009620
        /*0318*/ 	.word	0x00000000
        /*031c*/ 	.word	0x00036420
        /*0320*/ 	.short	0x010a
        /*0322*/ 	.byte	0x3f
	.zero		1


	//   ....[30]....
        /*0324*/ 	.word	0x00009670
        /*0328*/ 	.word	0x00000000
        /*032c*/ 	.word	0x00036438
        /*0330*/ 	.short	0x010a
        /*0332*/ 	.byte	0x3f
	.zero		1


	//   ....[31]....
        /*0334*/ 	.word	0x000096c0
        /*0338*/ 	.word	0x00000000
        /*033c*/ 	.word	0x00036428
        /*0340*/ 	.short	0x010a
        /*0342*/ 	.byte	0x3f
	.zero		1


	//   ....[32]....
        /*0344*/ 	.word	0x00009720
        /*0348*/ 	.word	0x00000000
        /*034c*/ 	.word	0x00036438
        /*0350*/ 	.short	0x010a
        /*0352*/ 	.byte	0x3f
	.zero		1


	//   ....[33]....
        /*0354*/ 	.word	0x000097a0
        /*0358*/ 	.word	0x00000000
        /*035c*/ 	.word	0x00036420
        /*0360*/ 	.short	0x010a
        /*0362*/ 	.byte	0x3f
	.zero		1


	//   ....[34]....
        /*0364*/ 	.word	0x000097f0
        /*0368*/ 	.word	0x00000000
        /*036c*/ 	.word	0x00036438
        /*0370*/ 	.short	0x010a
        /*0372*/ 	.byte	0x3f
	.zero		1


	//   ....[35]....
        /*0374*/ 	.word	0x00009840
        /*0378*/ 	.word	0x00000000
        /*037c*/ 	.word	0x00036428
        /*0380*/ 	.short	0x010a
        /*0382*/ 	.byte	0x3f
	.zero		1


	//   ....[36]....
        /*0384*/ 	.word	0x00009890
        /*0388*/ 	.word	0x00000000
        /*038c*/ 	.word	0x00036438
        /*0390*/ 	.short	0x010a
        /*0392*/ 	.byte	0x3f
	.zero		1


	//   ....[37]....
        /*0394*/ 	.word	0x00009960
        /*0398*/ 	.word	0x00000007
        /*039c*/ 	.word	0x00000000
        /*03a0*/ 	.short	0x010a
        /*03a2*/ 	.byte	0x3f
	.zero		1


	//   ....[38]....
        /*03a4*/ 	.word	0x000099b0
        /*03a8*/ 	.word	0x00000003
        /*03ac*/ 	.word	0x00000000
        /*03b0*/ 	.short	0x010a
        /*03b2*/ 	.byte	0x3f
	.zero		1


	//----- nvinfo : EIATTR_NUM_MBARRIERS
	.align		4
.L_832:
        /*03b4*/ 	.byte	0x03, 0x38
        /*03b6*/ 	.short	0x0007


	//----- nvinfo : EIATTR_EXIT_INSTR_OFFSETS
	.align		4
        /*03b8*/ 	.byte	0x04, 0x1c
        /*03ba*/ 	.short	(.L_834 - .L_833)


	//   ....[0]....
.L_833:
        /*03bc*/ 	.word	0x00009490


	//----- nvinfo : EIATTR_MAX_THREADS
	.align		4
.L_834:
        /*03c0*/ 	.byte	0x04, 0x05
        /*03c2*/ 	.short	(.L_836 - .L_835)
.L_835:
        /*03c4*/ 	.word	0x00000200
        /*03c8*/ 	.word	0x00000001
        /*03cc*/ 	.word	0x00000001


	//----- nvinfo : EIATTR_CRS_STACK_SIZE
	.align		4
.L_836:
        /*03d0*/ 	.byte	0x04, 0x1e
        /*03d2*/ 	.short	(.L_838 - .L_837)
.L_837:
        /*03d4*/ 	.word	0x00000000


	//----- nvinfo : EIATTR_CBANK_PARAM_SIZE
	.align		4
.L_838:
        /*03d8*/ 	.byte	0x03, 0x19
        /*03da*/ 	.short	0x0770


	//----- nvinfo : EIATTR_PARAM_CBANK
	.align		4
        /*03dc*/ 	.byte	0x04, 0x0a
        /*03de*/ 	.short	(.L_840 - .L_839)
	.align		4
.L_839:
        /*03e0*/ 	.word	index@(.nv.constant0._ZN7cutlass13device_kernelIN5flash11enable_sm90INS1_16FlashAttnBwdSm90INS1_25CollectiveMainloopBwdSm90ILi2ELi1ELi1EN4cute5tupleIJNS5_1CILi1EEES8_S8_EEENS6_IJNS7_ILi64EEENS7_ILi96EEENS7_ILi192EEEEEENS_6half_tEfNS_4arch4Sm90ELb1ELb0ELb1ELb1ELb0ELb0ELb1ELb0ELi3ELi1ELi1ELi1ELb0EEENS1_24CollectiveEpilogueBwdGQAISD_fSG_Li384ELb1ELb0EEENS1_25SingleTileBwdLPTSchedulerILb1ELi96ELb0EEEEEEEEEvNT_6ParamsE)
        /*03e4*/ 	.short	0x0210
        /*03e6*/ 	.short	0x0770


	//----- nvinfo : EIATTR_SW_WAR
	.align		4
.L_840:
        /*03e8*/ 	.byte	0x04, 0x36
        /*03ea*/ 	.short	(.L_842 - .L_841)
.L_841:
        /*03ec*/ 	.word	0x00000008
.L_842:


//--------------------- .nv.info._ZN7cutlass13device_kernelIN5flash32FlashAttnBwdPostprocessConvertdQIN4cute5tupleIJNS3_1CILi96EEENS5_ILi192EEEEEENS_6half_tEfNS_4arch4Sm90ELi384ENS3_8TiledMMAINS3_8MMA_AtomIJNS3_4SM904GMMA25MMA_64x96x16_F32F16F16_SSILNSF_5MajorE1ELSH_1ELNSF_7ScaleInE1ELSI_1EEEEEENS3_6LayoutINS4_IJNS5_ILi3EEENS5_ILi1EEESN_EEENS4_IJSN_NS5_ILi0EEESP_EEEEENS4_IJNS3_10UnderscoreESS_SS_EEEEELb1EEEEEvNT_6ParamsE --------------------------
	.section	.nv.info._ZN7cutlass13device_kernelIN5flash32FlashAttnBwdPostprocessConvertdQIN4cute5tupleIJNS3_1CILi96EEENS5_ILi192EEEEEENS_6half_tEfNS_4arch4Sm90ELi384ENS3_8TiledMMAINS3_8MMA_AtomIJNS3_4SM904GMMA25MMA_64x96x16_F32F16F16_SSILNSF_5MajorE1ELSH_1ELNSF_7ScaleInE1ELSI_1EEEEEENS3_6LayoutINS4_IJNS5_ILi3EEENS5_ILi1EEESN_EEENS4_IJSN_NS5_ILi0EEESP_EEEEENS4_IJNS3_10UnderscoreESS_SS_EEEEELb1EEEEEvNT_6ParamsE,"",@"SHT_CUDA_INFO"
	.sectionflags	@""
	.align	4


	//----- nvinfo : EIATTR_CUDA_API_VERSION
	.align		4
        /*0000*/ 	.byte	0x04, 0x37
        /*0002*/ 	.short	(.L_844 - .L_843)
.L_843:
        /*0004*/ 	.word	0x00000082


	//----- nvinfo : EIATTR_KPARAM_INFO
	.align		4
.L_844:
        /*0008*/ 	.byte	0x04, 0x17
        /*000a*/ 	.short	(.L_846 - .L_845)
.L_845:
        /*000c*/ 	.word	0x00000000
        /*0010*/ 	.short	0x0000
        /*0012*/ 	.short	0x0000
        /*0014*/ 	.byte	0x00, 0xf0, 0xc1, 0x01


	//----- nvinfo : EIATTR_SPARSE_MMA_MASK
	.align		4
.L_846:
        /*0018*/ 	.byte	0x03, 0x50
        /*001a*/ 	.short	0x0000


	//----- nvinfo : EIATTR_MAXREG_COUNT
	.align		4
        /*001c*/ 	.byte	0x03, 0x1b
        /*001e*/ 	.short	0x0050


	//----- nvinfo : EIATTR_NUM_BARRIERS
	.align		4
        /*0020*/ 	.byte	0x02, 0x4c
        /*0022*/ 	.byte	0x01
	.zero		1


	//----- nvinfo : EIATTR_MERCURY_ISA_VERSION
	.align		4
        /*0024*/ 	.byte	0x03, 0x5f
        /*0026*/ 	.short	0x0101


	//----- nvinfo : EIATTR_MBARRIER_INSTR_OFFSETS
	.align		4
        /*0028*/ 	.byte	0x04, 0x39
        /*002a*/ 	.short	(.L_848 - .L_847)


	//   ....[0]....
.L_847:
        /*002c*/ 	.word	0x00000490
        /*0030*/ 	.word	0x000000ff
        /*0034*/ 	.word	0x0001b000
        /*0038*/ 	.short	0x0100
        /*003a*/ 	.byte	0x06
	.zero		1


	//   ....[1]....
        /*003c*/ 	.word	0x000005a0
        /*0040*/ 	.word	0x00000002
        /*0044*/ 	.word	0x0001b000
        /*0048*/ 	.short	0x010a
        /*004a*/ 	.byte	0x3f
	.zero		1


	//----- nvinfo : EIATTR_NUM_MBARRIERS
	.align		4
.L_848:
        /*004c*/ 	.byte	0x03, 0x38
        /*004e*/ 	.short	0x0001


	//----- nvinfo : EIATTR_EXIT_INSTR_OFFSETS
	.align		4
        /*0050*/ 	.byte	0x04, 0x1c
        /*0052*/ 	.short	(.L_850 - .L_849)


	//   ....[0]....
.L_849:
        /*0054*/ 	.word	0x000001a0


	//   ....[1]....
        /*0058*/ 	.word	0x00001630


	//   ....[2]....
        /*005c*/ 	.word	0x00001710


	//----- nvinfo : EIATTR_MAX_THREADS
	.align		4
.L_850:
        /*0060*/ 	.byte	0x04, 0x05
        /*0062*/ 	.short	(.L_852 - .L_851)
.L_851:
        /*0064*/ 	.word	0x00000180
        /*0068*/ 	.word	0x00000001
        /*006c*/ 	.word	0x00000001


	//----- nvinfo : EIATTR_CRS_STACK_SIZE
	.align		4
.L_852:
        /*0070*/ 	.byte	0x04, 0x1e
        /*0072*/ 	.short	(.L_854 - .L_853)
.L_853:
        /*0074*/ 	.word	0x00000000


	//----- nvinfo : EIATTR_CBANK_PARAM_SIZE
	.align		4
.L_854:
        /*0078*/ 	.byte	0x03, 0x19
        /*007a*/ 	.short	0x0070


	//----- nvinfo : EIATTR_PARAM_CBANK
	.align		4
        /*007c*/ 	.byte	0x04, 0x0a
        /*007e*/ 	.short	(.L_856 - .L_855)
	.align		4
.L_855:
        /*0080*/ 	.word	index@(.nv.constant0._ZN7cutlass13device_kernelIN5flash32FlashAttnBwdPostprocessConvertdQIN4cute5tupleIJNS3_1CILi96EEENS5_ILi192EEEEEENS_6half_tEfNS_4arch4Sm90ELi384ENS3_8TiledMMAINS3_8MMA_AtomIJNS3_4SM904GMMA25MMA_64x96x16_F32F16F16_SSILNSF_5MajorE1ELSH_1ELNSF_7ScaleInE1ELSI_1EEEEEENS3_6LayoutINS4_IJNS5_ILi3EEENS5_ILi1EEESN_EEENS4_IJSN_NS5_ILi0EEESP_EEEEENS4_IJNS3_10UnderscoreESS_SS_EEEEELb1EEEEEvNT_6ParamsE)
        /*0084*/ 	.short	0x0210
        /*0086*/ 	.short	0x0070


	//----- nvinfo : EIATTR_SW_WAR
	.align		4
.L_856:
        /*0088*/ 	.byte	0x04, 0x36
        /*008a*/ 	.short	(.L_858 - .L_857)
.L_857:
        /*008c*/ 	.word	0x00000008
.L_858:


//--------------------- .nv.info._ZN7cutlass13device_kernelIN5flash32FlashAttnBwdPostprocessConvertdQIN4cute5tupleIJNS3_1CILi64EEENS5_ILi192EEEEEENS_6half_tEfNS_4arch4Sm90ELi384ENS3_8TiledMMAINS3_8MMA_AtomIJNS3_4SM904GMMA25MMA_64x64x16_F32F16F16_SSILNSF_5MajorE0ELSH_1ELNSF_7ScaleInE1ELSI_1EEEEEENS3_6LayoutINS4_IJNS5_ILi1EEENS5_ILi3EEESM_EEENS4_IJNS5_ILi0EEESM_SP_EEEEENS4_IJNS3_10UnderscoreESS_SS_EEEEELb0EEEEEvNT_6ParamsE --------------------------
	.section	.nv.info._ZN7cutlass13device_kernelIN5flash32FlashAttnBwdPostprocessConvertdQIN4cute5tupleIJNS3_1CILi64EEENS5_ILi192EEEEEENS_6half_tEfNS_4arch4Sm90ELi384ENS3_8TiledMMAINS3_8MMA_AtomIJNS3_4SM904GMMA25MMA_64x64x16_F32F16F16_SSILNSF_5MajorE0ELSH_1ELNSF_7ScaleInE1ELSI_1EEEEEENS3_6LayoutINS4_IJNS5_ILi1EEENS5_ILi3EEESM_EEENS4_IJNS5_ILi0EEESM_SP_EEEEENS4_IJNS3_10UnderscoreESS_SS_EEEEELb0EEEEEvNT_6ParamsE,"",@"SHT_CUDA_INFO"
	.sectionflags	@""
	.align	4


	//----- nvinfo : EIATTR_CUDA_API_VERSION
	.align		4
        /*0000*/ 	.byte	0x04, 0x37
        /*0002*/ 	.short	(.L_860 - .L_859)
.L_859:
        /*0004*/ 	.word	0x00000082


	//----- nvinfo : EIATTR_KPARAM_INFO
	.align		4
.L_860:
        /*0008*/ 	.byte	0x04, 0x17
        /*000a*/ 	.short	(.L_862 - .L_861)
.L_861:
        /*000c*/ 	.word	0x00000000
        /*0010*/ 	.short	0x0000
        /*0012*/ 	.short	0x0000
        /*0014*/ 	.byte	0x00, 0xf0, 0xc1, 0x01


	//----- nvinfo : EIATTR_SPARSE_MMA_MASK
	.align		4
.L_862:
        /*0018*/ 	.byte	0x03, 0x50
        /*001a*/ 	.short	0x0000


	//----- nvinfo : EIATTR_MAXREG_COUNT
	.align		4
        /*001c*/ 	.byte	0x03, 0x1b
        /*001e*/ 	.short	0x0050


	//----- nvinfo : EIATTR_NUM_BARRIERS
	.align		4
        /*0020*/ 	.byte	0x02, 0x4c
        /*0022*/ 	.byte	0x01
	.zero		1


	//----- nvinfo : EIATTR_MERCURY_ISA_VERSION
	.align		4
        /*0024*/ 	.byte	0x03, 0x5f
        /*0026*/ 	.short	0x0101


	//----- nvinfo : EIATTR_MBARRIER_INSTR_OFFSETS
	.align		4
        /*0028*/ 	.byte	0x04, 0x39
        /*002a*/ 	.short	(.L_864 - .L_863)


	//   ....[0]....
.L_863:
        /*002c*/ 	.word	0x000004a0
        /*0030*/ 	.word	0x000000ff
        /*0034*/ 	.word	0x00012000
        /*0038*/ 	.short	0x0100
        /*003a*/ 	.byte	0x06
	.zero		1


	//   ....[1]....
        /*003c*/ 	.word	0x000005b0
        /*0040*/ 	.word	0x00000029
        /*0044*/ 	.word	0x00012000
        /*0048*/ 	.short	0x010a
        /*004a*/ 	.byte	0x3f
	.zero		1


	//----- nvinfo : EIATTR_NUM_MBARRIERS
	.align		4
.L_864:
        /*004c*/ 	.byte	0x03, 0x38
        /*004e*/ 	.short	0x0001


	//----- nvinfo : EIATTR_EXIT_INSTR_OFFSETS
	.align		4
        /*0050*/ 	.byte	0x04, 0x1c
        /*0052*/ 	.short	(.L_866 - .L_865)


	//   ....[0]....
.L_865:
        /*0054*/ 	.word	0x000001b0


	//   ....[1]....
        /*0058*/ 	.word	0x00001220


	//   ....[2]....
        /*005c*/ 	.word	0x000012f0


	//----- nvinfo : EIATTR_MAX_THREADS
	.align		4
.L_866:
        /*0060*/ 	.byte	0x04, 0x05
        /*0062*/ 	.short	(.L_868 - .L_867)
.L_867:
        /*0064*/ 	.word	0x00000180
        /*0068*/ 	.word	0x00000001
        /*006c*/ 	.word	0x00000001


	//----- nvinfo : EIATTR_CRS_STACK_SIZE
	.align		4
.L_868:
        /*0070*/ 	.byte	0x04, 0x1e
        /*0072*/ 	.short	(.L_870 - .L_869)
.L_869:
        /*0074*/ 	.word	0x00000000


	//----- nvinfo : EIATTR_CBANK_PARAM_SIZE
	.align		4
.L_870:
        /*0078*/ 	.byte	0x03, 0x19
        /*007a*/ 	.short	0x0070


	//----- nvinfo : EIATTR_PARAM_CBANK
	.align		4
        /*007c*/ 	.byte	0x04, 0x0a
        /*007e*/ 	.short	(.L_872 - .L_871)
	.align		4
.L_871:
        /*0080*/ 	.word	index@(.nv.constant0._ZN7cutlass13device_kernelIN5flash32FlashAttnBwdPostprocessConvertdQIN4cute5tupleIJNS3_1CILi64EEENS5_ILi192EEEEEENS_6half_tEfNS_4arch4Sm90ELi384ENS3_8TiledMMAINS3_8MMA_AtomIJNS3_4SM904GMMA25MMA_64x64x16_F32F16F16_SSILNSF_5MajorE0ELSH_1ELNSF_7ScaleInE1ELSI_1EEEEEENS3_6LayoutINS4_IJNS5_ILi1EEENS5_ILi3EEESM_EEENS4_IJNS5_ILi0EEESM_SP_EEEEENS4_IJNS3_10UnderscoreESS_SS_EEEEELb0EEEEEvNT_6ParamsE)
        /*0084*/ 	.short	0x0210
        /*0086*/ 	.short	0x0070


	//----- nvinfo : EIATTR_SW_WAR
	.align		4
.L_872:
        /*0088*/ 	.byte	0x04, 0x36
        /*008a*/ 	.short	(.L_874 - .L_873)
.L_873:
        /*008c*/ 	.word	0x00000008
.L_874:


//--------------------- .nv.info._ZN7cutlass13device_kernelIN5flash11enable_sm90INS1_16FlashAttnBwdSm90INS1_25CollectiveMainloopBwdSm90ILi2ELi1ELi1EN4cute5tupleIJNS5_1CILi1EEES8_S8_EEENS6_IJNS7_ILi64EEENS7_ILi96EEENS7_ILi192EEEEEENS_6half_tEfNS_4arch4Sm90ELb1ELb0ELb1ELb1ELb1ELb0ELb1ELb0ELi3ELi1ELi1ELi1ELb0EEENS1_24CollectiveEpilogueBwdGQAISD_fSG_Li384ELb1ELb1EEENS1_25SingleTileBwdLPTSchedulerILb1ELi96ELb1EEEEEEEEEvNT_6ParamsE --------------------------
	.section	.nv.info._ZN7cutlass13device_kernelIN5flash11enable_sm90INS1_16FlashAttnBwdSm90INS1_25CollectiveMainloopBwdSm90ILi2ELi1ELi1EN4cute5tupleIJNS5_1CILi1EEES8_S8_EEENS6_IJNS7_ILi64EEENS7_ILi96EEENS7_ILi192EEEEEENS_6half_tEfNS_4arch4Sm90ELb1ELb0ELb1ELb1ELb1ELb0ELb1ELb0ELi3ELi1ELi1ELi1ELb0EEENS1_24CollectiveEpilogueBwdGQAISD_fSG_Li384ELb1ELb1EEENS1_25SingleTileBwdLPTSchedulerILb1ELi96ELb1EEEEEEEEEvNT_6ParamsE,"",@"SHT_CUDA_INFO"
	.sectionflags	@""
	.align	4


	//----- nvinfo : EIATTR_CUDA_API_VERSION
	.align		4
        /*0000*/ 	.byte	0x04, 0x37
        /*0002*/ 	.short	(.L_876 - .L_875)
.L_875:
        /*0004*/ 	.word	0x00000082


	//----- nvinfo : EIATTR_KPARAM_INFO
	.align		4
.L_876:
        /*0008*/ 	.byte	0x04, 0x17
        /*000a*/ 	.short	(.L_878 - .L_877)
.L_877:
        /*000c*/ 	.word	0x00000000
        /*0010*/ 	.short	0x0000
        /*0012*/ 	.short	0x0070
        /*0014*/ 	.byte	0x00, 0xf0, 0x01, 0x1c


	//----- nvinfo : EIATTR_SPARSE_MMA_MASK
	.align		4
.L_878:
        /*0018*/ 	.byte	0x03, 0x50
        /*001a*/ 	.short	0x0000


	//----- nvinfo : EIATTR_MAXREG_COUNT
	.align		4
        /*001c*/ 	.byte	0x03, 0x1b
        /*001e*/ 	.short	0x0080


	//----- nvinfo : EIATTR_NUM_BARRIERS
	.align		4
        /*0020*/ 	.byte	0x02, 0x4c
        /*0022*/ 	.byte	0x10
	.zero		1


	//----- nvinfo : EIATTR_EXTERNS
	.align		4
        /*0024*/ 	.byte	0x04, 0x0f
        /*0026*/ 	.short	(.L_880 - .L_879)


	//   ....[0]....
	.align		4
.L_879:
        /*0028*/ 	.word	index@(__assertfail)


	//----- nvinfo : EIATTR_ANNOTATIONS
	.align		4
.L_880:
        /*002c*/ 	.byte	0x04, 0x55
        /*002e*/ 	.short	(.L_882 - .L_881)


	//   ....[0]....
.L_881:
        /* <DEDUP_REMOVED lines=10> */


	//----- nvinfo : EIATTR_MERCURY_ISA_VERSION
	.align		4
.L_882:
        /*00b8*/ 	.byte	0x03, 0x5f
        /*00ba*/ 	.short	0x0101


	//----- nvinfo : EIATTR_INT_WARP_WIDE_INSTR_OFFSETS
	.align		4
        /*00bc*/ 	.byte	0x04, 0x31
        /*00be*/ 	.short	(.L_884 - .L_883)


	//   ....[0]....
.L_883:
        /*00c0*/ 	.word	0x00000180


	//   ....[1]....
        /*00c4*/ 	.word	0x00000240


	//   ....[2]....
        /*00c8*/ 	.word	0x00006630


	//   ....[3]....
        /*00cc*/ 	.word	0x00006e20


	//   ....[4]....
        /*00d0*/ 	.word	0x00007480


	//----- nvinfo : EIATTR_COOP_GROUP_MASK_REGIDS
	.align		4
.L_884:
        /*00d4*/ 	.byte	0x04, 0x29
        /*00d6*/ 	.short	(.L_886 - .L_885)


	//   ....[0]....
.L_885:
        /*00d8*/ 	.word	0xffffffff


	//   ....[1]....
        /*00dc*/ 	.word	0xffffffff


	//   ....[2]....
        /*00e0*/ 	.word	0xffffffff


	//   ....[3]....
        /*00e4*/ 	.word	0xffffffff


	//   ....[4]....
        /*00e8*/ 	.word	0xffffffff


	//   ....[5]....
        /*00ec*/ 	.word	0xffffffff


	//   ....[6]....
        /*00f0*/ 	.word	0xffffffff


	//   ....[7]....
        /*00f4*/ 	.word	0xffffffff


	//   ....[8]....
        /*00f8*/ 	.word	0xffffffff


	//   ....[9]....
        /*00fc*/ 	.word	0xffffffff


	//   ....[10]....
        /*0100*/ 	.word	0xffffffff


	//   ....[11]....
        /*0104*/ 	.word	0xffffffff


	//   ....[12]....
        /*0108*/ 	.word	0xffffffff


	//   ....[13]....
        /*010c*/ 	.word	0xffffffff


	//   ....[14]....
        /*0110*/ 	.word	0xffffffff


	//   ....[15]....
        /*0114*/ 	.word	0xffffffff


	//   ....[16]....
        /*0118*/ 	.word	0xffffffff


	//   ....[17]....
        /*011c*/ 	.word	0x0500000f


	//   ....[18]....
        /*0120*/ 	.word	0x0500000f


	//   ....[19]....
        /*0124*/ 	.word	0x0500000f


	//   ....[20]....
        /*0128*/ 	.word	0x0500000f


	//   ....[21]....
        /*012c*/ 	.word	0x0500000f


	//   ....[22]....
        /*0130*/ 	.word	0x0500000f


	//----- nvinfo : EIATTR_COOP_GROUP_INSTR_OFFSETS
	.align		4
.L_886:
        /*0134*/ 	.byte	0x04, 0x28
        /*0136*/ 	.short	(.L_888 - .L_887)


	//   ....[0]....
.L_887:
        /*0138*/ 	.word	0x00000060


	//   ....[1]....
        /*013c*/ 	.word	0x00000190


	//   ....[2]....
        /*0140*/ 	.word	0x00000220


	//   ....[3]....
        /*0144*/ 	.word	0x000003a0


	//   ....[4]....
        /*0148*/ 	.word	0x00000600


	//   ....[5]....
        /*014c*/ 	.word	0x00001600


	//   ....[6]....
        /*0150*/ 	.word	0x00004c30


	//   ....[7]....
        /*0154*/ 	.word	0x00004dc0


	//   ....[8]....
        /*0158*/ 	.word	0x00005050


	//   ....[9]....
        /*015c*/ 	.word	0x000051e0


	//   ....[10]....
        /*0160*/ 	.word	0x000052f0


	//   ....[11]....
        /*0164*/ 	.word	0x000060a0


	//   ....[12]....
        /*0168*/ 	.word	0x00006560


	//   ....[13]....
        /*016c*/ 	.word	0x00006960


	//   ....[14]....
        /*0170*/ 	.word	0x00006d50


	//   ....[15]....
        /*0174*/ 	.word	0x00007000


	//   ....[16]....
        /*0178*/ 	.word	0x000073b0


	//   ....[17]....
        /*017c*/ 	.word	0x0000a2a0


	//   ....[18]....
        /*0180*/ 	.word	0x0000a410


	//   ....[19]....
        /*0184*/ 	.word	0x0000a480


	//   ....[20]....
        /*0188*/ 	.word	0x0000a4f0


	//   ....[21]....
        /*018c*/ 	.word	0x0000a560


	//   ....[22]....
        /*0190*/ 	.word	0x0000a5d0


	//----- nvinfo : EIATTR_REG_RECONFIG
	.align		4
.L_888:
        /*0194*/ 	.byte	0x01, 0x54
	.zero		2


	//----- nvinfo : EIATTR_SYSCALL_OFFSETS
	.align		4
        /*0198*/ 	.byte	0x04, 0x46
        /*019a*/ 	.short	(.L_890 - .L_889)


	//   ....[0]....
.L_889:
        /*019c*/ 	.word	0x00001260


	//   ....[1]....
        /*01a0*/ 	.word	0x00001350


	//   ....[2]....
        /*01a4*/ 	.word	0x00001490


	//   ....[3]....
        /*01a8*/ 	.word	0x00001580


	//----- nvinfo : EIATTR_MBARRIER_INSTR_OFFSETS
	.align		4
.L_890:
        /*01ac*/ 	.byte	0x04, 0x39
        /*01ae*/ 	.short	(.L_892 - .L_891)


	//   ....[0]....
.L_891:
        /*01b0*/ 	.word	0x00000260
        /*01b4*/ 	.word	0x000000ff
        /*01b8*/ 	.word	0x00036400
        /*01bc*/ 	.short	0x0100
        /*01be*/ 	.byte	0x06
	.zero		1


	//   ....[1]....
        /*01c0*/ 	.word	0x00000350
        /*01c4*/ 	.word	0x000000ff
        /*01c8*/ 	.word	0x00036410
        /*01cc*/ 	.short	0x0100
        /*01ce*/ 	.byte	0x08
	.zero		1


	//   ....[2]....
        /*01d0*/ 	.word	0x00000360
        /*01d4*/ 	.word	0x000000ff
        /*01d8*/ 	.word	0x00036420
        /*01dc*/ 	.short	0x0100
        /*01de*/ 	.byte	0x08
	.zero		1


	//   ....[3]....
        /*01e0*/ 	.word	0x00000370
        /*01e4*/ 	.word	0x000000ff
        /*01e8*/ 	.word	0x00036418
        /*01ec*/ 	.short	0x0100
        /*01ee*/ 	.byte	0x08
	.zero		1


	//   ....[4]....
        /*01f0*/ 	.word	0x00000380
        /*01f4*/ 	.word	0x000000ff
        /*01f8*/ 	.word	0x00036428
        /*01fc*/ 	.short	0x0100
        /*01fe*/ 	.byte	0x08
	.zero		1


	//   ....[5]....
        /*0200*/ 	.word	0x000004b0
        /*0204*/ 	.word	0x000000ff
        /*0208*/ 	.word	0x00036430
        /*020c*/ 	.short	0x0100
        /*020e*/ 	.byte	0x08
	.zero		1


	//   ....[6]....
        /*0210*/ 	.word	0x000004c0
        /*0214*/ 	.word	0x000000ff
        /*0218*/ 	.word	0x00036438
        /*021c*/ 	.short	0x0100
        /*021e*/ 	.byte	0x08
	.zero		1


	//   ....[7]....
        /*0220*/ 	.word	0x00001640
        /*0224*/ 	.word	0x000000ff
        /*0228*/ 	.word	0x00036400
        /*022c*/ 	.short	0x010a
        /*022e*/ 	.byte	0x24
	.zero		1


	//   ....[8]....
        /*0230*/ 	.word	0x00001740
        /*0234*/ 	.word	0x000000ff
        /*0238*/ 	.word	0x00036400
        /*023c*/ 	.short	0x010a
        /*023e*/ 	.byte	0x24
	.zero		1


	//   ....[9]....
        /*0240*/ 	.word	0x00001e50
        /*0244*/ 	.word	0x00000003
        /*0248*/ 	.word	0x00036410
        /*024c*/ 	.short	0x010a
        /*024e*/ 	.byte	0x3f
	.zero		1


	//   ....[10]....
        /*0250*/ 	.word	0x00001e90
        /*0254*/ 	.word	0x00000003
        /*0258*/ 	.word	0x00036410
        /*025c*/ 	.short	0x010a
        /*025e*/ 	.byte	0x3f
	.zero		1


	//   ....[11]....
        /*0260*/ 	.word	0x00002530
        /*0264*/ 	.word	0x000000ff
        /*0268*/ 	.word	0x00036430
        /*026c*/ 	.short	0x010a
        /*026e*/ 	.byte	0x24
	.zero		1


	//   ....[12]....
        /*0270*/ 	.word	0x00002780
        /*0274*/ 	.word	0x000000ff
        /*0278*/ 	.word	0x00036430
        /*027c*/ 	.short	0x010a
        /*027e*/ 	.byte	0x24
	.zero		1


	//   ....[13]....
        /*0280*/ 	.word	0x00003e40
        /*0284*/ 	.word	0x000000ff
        /*0288*/ 	.word	0x00000000
        /*028c*/ 	.short	0x0101
        /*028e*/ 	.byte	0x04
	.zero		1


	//   ....[14]....
        /*0290*/ 	.word	0x000041d0
        /*0294*/ 	.word	0x00000003
        /*0298*/ 	.word	0x00000000
        /*029c*/ 	.short	0x0101
        /*029e*/ 	.byte	0x3f
	.zero		1


	//   ....[15]....
        /*02a0*/ 	.word	0x000081a0
        /*02a4*/ 	.word	0x00000000
        /*02a8*/ 	.word	0x00036420
        /*02ac*/ 	.short	0x010a
        /*02ae*/ 	.byte	0x3f
	.zero		1


	//   ....[16]....
        /*02b0*/ 	.word	0x00008990
        /*02b4*/ 	.word	0x00000000
        /*02b8*/ 	.word	0x00036438
        /*02bc*/ 	.short	0x010a
        /*02be*/ 	.byte	0x3f
	.zero		1


	//   ....[17]....
        /*02c0*/ 	.word	0x00008cf0
        /*02c4*/ 	.word	0x00000000
        /*02c8*/ 	.word	0x00036428
        /*02cc*/ 	.short	0x010a
        /*02ce*/ 	.byte	0x3f
	.zero		1


	//   ....[18]....
        /*02d0*/ 	.word	0x00009020
        /*02d4*/ 	.word	0x00000000
        /*02d8*/ 	.word	0x00036438
        /*02dc*/ 	.short	0x010a
        /*02de*/ 	.byte	0x3f
	.zero		1


	//   ....[19]....
        /*02e0*/ 	.word	0x00009310
        /*02e4*/ 	.word	0x00000000
        /*02e8*/ 	.word	0x00036420
        /*02ec*/ 	.short	0x010a
        /*02ee*/ 	.byte	0x3f
	.zero		1


	//   ....[20]....
        /*02f0*/ 	.word	0x00009690
        /*02f4*/ 	.word	0x00000000
        /*02f8*/ 	.word	0x00036438
        /*02fc*/ 	.short	0x010a
        /*02fe*/ 	.byte	0x3f
	.zero		1


	//   ....[21]....
        /*0300*/ 	.word	0x00009990
        /*0304*/ 	.word	0x00000000
        /*0308*/ 	.word	0x00036428
        /*030c*/ 	.short	0x010a
        /*030e*/ 	.byte	0x3f
	.zero		1


	//   ....[22]....
        /*0310*/ 	.word	0x00009cd0
        /*0314*/ 	.word	0x00000000
        /*0318*/ 	.word	0x00036438
        /*031c*/ 	.short	0x010a
        /*031e*/ 	.byte	0x3f
	.zero		1


	//   ....[23]....
        /*0320*/ 	.word	0x0000a130
        /*0324*/ 	.word	0x00000007
        /*0328*/ 	.word	0x00000000
        /*032c*/ 	.short	0x010a
        /*032e*/ 	.byte	0x3f
	.zero		1


	//   ....[24]....
        /*0330*/ 	.word	0x0000a1b0
        /*0334*/ 	.word	0x00000003
        /*0338*/ 	.word	0x00000000
        /*033c*/ 	.short	0x010a
        /*033e*/ 	.byte	0x3f
	.zero		1


	//   ....[25]....
        /*0340*/ 	.word	0x0000a200
        /*0344*/ 	.word	0x00000009
        /*0348*/ 	.word	0x00036438
        /*034c*/ 	.short	0x010a
        /*034e*/ 	.byte	0x3f
	.zero		1


	//   ....[26]....
        /*0350*/ 	.word	0x0000a2e0
        /*0354*/ 	.word	0x00000000
        /*0358*/ 	.word	0x00036400
        /*035c*/ 	.short	0x010a
        /*035e*/ 	.byte	0x3f
	.zero		1


	//   ....[27]....
        /*0360*/ 	.word	0x0000a330
        /*0364*/ 	.word	0x00000003
        /*0368*/ 	.word	0x00036410
        /*036c*/ 	.short	0x010a
        /*036e*/ 	.byte	0x3f
	.zero		1


	//   ....[28]....
        /*0370*/ 	.word	0x0000a390
        /*0374*/ 	.word	0x00000079
        /*0378*/ 	.word	0x00036430
        /*037c*/ 	.short	0x010a
        /*037e*/ 	.byte	0x3f
	.zero		1


	//   ....[29]....
        /*0380*/ 	.word	0x0000a610
        /*0384*/ 	.word	0x00000000
        /*0388*/ 	.word	0x00036420
        /*038c*/ 	.short	0x010a
        /*038e*/ 	.byte	0x3f
	.zero		1


	//   ....[30]....
        /*0390*/ 	.word	0x0000a660
        /*0394*/ 	.word	0x00000000
        /*0398*/ 	.word	0x00036438
        /*039c*/ 	.short	0x010a
        /*039e*/ 	.byte	0x3f
	.zero		1


	//   ....[31]....
        /*03a0*/ 	.word	0x0000a6b0
        /*03a4*/ 	.word	0x00000000
        /*03a8*/ 	.word	0x00036428
        /*03ac*/ 	.short	0x010a
        /*03ae*/ 	.byte	0x3f
	.zero		1


	//   ....[32]....
        /*03b0*/ 	.word	0x0000a710
        /*03b4*/ 	.word	0x00000000
        /*03b8*/ 	.word	0x00036438
        /*03bc*/ 	.short	0x010a
        /*03be*/ 	.byte	0x3f
	.zero		1


	//   ....[33]....
        /*03c0*/ 	.word	0x0000a790
        /*03c4*/ 	.word	0x00000000
        /*03c8*/ 	.word	0x00036420
        /*03cc*/ 	.short	0x010a
        /*03ce*/ 	.byte	0x3f
	.zero		1


	//   ....[34]....
        /*03d0*/ 	.word	0x0000a7e0
        /*03d4*/ 	.word	0x00000000
        /*03d8*/ 	.word	0x00036438
        /*03dc*/ 	.short	0x010a
        /*03de*/ 	.byte	0x3f
	.zero		1


	//   ....[35]....
        /*03e0*/ 	.word	0x0000a830
        /*03e4*/ 	.word	0x00000000
        /*03e8*/ 	.word	0x00036428
        /*03ec*/ 	.short	0x010a
        /*03ee*/ 	.byte	0x3f
	.zero		1


	//   ....[36]....
        /*03f0*/ 	.word	0x0000a880
        /*03f4*/ 	.word	0x00000000
        /*03f8*/ 	.word	0x00036438
        /*03fc*/ 	.short	0x010a
        /*03fe*/ 	.byte	0x3f
	.zero		1


	//   ....[37]....
        /*0400*/ 	.word	0x0000a950
        /*0404*/ 	.word	0x00000007
        /*0408*/ 	.word	0x00000000
        /*040c*/ 	.short	0x010a
        /*040e*/ 	.byte	0x3f
	.zero		1


	//   ....[38]....
        /*0410*/ 	.word	0x0000a9a0
        /*0414*/ 	.word	0x00000003
        /*0418*/ 	.word	0x00000000
        /*041c*/ 	.short	0x010a
        /*041e*/ 	.byte	0x3f
	.zero		1


	//----- nvinfo : EIATTR_NUM_MBARRIERS
	.align		4
.L_892:
        /*0420*/ 	.byte	0x03, 0x38
        /*0422*/ 	.short	0x0007


	//----- nvinfo : EIATTR_EXIT_INSTR_OFFSETS
	.align		4
        /*0424*/ 	.byte	0x04, 0x1c
        /*0426*/ 	.short	(.L_894 - .L_893)


	//   ....[0]....
.L_893:
        /*0428*/ 	.word	0x0000a250


	//----- nvinfo : EIATTR_MAX_THREADS
	.align		4
.L_894:
        /*042c*/ 	.byte	0x04, 0x05
        /*042e*/ 	.short	(.L_896 - .L_895)
.L_895:
        /*0430*/ 	.word	0x00000200
        /*0434*/ 	.word	0x00000001
        /*0438*/ 	.word	0x00000001


	//----- nvinfo : EIATTR_CRS_STACK_SIZE
	.align		4
.L_896:
        /*043c*/ 	.byte	0x04, 0x1e
        /*043e*/ 	.short	(.L_898 - .L_897)
.L_897:
        /*0440*/ 	.word	0x00000000


	//----- nvinfo : EIATTR_CBANK_PARAM_SIZE
	.align		4
.L_898:
        /*0444*/ 	.byte	0x03, 0x19
        /*0446*/ 	.short	0x0770


	//----- nvinfo : EIATTR_PARAM_CBANK
	.align		4
        /*0448*/ 	.byte	0x04, 0x0a
        /*044a*/ 	.short	(.L_900 - .L_899)
	.align		4
.L_899:
        /*044c*/ 	.word	index@(.nv.constant0._ZN7cutlass13device_kernelIN5flash11enable_sm90INS1_16FlashAttnBwdSm90INS1_25CollectiveMainloopBwdSm90ILi2ELi1ELi1EN4cute5tupleIJNS5_1CILi1EEES8_S8_EEENS6_IJNS7_ILi64EEENS7_ILi96EEENS7_ILi192EEEEEENS_6half_tEfNS_4arch4Sm90ELb1ELb0ELb1ELb1ELb1ELb0ELb1ELb0ELi3ELi1ELi1ELi1ELb0EEENS1_24CollectiveEpilogueBwdGQAISD_fSG_Li384ELb1ELb1EEENS1_25SingleTileBwdLPTSchedulerILb1ELi96ELb1EEEEEEEEEvNT_6ParamsE)
        /*0450*/ 	.short	0x0210
        /*0452*/ 	.short	0x0770


	//----- nvinfo : EIATTR_SW_WAR
	.align		4
.L_900:
        /*0454*/ 	.byte	0x04, 0x36
        /*0456*/ 	.short	(.L_902 - .L_901)
.L_901:
        /*0458*/ 	.word	0x00000008
.L_902:


//--------------------- .nv.info._ZN7cutlass13device_kernelIN5flash22FlashAttnBwdPreprocessIN4cute5tupleIJNS3_1CILi64EEENS5_ILi192EEEEEENS_6half_tEfNS_4arch4Sm90ELb1ELb1EEEEEvNT_6ParamsE --------------------------
	.section	.nv.info._ZN7cutlass13device_kernelIN5flash22FlashAttnBwdPreprocessIN4cute5tupleIJNS3_1CILi64EEENS5_ILi192EEEEEENS_6half_tEfNS_4arch4Sm90ELb1ELb1EEEEEvNT_6ParamsE,"",@"SHT_CUDA_INFO"
	.sectionflags	@""
	.align	4


	//----- nvinfo : EIATTR_CUDA_API_VERSION
	.align		4
        /*0000*/ 	.byte	0x04, 0x37
        /*0002*/ 	.short	(.L_904 - .L_903)
.L_903:
        /*0004*/ 	.word	0x00000082


	//----- nvinfo : EIATTR_KPARAM_INFO
	.align		4
.L_904:
        /*0008*/ 	.byte	0x04, 0x17
        /*000a*/ 	.short	(.L_906 - .L_905)
.L_905:
        /*000c*/ 	.word	0x00000000
        /*0010*/ 	.short	0x0000
        /*0012*/ 	.short	0x0000
        /*0014*/ 	.byte	0x00, 0xf0, 0xc1, 0x03


	//----- nvinfo : EIATTR_SPARSE_MMA_MASK
	.align		4
.L_906:
        /*0018*/ 	.byte	0x03, 0x50
        /*001a*/ 	.short	0x0000


	//----- nvinfo : EIATTR_MAXREG_COUNT
	.align		4
        /*001c*/ 	.byte	0x03, 0x1b
        /*001e*/ 	.short	0x0080


	//----- nvinfo : EIATTR_MERCURY_ISA_VERSION
	.align		4
        /*0020*/ 	.byte	0x03, 0x5f
        /*0022*/ 	.short	0x0101


	//----- nvinfo : EIATTR_COOP_GROUP_MASK_REGIDS
	.align		4
        /*0024*/ 	.byte	0x04, 0x29
        /*0026*/ 	.short	(.L_908 - .L_907)


	//   ....[0]....
.L_907:
        /*0028*/ 	.word	0xffffffff


	//   ....[1]....
        /*002c*/ 	.word	0xffffffff


	//   ....[2]....
        /*0030*/ 	.word	0xffffffff


	//   ....[3]....
        /*0034*/ 	.word	0xffffffff


	//   ....[4]....
        /*0038*/ 	.word	0xffffffff


	//   ....[5]....
        /*003c*/ 	.word	0xffffffff


	//----- nvinfo : EIATTR_COOP_GROUP_INSTR_OFFSETS
	.align		4
.L_908:
        /*0040*/ 	.byte	0x04, 0x28
        /*0042*/ 	.short	(.L_910 - .L_909)


	//   ....[0]....
.L_909:
        /*0044*/ 	.word	0x00001ca0


	//   ....[1]....
        /*0048*/ 	.word	0x00001cd0


	//   ....[2]....
        /*004c*/ 	.word	0x00001d10


	//   ....[3]....
        /*0050*/ 	.word	0x00001d40


	//   ....[4]....
        /*0054*/ 	.word	0x00001db0


	//   ....[5]....
        /*0058*/ 	.word	0x00001de0


	//----- nvinfo : EIATTR_EXIT_INSTR_OFFSETS
	.align		4
.L_910:
        /*005c*/ 	.byte	0x04, 0x1c
        /*005e*/ 	.short	(.L_912 - .L_911)


	//   ....[0]....
.L_911:
        /*0060*/ 	.word	0x000001c0


	//   ....[1]....
        /*0064*/ 	.word	0x00002330


	//   ....[2]....
        /*0068*/ 	.word	0x000023b0


	//----- nvinfo : EIATTR_MAX_THREADS
	.align		4
.L_912:
        /*006c*/ 	.byte	0x04, 0x05
        /*006e*/ 	.short	(.L_914 - .L_913)
.L_913:
        /*0070*/ 	.word	0x00000100
        /*0074*/ 	.word	0x00000001
        /*0078*/ 	.word	0x00000001


	//----- nvinfo : EIATTR_CRS_STACK_SIZE
	.align		4
.L_914:
        /*007c*/ 	.byte	0x04, 0x1e
        /*007e*/ 	.short	(.L_916 - .L_915)
.L_915:
        /*0080*/ 	.word	0x00000000


	//----- nvinfo : EIATTR_CBANK_PARAM_SIZE
	.align		4
.L_916:
        /*0084*/ 	.byte	0x03, 0x19
        /*0086*/ 	.short	0x00f0


	//----- nvinfo : EIATTR_PARAM_CBANK
	.align		4
        /*0088*/ 	.byte	0x04, 0x0a
        /*008a*/ 	.short	(.L_918 - .L_917)
	.align		4
.L_917:
        /*008c*/ 	.word	index@(.nv.constant0._ZN7cutlass13device_kernelIN5flash22FlashAttnBwdPreprocessIN4cute5tupleIJNS3_1CILi64EEENS5_ILi192EEEEEENS_6half_tEfNS_4arch4Sm90ELb1ELb1EEEEEvNT_6ParamsE)
        /*0090*/ 	.short	0x0210
        /*0092*/ 	.short	0x00f0


	//----- nvinfo : EIATTR_SW_WAR
	.align		4
.L_918:
        /*0094*/ 	.byte	0x04, 0x36
        /*0096*/ 	.short	(.L_920 - .L_919)
.L_919:
        /*0098*/ 	.word	0x00000008
.L_920:


//--------------------- .nv.callgraph             --------------------------
	.section	.nv.callgraph,"",@"SHT_CUDA_CALLGRAPH"
	.align	4
	.sectionentsize	8
	.align		4
        /*0000*/ 	.word	0x00000000
	.align		4
        /*0004*/ 	.word	0xffffffff
	.align		4
        /*0008*/ 	.word	index@(_ZN7cutlass13device_kernelIN5flash11enable_sm90INS1_16FlashAttnBwdSm90INS1_25CollectiveMainloopBwdSm90ILi2ELi1ELi1EN4cute5tupleIJNS5_1CILi1EEES8_S8_EEENS6_IJNS7_ILi64EEENS7_ILi96EEENS7_ILi192EEEEEENS_6half_tEfNS_4arch4Sm90ELb0ELb0ELb1ELb0ELb0ELb0ELb1ELb0ELi3ELi1ELi1ELi1ELb0EEENS1_21CollectiveEpilogueBwdISD_SE_SG_Li384ELb0ELb1ELi3EEENS1_19SingleTileSchedulerILb0ELb0ELb0ELi96EEEEEEEEEvNT_6ParamsE)
	.align		4
        /*000c*/ 	.word	index@(__assertfail)
	.align		4
        /*0010*/ 	.word	index@(_ZN7cutlass13device_kernelIN5flash11enable_sm90INS1_16FlashAttnBwdSm90INS1_25CollectiveMainloopBwdSm90ILi2ELi1ELi1EN4cute5tupleIJNS5_1CILi1EEES8_S8_EEENS6_IJNS7_ILi64EEENS7_ILi96EEENS7_ILi192EEEEEENS_6half_tEfNS_4arch4Sm90ELb0ELb0ELb1ELb0ELb1ELb0ELb1ELb0ELi3ELi1ELi1ELi1ELb0EEENS1_21CollectiveEpilogueBwdISD_SE_SG_Li384ELb0ELb1ELi3EEENS1_19SingleTileSchedulerILb0ELb0ELb0ELi96EEEEEEEEEvNT_6ParamsE)
	.align		4
        /*0014*/ 	.word	index@(__assertfail)
	.align		4
        /*0018*/ 	.word	index@(_ZN7cutlass13device_kernelIN5flash11enable_sm90INS1_16FlashAttnBwdSm90INS1_25CollectiveMainloopBwdSm90ILi2ELi1ELi1EN4cute5tupleIJNS5_1CILi1EEES8_S8_EEENS6_IJNS7_ILi64EEENS7_ILi96EEENS7_ILi192EEEEEENS_6half_tEfNS_4arch4Sm90ELb0ELb0ELb1ELb0ELb0ELb0ELb1ELb0ELi3ELi1ELi1ELi1ELb0EEENS1_24CollectiveEpilogueBwdGQAISD_fSG_Li384ELb0ELb0EEENS1_19SingleTileSchedulerILb0ELb0ELb0ELi96EEEEEEEEEvNT_6ParamsE)
	.align		4
        /*001c*/ 	.word	index@(__assertfail)
	.align		4
        /*0020*/ 	.word	index@(_ZN7cutlass13device_kernelIN5flash11enable_sm90INS1_16FlashAttnBwdSm90INS1_25CollectiveMainloopBwdSm90ILi2ELi1ELi1EN4cute5tupleIJNS5_1CILi1EEES8_S8_EEENS6_IJNS7_ILi64EEENS7_ILi96EEENS7_ILi192EEEEEENS_6half_tEfNS_4arch4Sm90ELb0ELb0ELb1ELb0ELb1ELb0ELb1ELb0ELi3ELi1ELi1ELi1ELb0EEENS1_24CollectiveEpilogueBwdGQAISD_fSG_Li384ELb0ELb1EEENS1_19SingleTileSchedulerILb0ELb0ELb0ELi96EEEEEEEEEvNT_6ParamsE)
	.align		4
        /*0024*/ 	.word	index@(__assertfail)
	.align		4
        /*0028*/ 	.word	index@(_ZN7cutlass13device_kernelIN5flash11enable_sm90INS1_16FlashAttnBwdSm90INS1_25CollectiveMainloopBwdSm90ILi2ELi1ELi1EN4cute5tupleIJNS5_1CILi1EEES8_S8_EEENS6_IJNS7_ILi64EEENS7_ILi96EEENS7_ILi192EEEEEENS_6half_tEfNS_4arch4Sm90ELb0ELb0ELb1ELb1ELb0ELb0ELb1ELb0ELi3ELi1ELi1ELi1ELb0EEENS1_21CollectiveEpilogueBwdISD_SE_SG_Li384ELb1ELb1ELi3EEENS1_19SingleTileSchedulerILb1ELb0ELb0ELi96EEEEEEEEEvNT_6ParamsE)
	.align		4
        /*002c*/ 	.word	index@(__assertfail)
	.align		4
        /*0030*/ 	.word	index@(_ZN7cutlass13device_kernelIN5flash11enable_sm90INS1_16FlashAttnBwdSm90INS1_25CollectiveMainloopBwdSm90ILi2ELi1ELi1EN4cute5tupleIJNS5_1CILi1EEES8_S8_EEENS6_IJNS7_ILi64EEENS7_ILi96EEENS7_ILi192EEEEEENS_6half_tEfNS_4arch4Sm90ELb0ELb0ELb1ELb1ELb1ELb0ELb1ELb0ELi3ELi1ELi1ELi1ELb0EEENS1_21CollectiveEpilogueBwdISD_SE_SG_Li384ELb1ELb1ELi3EEENS1_19SingleTileSchedulerILb1ELb0ELb0ELi96EEEEEEEEEvNT_6ParamsE)
	.align		4
        /*0034*/ 	.word	index@(__assertfail)
	.align		4
        /*0038*/ 	.word	index@(_ZN7cutlass13device_kernelIN5flash11enable_sm90INS1_16FlashAttnBwdSm90INS1_25CollectiveMainloopBwdSm90ILi2ELi1ELi1EN4cute5tupleIJNS5_1CILi1EEES8_S8_EEENS6_IJNS7_ILi64EEENS7_ILi96EEENS7_ILi192EEEEEENS_6half_tEfNS_4arch4Sm90ELb0ELb0ELb1ELb1ELb0ELb0ELb1ELb0ELi3ELi1ELi1ELi1ELb0EEENS1_24CollectiveEpilogueBwdGQAISD_fSG_Li384ELb1ELb0EEENS1_19SingleTileSchedulerILb1ELb0ELb0ELi96EEEEEEEEEvNT_6ParamsE)
	.align		4
        /*003c*/ 	.word	index@(__assertfail)
	.align		4
        /*0040*/ 	.word	index@(_ZN7cutlass13device_kernelIN5flash11enable_sm90INS1_16FlashAttnBwdSm90INS1_25CollectiveMainloopBwdSm90ILi2ELi1ELi1EN4cute5tupleIJNS5_1CILi1EEES8_S8_EEENS6_IJNS7_ILi64EEENS7_ILi96EEENS7_ILi192EEEEEENS_6half_tEfNS_4arch4Sm90ELb0ELb0ELb1ELb1ELb1ELb0ELb1ELb0ELi3ELi1ELi1ELi1ELb0EEENS1_24CollectiveEpilogueBwdGQAISD_fSG_Li384ELb1ELb1EEENS1_19SingleTileSchedulerILb1ELb0ELb0ELi96EEEEEEEEEvNT_6ParamsE)
	.align		4
        /*0044*/ 	.word	index@(__assertfail)
	.align		4
        /*0048*/ 	.word	index@(_ZN7cutlass13device_kernelIN5flash11enable_sm90INS1_16FlashAttnBwdSm90INS1_25CollectiveMainloopBwdSm90ILi2ELi1ELi1EN4cute5tupleIJNS5_1CILi1EEES8_S8_EEENS6_IJNS7_ILi64EEENS7_ILi96EEENS7_ILi192EEEEEENS_6half_tEfNS_4arch4Sm90ELb0ELb1ELb1ELb0ELb0ELb0ELb1ELb0ELi3ELi1ELi1ELi1ELb0EEENS1_21CollectiveEpilogueBwdISD_SE_SG_Li384ELb0ELb1ELi3EEENS1_19SingleTileSchedulerILb0ELb0ELb0ELi96EEEEEEEEEvNT_6ParamsE)
	.align		4
        /*004c*/ 	.word	index@(__assertfail)
	.align		4
        /*0050*/ 	.word	index@(_ZN7cutlass13device_kernelIN5flash11enable_sm90INS1_16FlashAttnBwdSm90INS1_25CollectiveMainloopBwdSm90ILi2ELi1ELi1EN4cute5tupleIJNS5_1CILi1EEES8_S8_EEENS6_IJNS7_ILi64EEENS7_ILi96EEENS7_ILi192EEEEEENS_6half_tEfNS_4arch4Sm90ELb0ELb1ELb1ELb0ELb1ELb0ELb1ELb0ELi3ELi1ELi1ELi1ELb0EEENS1_21CollectiveEpilogueBwdISD_SE_SG_Li384ELb0ELb1ELi3EEENS1_19SingleTileSchedulerILb0ELb0ELb0ELi96EEEEEEEEEvNT_6ParamsE)
	.align		4
        /*0054*/ 	.word	index@(__assertfail)
	.align		4
        /*0058*/ 	.word	index@(_ZN7cutlass13device_kernelIN5flash11enable_sm90INS1_16FlashAttnBwdSm90INS1_25CollectiveMainloopBwdSm90ILi2ELi1ELi1EN4cute5tupleIJNS5_1CILi1EEES8_S8_EEENS6_IJNS7_ILi64EEENS7_ILi96EEENS7_ILi192EEEEEENS_6half_tEfNS_4arch4Sm90ELb0ELb1ELb1ELb0ELb0ELb0ELb1ELb0ELi3ELi1ELi1ELi1ELb0EEENS1_24CollectiveEpilogueBwdGQAISD_fSG_Li384ELb0ELb0EEENS1_19SingleTileSchedulerILb0ELb0ELb0ELi96EEEEEEEEEvNT_6ParamsE)
	.align		4
        /*005c*/ 	.word	index@(__assertfail)
	.align		4
        /*0060*/ 	.word	index@(_ZN7cutlass13device_kernelIN5flash11enable_sm90INS1_16FlashAttnBwdSm90INS1_25CollectiveMainloopBwdSm90ILi2ELi1ELi1EN4cute5tupleIJNS5_1CILi1EEES8_S8_EEENS6_IJNS7_ILi64EEENS7_ILi96EEENS7_ILi192EEEEEENS_6half_tEfNS_4arch4Sm90ELb0ELb1ELb1ELb0ELb1ELb0ELb1ELb0ELi3ELi1ELi1ELi1ELb0EEENS1_24CollectiveEpilogueBwdGQAISD_fSG_Li384ELb0ELb1EEENS1_19SingleTileSchedulerILb0ELb0ELb0ELi96EEEEEEEEEvNT_6ParamsE)
	.align		4
        /*0064*/ 	.word	index@(__assertfail)
	.align		4
        /*0068*/ 	.word	index@(_ZN7cutlass13device_kernelIN5flash11enable_sm90INS1_16FlashAttnBwdSm90INS1_25CollectiveMainloopBwdSm90ILi2ELi1ELi1EN4cute5tupleIJNS5_1CILi1EEES8_S8_EEENS6_IJNS7_ILi64EEENS7_ILi96EEENS7_ILi192EEEEEENS_6half_tEfNS_4arch4Sm90ELb0ELb1ELb1ELb1ELb0ELb0ELb1ELb0ELi3ELi1ELi1ELi1ELb0EEENS1_21CollectiveEpilogueBwdISD_SE_SG_Li384ELb1ELb1ELi3EEENS1_19SingleTileSchedulerILb1ELb0ELb0ELi96EEEEEEEEEvNT_6ParamsE)
	.align		4
        /*006c*/ 	.word	index@(__assertfail)
	.align		4
        /*0070*/ 	.word	index@(_ZN7cutlass13device_kernelIN5flash11enable_sm90INS1_16FlashAttnBwdSm90INS1_25CollectiveMainloopBwdSm90ILi2ELi1ELi1EN4cute5tupleIJNS5_1CILi1EEES8_S8_EEENS6_IJNS7_ILi64EEENS7_ILi96EEENS7_ILi192EEEEEENS_6half_tEfNS_4arch4Sm90ELb0ELb1ELb1ELb1ELb1ELb0ELb1ELb0ELi3ELi1ELi1ELi1ELb0EEENS1_21CollectiveEpilogueBwdISD_SE_SG_Li384ELb1ELb1ELi3EEENS1_19SingleTileSchedulerILb1ELb0ELb0ELi96EEEEEEEEEvNT_6ParamsE)
	.align		4
        /*0074*/ 	.word	index@(__assertfail)
	.align		4
        /*0078*/ 	.word	index@(_ZN7cutlass13device_kernelIN5flash11enable_sm90INS1_16FlashAttnBwdSm90INS1_25CollectiveMainloopBwdSm90ILi2ELi1ELi1EN4cute5tupleIJNS5_1CILi1EEES8_S8_EEENS6_IJNS7_ILi64EEENS7_ILi96EEENS7_ILi192EEEEEENS_6half_tEfNS_4arch4Sm90ELb0ELb1ELb1ELb1ELb0ELb0ELb1ELb0ELi3ELi1ELi1ELi1ELb0EEENS1_24CollectiveEpilogueBwdGQAISD_fSG_Li384ELb1ELb0EEENS1_19SingleTileSchedulerILb1ELb0ELb0ELi96EEEEEEEEEvNT_6ParamsE)
	.align		4
        /*007c*/ 	.word	index@(__assertfail)
	.align		4
        /*0080*/ 	.word	index@(_ZN7cutlass13device_kernelIN5flash11enable_sm90INS1_16FlashAttnBwdSm90INS1_25CollectiveMainloopBwdSm90ILi2ELi1ELi1EN4cute5tupleIJNS5_1CILi1EEES8_S8_EEENS6_IJNS7_ILi64EEENS7_ILi96EEENS7_ILi192EEEEEENS_6half_tEfNS_4arch4Sm90ELb0ELb1ELb1ELb1ELb1ELb0ELb1ELb0ELi3ELi1ELi1ELi1ELb0EEENS1_24CollectiveEpilogueBwdGQAISD_fSG_Li384ELb1ELb1EEENS1_19SingleTileSchedulerILb1ELb0ELb0ELi96EEEEEEEEEvNT_6ParamsE)
	.align		4
        /*0084*/ 	.word	index@(__assertfail)
	.align		4
        /*0088*/ 	.word	index@(_ZN7cutlass13device_kernelIN5flash11enable_sm90INS1_16FlashAttnBwdSm90INS1_25CollectiveMainloopBwdSm90ILi2ELi1ELi1EN4cute5tupleIJNS5_1CILi1EEES8_S8_EEENS6_IJNS7_ILi64EEENS7_ILi96EEENS7_ILi192EEEEEENS_6half_tEfNS_4arch4Sm90ELb1ELb0ELb1ELb0ELb0ELb0ELb1ELb0ELi3ELi1ELi1ELi1ELb0EEENS1_21CollectiveEpilogueBwdISD_SE_SG_Li384ELb0ELb1ELi3EEENS1_25SingleTileBwdLPTSchedulerILb0ELi96ELb0EEEEEEEEEvNT_6ParamsE)
	.align		4
        /*008c*/ 	.word	index@(__assertfail)
	.align		4
        /*0090*/ 	.word	index@(_ZN7cutlass13device_kernelIN5flash11enable_sm90INS1_16FlashAttnBwdSm90INS1_25CollectiveMainloopBwdSm90ILi2ELi1ELi1EN4cute5tupleIJNS5_1CILi1EEES8_S8_EEENS6_IJNS7_ILi64EEENS7_ILi96EEENS7_ILi192EEEEEENS_6half_tEfNS_4arch4Sm90ELb1ELb0ELb1ELb0ELb1ELb0ELb1ELb0ELi3ELi1ELi1ELi1ELb0EEENS1_21CollectiveEpilogueBwdISD_SE_SG_Li384ELb0ELb1ELi3EEENS1_25SingleTileBwdLPTSchedulerILb0ELi96ELb1EEEEEEEEEvNT_6ParamsE)
	.align		4
        /*0094*/ 	.word	index@(__assertfail)
	.align		4
        /*0098*/ 	.word	index@(_ZN7cutlass13device_kernelIN5flash11enable_sm90INS1_16FlashAttnBwdSm90INS1_25CollectiveMainloopBwdSm90ILi2ELi1ELi1EN4cute5tupleIJNS5_1CILi1EEES8_S8_EEENS6_IJNS7_ILi64EEENS7_ILi96EEENS7_ILi192EEEEEENS_6half_tEfNS_4arch4Sm90ELb1ELb0ELb1ELb0ELb0ELb0ELb1ELb0ELi3ELi1ELi1ELi1ELb0EEENS1_24CollectiveEpilogueBwdGQAISD_fSG_Li384ELb0ELb0EEENS1_25SingleTileBwdLPTSchedulerILb0ELi96ELb0EEEEEEEEEvNT_6ParamsE)
	.align		4
        /*009c*/ 	.word	index@(__assertfail)
	.align		4
        /*00a0*/ 	.word	index@(_ZN7cutlass13device_kernelIN5flash11enable_sm90INS1_16FlashAttnBwdSm90INS1_25CollectiveMainloopBwdSm90ILi2ELi1ELi1EN4cute5tupleIJNS5_1CILi1EEES8_S8_EEENS6_IJNS7_ILi64EEENS7_ILi96EEENS7_ILi192EEEEEENS_6half_tEfNS_4arch4Sm90ELb1ELb0ELb1ELb0ELb1ELb0ELb1ELb0ELi3ELi1ELi1ELi1ELb0EEENS1_24CollectiveEpilogueBwdGQAISD_fSG_Li384ELb0ELb1EEENS1_25SingleTileBwdLPTSchedulerILb0ELi96ELb1EEEEEEEEEvNT_6ParamsE)
	.align		4
        /*00a4*/ 	.word	index@(__assertfail)
	.align		4
        /*00a8*/ 	.word	index@(_ZN7cutlass13device_kernelIN5flash11enable_sm90INS1_16FlashAttnBwdSm90INS1_25CollectiveMainloopBwdSm90ILi2ELi1ELi1EN4cute5tupleIJNS5_1CILi1EEES8_S8_EEENS6_IJNS7_ILi64EEENS7_ILi96EEENS7_ILi192EEEEEENS_6half_tEfNS_4arch4Sm90ELb1ELb0ELb1ELb1ELb0ELb0ELb1ELb0ELi3ELi1ELi1ELi1ELb0EEENS1_21CollectiveEpilogueBwdISD_SE_SG_Li384ELb1ELb1ELi3EEENS1_25SingleTileBwdLPTSchedulerILb1ELi96ELb0EEEEEEEEEvNT_6ParamsE)
	.align		4
        /*00ac*/ 	.word	index@(__assertfail)
	.align		4
        /*00b0*/ 	.word	index@(_ZN7cutlass13device_kernelIN5flash11enable_sm90INS1_16FlashAttnBwdSm90INS1_25CollectiveMainloopBwdSm90ILi2ELi1ELi1EN4cute5tupleIJNS5_1CILi1EEES8_S8_EEENS6_IJNS7_ILi64EEENS7_ILi96EEENS7_ILi192EEEEEENS_6half_tEfNS_4arch4Sm90ELb1ELb0ELb1ELb1ELb1ELb0ELb1ELb0ELi3ELi1ELi1ELi1ELb0EEENS1_21CollectiveEpilogueBwdISD_SE_SG_Li384ELb1ELb1ELi3EEENS1_25SingleTileBwdLPTSchedulerILb1ELi96ELb1EEEEEEEEEvNT_6ParamsE)
	.align		4
        /*00b4*/ 	.word	index@(__assertfail)
	.align		4
        /*00b8*/ 	.word	index@(_ZN7cutlass13device_kernelIN5flash11enable_sm90INS1_16FlashAttnBwdSm90INS1_25CollectiveMainloopBwdSm90ILi2ELi1ELi1EN4cute5tupleIJNS5_1CILi1EEES8_S8_EEENS6_IJNS7_ILi64EEENS7_ILi96EEENS7_ILi192EEEEEENS_6half_tEfNS_4arch4Sm90ELb1ELb0ELb1ELb1ELb0ELb0ELb1ELb0ELi3ELi1ELi1ELi1ELb0EEENS1_24CollectiveEpilogueBwdGQAISD_fSG_Li384ELb1ELb0EEENS1_25SingleTileBwdLPTSchedulerILb1ELi96ELb0EEEEEEEEEvNT_6ParamsE)
	.align		4
        /*00bc*/ 	.word	index@(__assertfail)
	.align		4
        /*00c0*/ 	.word	index@(_ZN7cutlass13device_kernelIN5flash11enable_sm90INS1_16FlashAttnBwdSm90INS1_25CollectiveMainloopBwdSm90ILi2ELi1ELi1EN4cute5tupleIJNS5_1CILi1EEES8_S8_EEENS6_IJNS7_ILi64EEENS7_ILi96EEENS7_ILi192EEEEEENS_6half_tEfNS_4arch4Sm90ELb1ELb0ELb1ELb1ELb1ELb0ELb1ELb0ELi3ELi1ELi1ELi1ELb0EEENS1_24CollectiveEpilogueBwdGQAISD_fSG_Li384ELb1ELb1EEENS1_25SingleTileBwdLPTSchedulerILb1ELi96ELb1EEEEEEEEEvNT_6ParamsE)
	.align		4
        /*00c4*/ 	.word	index@(__assertfail)
	.align		4
        /*00c8*/ 	.word	0x00000000
	.align		4
        /*00cc*/ 	.word	0xfffffffe
	.align		4
        /*00d0*/ 	.word	0x00000000
	.align		4
        /*00d4*/ 	.word	0xfffffffd
	.align		4
        /*00d8*/ 	.word	0x00000000
	.align		4
        /*00dc*/ 	.word	0xfffffffc


//--------------------- .nv.constant4             --------------------------
	.section	.nv.constant4,"a",@progbits
	.align	8
	.align		8
.nv.constant4:
        /*0000*/ 	.dword	__assertfail
	.align		8
        /*0008*/ 	.dword	__unnamed_1
	.align		8
        /*0010*/ 	.dword	__unnamed_2
	.align		8
        /*0018*/ 	.dword	__unnamed_3
	.align		8
        /*0020*/ 	.dword	__unnamed_4
	.align		8
        /*0028*/ 	.dword	_ZN74_INTERNAL_7eede963_38_flash_bwd_hdim192_fp16_softcap_sm90_cu_9afb97bd_33714cuda3std3__45__cpo5beginE
	.align		8
        /*0030*/ 	.dword	_ZN74_INTERNAL_7eede963_38_flash_bwd_hdim192_fp16_softcap_sm90_cu_9afb97bd_33714cuda3std3__45__cpo3endE
	.align		8
        /*0038*/ 	.dword	_ZN74_INTERNAL_7eede963_38_flash_bwd_hdim192_fp16_softcap_sm90_cu_9afb97bd_33714cuda3std3__45__cpo6cbeginE
	.align		8
        /*0040*/ 	.dword	_ZN74_INTERNAL_7eede963_38_flash_bwd_hdim192_fp16_softcap_sm90_cu_9afb97bd_33714cuda3std3__45__cpo4cendE
	.align		8
        /*0048*/ 	.dword	_ZN74_INTERNAL_7eede963_38_flash_bwd_hdim192_fp16_softcap_sm90_cu_9afb97bd_33714cuda3std3__476_GLOBAL__N__7eede963_38_flash_bwd_hdim192_fp16_softcap_sm90_cu_9afb97bd_33716ignoreE
	.align		8
        /*0050*/ 	.dword	_ZN74_INTERNAL_7eede963_38_flash_bwd_hdim192_fp16_softcap_sm90_cu_9afb97bd_33714cuda3std3__419piecewise_constructE
	.align		8
        /*0058*/ 	.dword	_ZN74_INTERNAL_7eede963_38_flash_bwd_hdim192_fp16_softcap_sm90_cu_9afb97bd_33714cuda3std3__48in_placeE
	.align		8
        /*0060*/ 	.dword	_ZN74_INTERNAL_7eede963_38_flash_bwd_hdim192_fp16_softcap_sm90_cu_9afb97bd_33714cuda3std6ranges3__45__cpo4swapE
	.align		8
        /*0068*/ 	.dword	_ZN74_INTERNAL_7eede963_38_flash_bwd_hdim192_fp16_softcap_sm90_cu_9afb97bd_33714cuda3std6ranges3__45__cpo9iter_moveE
	.align		8
        /*0070*/ 	.dword	_ZN74_INTERNAL_7eede963_38_flash_bwd_hdim192_fp16_softcap_sm90_cu_9afb97bd_33714cute7productE
	.align		8
        /*0078*/ 	.dword	_ZN74_INTERNAL_7eede963_38_flash_bwd_hdim192_fp16_softcap_sm90_cu_9afb97bd_33714cute1_E
	.align		8
        /*0080*/ 	.dword	$str$23
	.align		8
        /*0088*/ 	.dword	$str$24


//--------------------- .text._ZN7cutlass13device_kernelIN5flash11enable_sm90INS1_16FlashAttnBwdSm90INS1_25CollectiveMainloopBwdSm90ILi2ELi1ELi1EN4cute5tupleIJNS5_1CILi1EEES8_S8_EEENS6_IJNS7_ILi64EEENS7_ILi96EEENS7_ILi192EEEEEENS_6half_tEfNS_4arch4Sm90ELb0ELb0ELb1ELb0ELb0ELb0ELb1ELb0ELi3ELi1ELi1ELi1ELb0EEENS1_21CollectiveEpilogueBwdISD_SE_SG_Li384ELb0ELb1ELi3EEENS1_19SingleTileSchedulerILb0ELb0ELb0ELi96EEEEEEEEEvNT_6ParamsE --------------------------
	.section	.text._ZN7cutlass13device_kernelIN5flash11enable_sm90INS1_16FlashAttnBwdSm90INS1_25CollectiveMainloopBwdSm90ILi2ELi1ELi1EN4cute5tupleIJNS5_1CILi1EEES8_S8_EEENS6_IJNS7_ILi64EEENS7_ILi96EEENS7_ILi192EEEEEENS_6half_tEfNS_4arch4Sm90ELb0ELb0ELb1ELb0ELb0ELb0ELb1ELb0ELi3ELi1ELi1ELi1ELb0EEENS1_21CollectiveEpilogueBwdISD_SE_SG_Li384ELb0ELb1ELi3EEENS1_19SingleTileSchedulerILb0ELb0ELb0ELi96EEEEEEEEEvNT_6ParamsE,"ax",@progbits
	.align	128
.text._ZN7cutlass13device_kernelIN5flash11enable_sm90INS1_16FlashAttnBwdSm90INS1_25CollectiveMainloopBwdSm90ILi2ELi1ELi1EN4cute5tupleIJNS5_1CILi1EEES8_S8_EEENS6_IJNS7_ILi64EEENS7_ILi96EEENS7_ILi192EEEEEENS_6half_tEfNS_4arch4Sm90ELb0ELb0ELb1ELb0ELb0ELb0ELb1ELb0ELi3ELi1ELi1ELi1ELb0EEENS1_21CollectiveEpilogueBwdISD_SE_SG_Li384ELb0ELb1ELi3EEENS1_19SingleTileSchedulerILb0ELb0ELb0ELi96EEEEEEEEEvNT_6ParamsE:
        .type           _ZN7cutlass13device_kernelIN5flash11enable_sm90INS1_16FlashAttnBwdSm90INS1_25CollectiveMainloopBwdSm90ILi2ELi1ELi1EN4cute5tupleIJNS5_1CILi1EEES8_S8_EEENS6_IJNS7_ILi64EEENS7_ILi96EEENS7_ILi192EEEEEENS_6half_tEfNS_4arch4Sm90ELb0ELb0ELb1ELb0ELb0ELb0ELb1ELb0ELi3ELi1ELi1ELi1ELb0EEENS1_21CollectiveEpilogueBwdISD_SE_SG_Li384ELb0ELb1ELi3EEENS1_19SingleTileSchedulerILb0ELb0ELb0ELi96EEEEEEEEEvNT_6ParamsE,@function
        .size           _ZN7cutlass13device_kernelIN5flash11enable_sm90INS1_16FlashAttnBwdSm90INS1_25CollectiveMainloopBwdSm90ILi2ELi1ELi1EN4cute5tupleIJNS5_1CILi1EEES8_S8_EEENS6_IJNS7_ILi64EEENS7_ILi96EEENS7_ILi192EEEEEENS_6half_tEfNS_4arch4Sm90ELb0ELb0ELb1ELb0ELb0ELb0ELb1ELb0ELi3ELi1ELi1ELi1ELb0EEENS1_21CollectiveEpilogueBwdISD_SE_SG_Li384ELb0ELb1ELi3EEENS1_19SingleTileSchedulerILb0ELb0ELb0ELi96EEEEEEEEEvNT_6ParamsE,(.L_x_3855 - _ZN7cutlass13device_kernelIN5flash11enable_sm90INS1_16FlashAttnBwdSm90INS1_25CollectiveMainloopBwdSm90ILi2ELi1ELi1EN4cute5tupleIJNS5_1CILi1EEES8_S8_EEENS6_IJNS7_ILi64EEENS7_ILi96EEENS7_ILi192EEEEEENS_6half_tEfNS_4arch4Sm90ELb0ELb0ELb1ELb0ELb0ELb0ELb1ELb0ELi3ELi1ELi1ELi1ELb0EEENS1_21CollectiveEpilogueBwdISD_SE_SG_Li384ELb0ELb1ELi3EEENS1_19SingleTileSchedulerILb0ELb0ELb0ELi96EEEEEEEEEvNT_6ParamsE)
        .other          _ZN7cutlass13device_kernelIN5flash11enable_sm90INS1_16FlashAttnBwdSm90INS1_25CollectiveMainloopBwdSm90ILi2ELi1ELi1EN4cute5tupleIJNS5_1CILi1EEES8_S8_EEENS6_IJNS7_ILi64EEENS7_ILi96EEENS7_ILi192EEEEEENS_6half_tEfNS_4arch4Sm90ELb0ELb0ELb1ELb0ELb0ELb0ELb1ELb0ELi3ELi1ELi1ELi1ELb0EEENS1_21CollectiveEpilogueBwdISD_SE_SG_Li384ELb0ELb1ELi3EEENS1_19SingleTileSchedulerILb0ELb0ELb0ELi96EEEEEEEEEvNT_6ParamsE,@"STO_CUDA_ENTRY STV_DEFAULT"
_ZN7cutlass13device_kernelIN5flash11enable_sm90INS1_16FlashAttnBwdSm90INS1_25CollectiveMainloopBwdSm90ILi2ELi1ELi1EN4cute5tupleIJNS5_1CILi1EEES8_S8_EEENS6_IJNS7_ILi64EEENS7_ILi96EEENS7_ILi192EEEEEENS_6half_tEfNS_4arch4Sm90ELb0ELb0ELb1ELb0ELb0ELb0ELb1ELb0ELi3ELi1ELi1ELi1ELb0EEENS1_21CollectiveEpilogueBwdISD_SE_SG_Li384ELb0ELb1ELi3EEENS1_19SingleTileSchedulerILb0ELb0ELb0ELi96EEEEEEEEEvNT_6ParamsE:
[----:B------:R-:W1:Y:S02]  /*0000*/  LDC R1, c[0x0][0x28] ;  /* 0x00000a00ff017b82 */ /* 0x000e640000000800 */
[----:B-1----:R-:W-:Y:S01]  /*0010*/  VIADD R1, R1, 0xfffffff8 ;  /* 0xfffffff801017836 */ /* 0x002fe20000000000 */
[----:B------:R-:W1:Y:S01]  /*0020*/  S2R R3, SR_TID.X ;  /* 0x0000000000037919 */ /* 0x000e620000002100 */
[----:B------:R-:W-:Y:S01]  /*0030*/  ELECT P0, URZ, PT ;  /* 0x00000000003f782f */ /* 0x000fe20003800000 */
[----:B------:R-:W-:Y:S01]  /*0040*/  BSSY B0, `(.L_x_0) ;  /* 0x0000019000007945 */ /* 0x000fe20003800000 */
[----:B-1----:R-:W-:-:S05]  /*0050*/  SHF.R.U32.HI R0, RZ, 0x5, R3 ;  /* 0x00000005ff007819 */ /* 0x002fca0000011603 */
[----:B------:R-:W1:Y:S02]  /*0060*/  SHFL.IDX PT, R2, R0, RZ, 0x1f ;  /* 0x00001fff00027589 */ /* 0x000e6400000e0000 */
[----:B-1----:R-:W-:-:S13]  /*0070*/  ISETP.EQ.AND P0, PT, R2, RZ, P0 ;  /* 0x000000ff0200720c */ /* 0x002fda0000702270 */
[----:B------:R-:W-:Y:S05]  /*0080*/  @!P0 BRA `(.L_x_1) ;  /* 0x0000000000508947 */ /* 0x000fea0003800000 */
[----:B------:R-:W-:Y:S02]  /*0090*/  ULDC.64 UR4, c[0x0][0x198] ;  /* 0x0000660000047ab9 */ /* 0x000fe40000000a00 */
[----:B------:R-:W-:Y:S02]  /*00a0*/  UIADD3 UR6, UP0, UR4, 0xf0, URZ ;  /* 0x000000f004067890 */ /* 0x000fe4000ff1e03f */
[----:B------:R-:W-:Y:S02]  /*00b0*/  UIADD3 UR8, UP1, UR4, 0x1f0, URZ ;  /* 0x000001f004087890 */ /* 0x000fe4000ff3e03f */
[----:B------:R-:W-:Y:S02]  /*00c0*/  UIADD3 UR10, UP2, UR4, 0x2f0, URZ ;  /* 0x000002f0040a7890 */ /* 0x000fe4000ff5e03f */
[----:B------:R-:W-:Y:S02]  /*00d0*/  UIADD3 UR12, UP3, UR4, 0x3f0, URZ ;  /* 0x000003f0040c7890 */ /* 0x000fe4000ff7e03f */
[----:B------:R-:W-:-:S02]  /*00e0*/  UIADD3 UR14, UP4, UR4, 0x670, URZ ;  /* 0x00000670040e7890 */ /* 0x000fc4000ff9e03f */
[----:B------:R-:W-:Y:S02]  /*00f0*/  UIADD3.X UR7, URZ, UR5, URZ, UP0, !UPT ;  /* 0x000000053f077290 */ /* 0x000fe400087fe43f */
[----:B------:R-:W-:Y:S02]  /*0100*/  UIADD3 UR4, UP5, UR4, 0x770, URZ ;  /* 0x0000077004047890 */ /* 0x000fe4000ffbe03f */
[----:B------:R-:W-:Y:S02]  /*0110*/  UIADD3.X UR9, URZ, UR5, URZ, UP1, !UPT ;  /* 0x000000053f097290 */ /* 0x000fe40008ffe43f */
[----:B------:R-:W-:Y:S02]  /*0120*/  UIADD3.X UR11, URZ, UR5, URZ, UP2, !UPT ;  /* 0x000000053f0b7290 */ /* 0x000fe400097fe43f */
[----:B------:R-:W-:Y:S01]  /*0130*/  UIADD3.X UR13, URZ, UR5, URZ, UP3, !UPT ;  /* 0x000000053f0d7290 */ /* 0x000fe20009ffe43f */
[----:B------:R1:W-:Y:S01]  /*0140*/  UTMACCTL.PF [UR6] ;  /* 0x00000000060079b9 */ /* 0x0003e20008040000 */
[----:B------:R-:W-:-:S03]  /*0150*/  UIADD3.X UR15, URZ, UR5, URZ, UP4, !UPT ;  /* 0x000000053f0f7290 */ /* 0x000fc6000a7fe43f */
[----:B------:R1:W-:Y:S01]  /*0160*/  UTMACCTL.PF [UR8] ;  /* 0x00000000080079b9 */ /* 0x0003e20008040000 */
[----:B------:R-:W-:Y:S01]  /*0170*/  UIADD3.X UR5, URZ, UR5, URZ, UP5, !UPT ;  /* 0x000000053f057290 */ /* 0x000fe2000affe43f */
[----:B------:R1:W-:Y:S02]  /*0180*/  UTMACCTL.PF [UR10] ;  /* 0x000000000a0079b9 */ /* 0x0003e40008040000 */
[----:B------:R1:W-:Y:S02]  /*0190*/  UTMACCTL.PF [UR12] ;  /* 0x000000000c0079b9 */ /* 0x0003e40008040000 */
[----:B------:R1:W-:Y:S04]  /*01a0*/  UTMACCTL.PF [UR14] ;  /* 0x000000000e0079b9 */ /* 0x0003e80008040000 */
[----:B------:R1:W-:Y:S02]  /*01b0*/  UTMACCTL.PF [UR4] ;  /* 0x00000000040079b9 */ /* 0x0003e40008040000 */
[----:B-1----:R-:W-:Y:S01]  /*01c0*/  NOP ;  /* 0x0000000000007918 */ /* 0x002fe20000000000 */
.L_x_1:
[----:B------:R-:W-:Y:S05]  /*01d0*/  BSYNC B0 ;  /* 0x0000000000007941 */ /* 0x000fea0003800000 */
.L_x_0:
[----:B------:R-:W-:Y:S01]  /*01e0*/  VOTEU.ANY UP0, P0 ;  /* 0x00000000003f7886 */ /* 0x000fe20000000100 */
[----:B------:R-:W1:Y:S01]  /*01f0*/  SHFL.IDX PT, R2, R0, RZ, 0x1f ;  /* 0x00001fff00027589 */ /* 0x000e6200000e0000 */
[----:B------:R-:W-:Y:S01]  /*0200*/  UMOV UR4, 0x1 ;  /* 0x0000000100047882 */ /* 0x000fe20000000000 */
[----:B------:R-:W-:Y:S02]  /*0210*/  SHF.R.U32.HI R3, RZ, 0x7, R3 ;  /* 0x00000007ff037819 */ /* 0x000fe40000011603 */
[----:B------:R-:W2:Y:S01]  /*0220*/  @UP0 S2UR UR7, SR_CgaCtaId ;  /* 0x00000000000709c3 */ /* 0x000ea20000008800 */
[----:B------:R-:W-:Y:S01]  /*0230*/  @UP0 UMOV UR6, 0x400 ;  /* 0x0000040000060882 */ /* 0x000fe20000000000 */
[----:B------:R-:W-:-:S04]  /*0240*/  @UP0 UIADD3 UR4, -UR4, 0x100000, URZ ;  /* 0x0010000004040890 */ /* 0x000fc8000fffe13f */
[----:B------:R-:W-:Y:S02]  /*0250*/  @UP0 USHF.L.U32 UR5, UR4, 0xb, URZ ;  /* 0x0000000b04050899 */ /* 0x000fe4000800063f */
[----:B------:R-:W-:Y:S01]  /*0260*/  @UP0 USHF.L.U32 UR4, UR4, 0x1, URZ ;  /* 0x0000000104040899 */ /* 0x000fe2000800063f */
[----:B-1----:R-:W-:Y:S02]  /*0270*/  ISETP.NE.AND P1, PT, R2, RZ, PT ;  /* 0x000000ff0200720c */ /* 0x002fe40003f25270 */
[----:B------:R1:W3:Y:S01]  /*0280*/  SHFL.IDX PT, R2, R3, RZ, 0x1f ;  /* 0x00001fff03027589 */ /* 0x0002e200000e0000 */
[----:B--2---:R-:W-:Y:S01]  /*0290*/  @UP0 ULEA UR6, UR7, UR6, 0x18 ;  /* 0x0000000607060291 */ /* 0x004fe2000f8ec03f */
[----:B------:R-:W-:Y:S02]  /*02a0*/  VOTEU.ANY UP0, P0 ;  /* 0x00000000003f7886 */ /* 0x000fe40000000100 */
[----:B------:R-:W2:Y:S09]  /*02b0*/  FENCE.VIEW.ASYNC.S ;  /* 0x00000000000073c6 */ /* 0x000eb20000000000 */
[----:B--2---:R1:W2:Y:S02]  /*02c0*/  @UP0 SYNCS.EXCH.64 URZ, [UR6+0x36400], UR4 ;  /* 0x03640004063f05b2 */ /* 0x0042a40008000100 */
[----:B-1----:R-:W-:Y:S05]  /*02d0*/  @P1 BRA `(.L_x_2) ;  /* 0x0000000000481947 */ /* 0x002fea0003800000 */
[----:B------:R-:W1:Y:S01]  /*02e0*/  S2UR UR5, SR_CgaCtaId ;  /* 0x00000000000579c3 */ /* 0x000e620000008800 */
[----:B------:R-:W-:Y:S01]  /*02f0*/  UMOV UR4, 0x400 ;  /* 0x0000040000047882 */ /* 0x000fe20000000000 */
[----:B------:R-:W-:Y:S01]  /*0300*/  UMOV UR6, 0x1 ;  /* 0x0000000100067882 */ /* 0x000fe20000000000 */
[----:B------:R-:W-:Y:S01]  /*0310*/  UMOV UR9, 0x180 ;  /* 0x0000018000097882 */ /* 0x000fe20000000000 */
[----:B------:R-:W-:-:S04]  /*0320*/  UIADD3 UR6, -UR6, 0x100000, URZ ;  /* 0x0010000006067890 */ /* 0x000fc8000fffe13f */
[----:B------:R-:W-:Y:S02]  /*0330*/  USHF.L.U32 UR7, UR6, 0xb, URZ ;  /* 0x0000000b06077899 */ /* 0x000fe4000800063f */
[----:B------:R-:W-:Y:S01]  /*0340*/  USHF.L.U32 UR6, UR6, 0x1, URZ ;  /* 0x0000000106067899 */ /* 0x000fe2000800063f */
[----:B------:R-:W-:Y:S01]  /*0350*/  ELECT P0, URZ, PT ;  /* 0x00000000003f782f */ /* 0x000fe20003800000 */
[----:B-1----:R-:W-:Y:S02]  /*0360*/  ULEA UR8, UR5, UR4, 0x18 ;  /* 0x0000000405087291 */ /* 0x002fe4000f8ec03f */
[----:B------:R-:W-:-:S04]  /*0370*/  UIADD3 UR4, -UR9, 0x100000, URZ ;  /* 0x0010000009047890 */ /* 0x000fc8000fffe13f */
[----:B------:R-:W-:Y:S02]  /*0380*/  USHF.L.U32 UR5, UR4, 0xb, URZ ;  /* 0x0000000b04057899 */ /* 0x000fe4000800063f */
[----:B------:R-:W-:Y:S01]  /*0390*/  USHF.L.U32 UR4, UR4, 0x1, URZ ;  /* 0x0000000104047899 */ /* 0x000fe2000800063f */
[----:B------:R-:W1:Y:S03]  /*03a0*/  FENCE.VIEW.ASYNC.S ;  /* 0x00000000000073c6 */ /* 0x000e660000000000 */
[----:B-1----:R1:W4:Y:S08]  /*03b0*/  SYNCS.EXCH.64 URZ, [UR8+0x36410], UR6 ;  /* 0x03641006083f75b2 */ /* 0x0023300008000100 */
[----:B------:R1:W1:Y:S01]  /*03c0*/  SYNCS.EXCH.64 URZ, [UR8+0x36420], UR4 ;  /* 0x03642004083f75b2 */ /* 0x0002620008000100 */
[----:B------:R1:W1:Y:S01]  /*03d0*/  SYNCS.EXCH.64 URZ, [UR8+0x36418], UR6 ;  /* 0x03641806083f75b2 */ /* 0x0002620008000100 */
[----:B------:R1:W1:Y:S01]  /*03e0*/  SYNCS.EXCH.64 URZ, [UR8+0x36428], UR4 ;  /* 0x03642804083f75b2 */ /* 0x0002620008000100 */
[----:B------:R-:W-:Y:S01]  /*03f0*/  NOP ;  /* 0x0000000000007918 */ /* 0x000fe20000000000 */
.L_x_2:
[----:B------:R-:W5:Y:S01]  /*0400*/  SHFL.IDX PT, R3, R0, RZ, 0x1f ;  /* 0x00001fff00037589 */ /* 0x000f6200000e0000 */
[----:B------:R-:W-:Y:S01]  /*0410*/  NOP ;  /* 0x0000000000007918 */ /* 0x000fe20000000000 */
[----:B-----5:R-:W-:-:S13]  /*0420*/  ISETP.NE.AND P0, PT, R3, RZ, PT ;  /* 0x000000ff0300720c */ /* 0x020fda0003f05270 */
[----:B------:R-:W-:Y:S05]  /*0430*/  @P0 BRA `(.L_x_3) ;  /* 0x0000000000400947 */ /* 0x000fea0003800000 */
[----:B-1----:R-:W1:Y:S01]  /*0440*/  S2UR UR5, SR_CgaCtaId ;  /* 0x00000000000579c3 */ /* 0x002e620000008800 */
[----:B------:R-:W-:Y:S01]  /*0450*/  UMOV UR4, 0x400 ;  /* 0x0000040000047882 */ /* 0x000fe20000000000 */
[----:B------:R-:W-:Y:S01]  /*0460*/  UMOV UR6, 0x1 ;  /* 0x0000000100067882 */ /* 0x000fe20000000000 */
[----:B------:R-:W-:Y:S01]  /*0470*/  UMOV UR7, 0x180 ;  /* 0x0000018000077882 */ /* 0x000fe20000000000 */
[----:B------:R-:W-:Y:S01]  /*0480*/  ELECT P0, URZ, PT ;  /* 0x00000000003f782f */ /* 0x000fe20003800000 */
[----:B-1----:R-:W-:Y:S02]  /*0490*/  ULEA UR8, UR5, UR4, 0x18 ;  /* 0x0000000405087291 */ /* 0x002fe4000f8ec03f */
[----:B------:R-:W-:-:S04]  /*04a0*/  UIADD3 UR4, -UR6, 0x100000, URZ ;  /* 0x0010000006047890 */ /* 0x000fc8000fffe13f */
[----:B------:R-:W-:Y:S02]  /*04b0*/  USHF.L.U32 UR5, UR4, 0xb, URZ ;  /* 0x0000000b04057899 */ /* 0x000fe4000800063f */
[----:B------:R-:W-:Y:S02]  /*04c0*/  USHF.L.U32 UR4, UR4, 0x1, URZ ;  /* 0x0000000104047899 */ /* 0x000fe4000800063f */
[----:B------:R-:W-:-:S04]  /*04d0*/  UIADD3 UR6, -UR7, 0x100000, URZ ;  /* 0x0010000007067890 */ /* 0x000fc8000fffe13f */
[----:B------:R-:W-:Y:S02]  /*04e0*/  USHF.L.U32 UR7, UR6, 0xb, URZ ;  /* 0x0000000b06077899 */ /* 0x000fe4000800063f */
[----:B------:R-:W-:Y:S01]  /*04f0*/  USHF.L.U32 UR6, UR6, 0x1, URZ ;  /* 0x0000000106067899 */ /* 0x000fe2000800063f */
[----:B------:R-:W1:Y:S03]  /*0500*/  FENCE.VIEW.ASYNC.S ;  /* 0x00000000000073c6 */ /* 0x000e660000000000 */
[----:B-1----:R1:W1:Y:S08]  /*0510*/  SYNCS.EXCH.64 URZ, [UR8+0x36430], UR4 ;  /* 0x03643004083f75b2 */ /* 0x0022700008000100 */
[----:B------:R1:W1:Y:S01]  /*0520*/  SYNCS.EXCH.64 URZ, [UR8+0x36438], UR6 ;  /* 0x03643806083f75b2 */ /* 0x0002620008000100 */
[----:B------:R-:W-:Y:S01]  /*0530*/  NOP ;  /* 0x0000000000007918 */ /* 0x000fe20000000000 */
.L_x_3:
[----:B---3--:R-:W-:Y:S01]  /*0540*/  ISETP.NE.AND P0, PT, R2, RZ, PT ;  /* 0x000000ff0200720c */ /* 0x008fe20003f05270 */
[----:B------:R-:W-:Y:S01]  /*0550*/  IMAD.MOV.U32 R17, RZ, RZ, 0x1 ;  /* 0x00000001ff117424 */ /* 0x000fe200078e00ff */
[----:B------:R-:W-:-:S04]  /*0560*/  NOP ;  /* 0x0000000000007918 */ /* 0x000fc80000000000 */
[----:B------:R-:W-:Y:S01]  /*0570*/  SEL R17, R17, 0x2, !P0 ;  /* 0x0000000211117807 */ /* 0x000fe20004000000 */
[----:B-12-4-:R-:W-:Y:S06]  /*0580*/  BAR.SYNC.DEFER_BLOCKING 0x0 ;  /* 0x0000000000007b1d */ /* 0x016fec0000010000 */
[----:B------:R-:W-:Y:S05]  /*0590*/  @!P0 BRA `(.L_x_4) ;  /* 0x0000004000848947 */ /* 0x000fea0003800000 */
.L_x_5:
[----:B------:R-:W-:-:S08]  /*05a0*/  NOP ;  /* 0x0000000000007918 */ /* 0x000fd00000000000 */
[----:B------:R-:W1:Y:S02]  /*05b0*/  USETMAXREG.TRY_ALLOC.CTAPOOL UP0, 0xa0 ;  /* 0x000000a0000079c8 */ /* 0x000e640008000600 */
[----:B-1----:R-:W-:-:S13]  /*05c0*/  PLOP3.LUT P0, PT, PT, PT, UP0, 0x80, 0x0 ;  /* 0x000000000000781c */ /* 0x002fda0003f0f008 */
[----:B------:R-:W-:Y:S05]  /*05d0*/  @!P0 BRA `(.L_x_5) ;  /* 0xfffffffc00f08947 */ /* 0x000fea000383ffff */
[----:B------:R-:W-:Y:S01]  /*05e0*/  LOP3.LUT R0, R0, 0x3, RZ, 0xc0, !PT ;  /* 0x0000000300007812 */ /* 0x000fe200078ec0ff */
[----:B------:R-:W1:Y:S01]  /*05f0*/  S2R R2, SR_TID.X ;  /* 0x0000000000027919 */ /* 0x000e620000002100 */
[----:B------:R-:W2:Y:S04]  /*0600*/  S2UR UR4, SR_CTAID.Z ;  /* 0x00000000000479c3 */ /* 0x000ea80000002700 */
[----:B------:R-:W3:Y:S02]  /*0610*/  SHFL.IDX PT, R0, R0, RZ, 0x1f ;  /* 0x00001fff00007589 */ /* 0x000ee400000e0000 */
[----:B---3--:R-:W-:Y:S02]  /*0620*/  ISETP.NE.AND P0, PT, R0, RZ, PT ;  /* 0x000000ff0000720c */ /* 0x008fe40003f05270 */
[----:B-1----:R-:W-:-:S11]  /*0630*/  SHF.R.U32.HI R2, RZ, 0x7, R2 ;  /* 0x00000007ff027819 */ /* 0x002fd60000011602 */
[----:B------:R-:W-:-:S05]  /*0640*/  @!P0 VIADD R2, R2, 0x9 ;  /* 0x0000000902028836 */ /* 0x000fca0000000000 */
[----:B------:R1:W-:Y:S06]  /*0650*/  @!P0 BAR.ARV R2, 0xa0 ;  /* 0x000280020000851d */ /* 0x0003ec0000002000 */
[----:B--2---:R-:W-:-:S13]  /*0660*/  ISETP.LE.AND P0, PT, RZ, UR4, PT ;  /* 0x00000004ff007c0c */ /* 0x004fda000bf03270 */
[----:B-1----:R-:W-:Y:S05]  /*0670*/  @!P0 EXIT ;  /* 0x000000000000894d */ /* 0x002fea0003800000 */
[----:B------:R-:W1:Y:S01]  /*0680*/  S2UR UR4, SR_CgaCtaId ;  /* 0x00000000000479c3 */ /* 0x000e620000008800 */
[----:B------:R-:W-:Y:S02]  /*0690*/  UMOV UR37, 0x400 ;  /* 0x0000040000257882 */ /* 0x000fe40000000000 */
[----:B-1----:R-:W-:-:S04]  /*06a0*/  ULEA UR37, UR4, UR37, 0x18 ;  /* 0x0000002504257291 */ /* 0x002fc8000f8ec03f */
[----:B------:R-:W-:-:S04]  /*06b0*/  UIADD3 UR36, UR37, 0x30400, URZ ;  /* 0x0003040025247890 */ /* 0x000fc8000fffe03f */
[----:B------:R-:W-:-:S06]  /*06c0*/  ULOP3.LUT UP0, URZ, UR36, 0x1bf, URZ, 0xc0, !UPT ;  /* 0x000001bf243f7892 */ /* 0x000fcc000f80c03f */
[----:B------:R-:W-:-:S13]  /*06d0*/  PLOP3.LUT P0, PT, PT, PT, UP0, 0x80, 0x0 ;  /* 0x000000000000781c */ /* 0x000fda0003f0f008 */
[----:B------:R-:W-:Y:S05]  /*06e0*/  @!P0 BRA `(.L_x_6) ;  /* 0x00000000007c8947 */ /* 0x000fea0003800000 */
[----:B------:R-:W-:Y:S01]  /*06f0*/  MOV R2, 0x0 ;  /* 0x0000000000027802 */ /* 0x000fe20000000f00 */
[----:B------:R-:W-:Y:S01]  /*0700*/  ULDC.64 UR4, c[0x4][0x80] ;  /* 0x0100200000047ab9 */ /* 0x000fe20000000a00 */
[----:B------:R-:W-:Y:S01]  /*0710*/  ULDC.64 UR6, c[0x4][0x8] ;  /* 0x0100020000067ab9 */ /* 0x000fe20000000a00 */
[----:B------:R-:W-:Y:S01]  /*0720*/  IMAD.U32 R4, RZ, RZ, UR4 ;  /* 0x00000004ff047e24 */ /* 0x000fe2000f8e00ff */
[----:B------:R1:W2:Y:S01]  /*0730*/  LDC.64 R14, c[0x4][R2] ;  /* 0x01000000020e7b82 */ /* 0x0002a20000000a00 */
[----:B------:R-:W-:Y:S01]  /*0740*/  IMAD.U32 R5, RZ, RZ, UR5 ;  /* 0x00000005ff057e24 */ /* 0x000fe2000f8e00ff */
[----:B------:R-:W-:Y:S01]  /*0750*/  ULDC.64 UR4, c[0x4][0x88] ;  /* 0x0100220000047ab9 */ /* 0x000fe20000000a00 */
[----:B------:R-:W-:Y:S02]  /*0760*/  IMAD.U32 R10, RZ, RZ, UR6 ;  /* 0x00000006ff0a7e24 */ /* 0x000fe4000f8e00ff */
[----:B------:R-:W-:Y:S02]  /*0770*/  IMAD.U32 R6, RZ, RZ, UR4 ;  /* 0x00000004ff067e24 */ /* 0x000fe4000f8e00ff */
[----:B------:R-:W-:-:S02]  /*0780*/  IMAD.U32 R7, RZ, RZ, UR5 ;  /* 0x00000005ff077e24 */ /* 0x000fc4000f8e00ff */
[----:B------:R-:W-:Y:S02]  /*0790*/  IMAD.U32 R11, RZ, RZ, UR7 ;  /* 0x00000007ff0b7e24 */ /* 0x000fe4000f8e00ff */
[----:B------:R-:W-:Y:S02]  /*07a0*/  IMAD.MOV.U32 R8, RZ, RZ, 0x70 ;  /* 0x00000070ff087424 */ /* 0x000fe400078e00ff */
[----:B------:R-:W-:Y:S02]  /*07b0*/  IMAD.MOV.U32 R12, RZ, RZ, 0x1 ;  /* 0x00000001ff0c7424 */ /* 0x000fe400078e00ff */
[----:B-1----:R-:W-:-:S07]  /*07c0*/  IMAD.MOV.U32 R13, RZ, RZ, RZ ;  /* 0x000000ffff0d7224 */ /* 0x002fce00078e00ff */
[----:B------:R-:W-:-:S07]  /*07d0*/  LEPC R20, `(.L_x_7) ;  /* 0x000000001014794e */ /* 0x000fce0000000000 */
[----:B--2---:R-:W-:Y:S05]  /*07e0*/  CALL.ABS.NOINC R14 ;  /* 0x000000000e007343 */ /* 0x004fea0003c00000 */
.L_x_7:
[----:B------:R-:W1:Y:S01]  /*07f0*/  LDC.64 R2, c[0x4][R2] ;  /* 0x0100000002027b82 */ /* 0x000e620000000a00 */
[----:B------:R-:W-:Y:S01]  /*0800*/  ULDC.64 UR4, c[0x4][0x80] ;  /* 0x0100200000047ab9 */ /* 0x000fe20000000a00 */
[----:B------:R-:W-:Y:S01]  /*0810*/  ULDC.64 UR6, c[0x4][0x88] ;  /* 0x0100220000067ab9 */ /* 0x000fe20000000a00 */
[----:B------:R-:W-:Y:S02]  /*0820*/  IMAD.U32 R4, RZ, RZ, UR4 ;  /* 0x00000004ff047e24 */ /* 0x000fe4000f8e00ff */
        /* <DEDUP_REMOVED lines=8> */
[----:B------:R-:W-:-:S07]  /*08b0*/  IMAD.MOV.U32 R13, RZ, RZ, RZ ;  /* 0x000000ffff0d7224 */ /* 0x000fce00078e00ff */
[----:B------:R-:W-:-:S07]  /*08c0*/  LEPC R20, `(.L_x_6) ;  /* 0x000000001014794e */ /* 0x000fce0000000000 */
[----:B-1----:R-:W-:Y:S05]  /*08d0*/  CALL.ABS.NOINC R2 ;  /* 0x0000000002007343 */ /* 0x002fea0003c00000 */
.L_x_6:
[----:B------:R-:W-:-:S04]  /*08e0*/  IMAD.U32 R157, RZ, RZ, UR37 ;  /* 0x00000025ff9d7e24 */ /* 0x000fc8000f8e00ff */
[----:B------:R-:W-:-:S05]  /*08f0*/  VIADD R156, R157, 0x33400 ;  /* 0x000334009d9c7836 */ /* 0x000fca0000000000 */
[----:B------:R-:W-:-:S13]  /*0900*/  LOP3.LUT P0, RZ, R156, 0x1bf, RZ, 0xc0, !PT ;  /* 0x000001bf9cff7812 */ /* 0x000fda000780c0ff */
        /* <DEDUP_REMOVED lines=17> */
.L_x_9:
        /* <DEDUP_REMOVED lines=15> */
.L_x_8:
[----:B------:R-:W1:Y:S01]  /*0b10*/  S2R R2, SR_TID.X ;  /* 0x0000000000027919 */ /* 0x000e620000002100 */
[----:B------:R-:W-:Y:S01]  /*0b20*/  UMOV UR4, 0xffffffff ;  /* 0xffffffff00047882 */ /* 0x000fe20000000000 */
[----:B-1----:R-:W-:-:S05]  /*0b30*/  VIADD R0, R2, 0xffffff80 ;  /* 0xffffff8002007836 */ /* 0x002fca0000000000 */
[----:B------:R-:W-:-:S04]  /*0b40*/  SHF.R.S32.HI R3, RZ, 0x1f, R0 ;  /* 0x0000001fff037819 */ /* 0x000fc80000011400 */
[----:B------:R-:W-:-:S04]  /*0b50*/  LEA.HI R2, R3, R0, RZ, 0x7 ;  /* 0x0000000003027211 */ /* 0x000fc800078f38ff */
[----:B------:R-:W-:Y:S01]  /*0b60*/  SHF.R.S32.HI R13, RZ, 0x7, R2 ;  /* 0x00000007ff0d7819 */ /* 0x000fe20000011402 */
[----:B------:R-:W-:Y:S06]  /*0b70*/  BRA.DIV UR4, `(.L_x_10) ;  /* 0x0000006e043c7947 */ /* 0x000fec000b800000 */
[----:B------:R1:W2:Y:S02]  /*0b80*/  SHFL.IDX PT, R14, R13, RZ, 0x1f ;  /* 0x00001fff0d0e7589 */ /* 0x0002a400000e0000 */
.L_x_94:
[----:B------:R-:W-:Y:S02]  /*0b90*/  SHF.L.U32 R18, RZ, 0x1f, RZ ;  /* 0x0000001fff127819 */ /* 0x000fe400000006ff */
[----:B------:R-:W-:Y:S01]  /*0ba0*/  LOP3.LUT R5, R2, 0xffffff80, RZ, 0xc0, !PT ;  /* 0xffffff8002057812 */ /* 0x000fe200078ec0ff */
[----:B--2---:R-:W-:Y:S01]  /*0bb0*/  IMAD.HI R2, R14, 0x55555556, RZ ;  /* 0x555555560e027827 */ /* 0x004fe200078e02ff */
[CC--:B------:R-:W-:Y:S01]  /*0bc0*/  LEA.HI R6, R3.reuse, R0.reuse, RZ, 0x5 ;  /* 0x0000000003067211 */ /* 0x0c0fe200078f28ff */
[----:B------:R-:W2:Y:S01]  /*0bd0*/  SYNCS.PHASECHK.TRANS64.TRYWAIT P0, [UR37+0x36400], R18 ;  /* 0x03640012ff0075a7 */ /* 0x000ea20008000165 */
[----:B------:R-:W-:Y:S01]  /*0be0*/  LEA.HI R3, R3, R0, RZ, 0x4 ;  /* 0x0000000003037211 */ /* 0x000fe200078f20ff */
[----:B------:R-:W-:Y:S01]  /*0bf0*/  IMAD.IADD R4, R0, 0x1, -R5 ;  /* 0x0000000100047824 */ /* 0x000fe200078e0a05 */
[----:B------:R-:W-:Y:S02]  /*0c00*/  LEA.HI R5, R2, R2, RZ, 0x1 ;  /* 0x0000000202057211 */ /* 0x000fe400078f08ff */
[----:B------:R-:W-:-:S02]  /*0c10*/  SHF.R.S32.HI R2, RZ, 0x4, R3 ;  /* 0x00000004ff027819 */ /* 0x000fc40000011403 */
[----:B------:R-:W-:Y:S01]  /*0c20*/  SHF.R.S32.HI R8, RZ, 0x5, R6 ;  /* 0x00000005ff087819 */ /* 0x000fe20000011406 */
[----:B------:R-:W-:Y:S01]  /*0c30*/  IMAD R5, R5, -0x3, R14 ;  /* 0xfffffffd05057824 */ /* 0x000fe200078e020e */
[----:B------:R-:W-:Y:S02]  /*0c40*/  SHF.R.S32.HI R7, RZ, 0x1f, R6 ;  /* 0x0000001fff077819 */ /* 0x000fe40000011406 */
[----:B------:R-:W-:Y:S02]  /*0c50*/  LEA.HI R6, R3, R2, RZ, 0x1 ;  /* 0x0000000203067211 */ /* 0x000fe400078f08ff */
[----:B------:R-:W-:Y:S02]  /*0c60*/  LEA.HI R9, R7, R8, RZ, 0x2 ;  /* 0x0000000807097211 */ /* 0x000fe400078f10ff */
[----:B------:R-:W-:Y:S02]  /*0c70*/  LOP3.LUT R7, R6, 0xfffffffe, RZ, 0xc0, !PT ;  /* 0xfffffffe06077812 */ /* 0x000fe400078ec0ff */
[----:B------:R-:W-:-:S02]  /*0c80*/  LOP3.LUT R9, R9, 0xfffffffc, RZ, 0xc0, !PT ;  /* 0xfffffffc09097812 */ /* 0x000fc400078ec0ff */
[----:B------:R-:W-:Y:S01]  /*0c90*/  SHF.R.S32.HI R11, RZ, 0x1f, R4 ;  /* 0x0000001fff0b7819 */ /* 0x000fe20000011404 */
[----:B------:R-:W-:Y:S02]  /*0ca0*/  IMAD.IADD R6, R2, 0x1, -R7 ;  /* 0x0000000102067824 */ /* 0x000fe400078e0a07 */
[----:B------:R-:W-:Y:S01]  /*0cb0*/  IMAD.IADD R2, R8, 0x1, -R9 ;  /* 0x0000000108027824 */ /* 0x000fe200078e0a09 */
[CC--:B------:R-:W-:Y:S02]  /*0cc0*/  LEA.HI R10, R11.reuse, R4.reuse, RZ, 0x2 ;  /* 0x000000040b0a7211 */ /* 0x0c0fe400078f10ff */
[----:B------:R3:W-:Y:S01]  /*0cd0*/  STL [R1+0x4], R6 ;  /* 0x0000040601007387 */ /* 0x0007e20000100800 */
[----:B------:R-:W-:Y:S02]  /*0ce0*/  LEA.HI R11, R11, R4, RZ, 0x5 ;  /* 0x000000040b0b7211 */ /* 0x000fe400078f28ff */
[--C-:B------:R-:W-:Y:S01]  /*0cf0*/  SHF.R.S32.HI R12, RZ, 0x2, R10.reuse ;  /* 0x00000002ff0c7819 */ /* 0x100fe2000001140a */
[----:B------:R3:W-:Y:S01]  /*0d00*/  STL [R1], R2 ;  /* 0x0000000201007387 */ /* 0x0007e20000100800 */
[----:B------:R-:W-:-:S02]  /*0d10*/  SHF.R.S32.HI R15, RZ, 0x1f, R10 ;  /* 0x0000001fff0f7819 */ /* 0x000fc4000001140a */
[----:B------:R-:W-:Y:S02]  /*0d20*/  SHF.R.S32.HI R11, RZ, 0x5, R11 ;  /* 0x00000005ff0b7819 */ /* 0x000fe4000001140b */
[----:B------:R-:W-:-:S04]  /*0d30*/  LEA.HI R15, R15, R12, RZ, 0x3 ;  /* 0x0000000c0f0f7211 */ /* 0x000fc800078f18ff */
[----:B------:R-:W-:-:S05]  /*0d40*/  LOP3.LUT R15, R15, 0xfffffff8, RZ, 0xc0, !PT ;  /* 0xfffffff80f0f7812 */ /* 0x000fca00078ec0ff */
[----:B------:R-:W-:Y:S01]  /*0d50*/  IMAD.IADD R16, R12, 0x1, -R15 ;  /* 0x000000010c107824 */ /* 0x000fe200078e0a0f */
[----:B--23--:R-:W-:Y:S06]  /*0d60*/  @P0 BRA `(.L_x_11) ;  /* 0x0000000000080947 */ /* 0x00cfec0003800000 */
[----:B------:R-:W2:Y:S02]  /*0d70*/  SYNCS.PHASECHK.TRANS64.TRYWAIT P0, [UR37+0x36400], R18 ;  /* 0x03640012ff0075a7 */ /* 0x000ea40008000165 */
[----:B--2---:R-:W-:Y:S05]  /*0d80*/  @!P0 BRA `(.L_x_12) ;  /* 0x0000006800d48947 */ /* 0x004fea0003800000 */
.L_x_11:
[----:B------:R-:W3:Y:S01]  /*0d90*/  LDC R12, c[0x0][0x280] ;  /* 0x0000a000ff0c7b82 */ /* 0x000ee20000000800 */
[----:B------:R-:W-:Y:S01]  /*0da0*/  IMAD R16, R11, 0x10, R16 ;  /* 0x000000100b107824 */ /* 0x000fe200078e0210 */
[----:B------:R-:W-:Y:S02]  /*0db0*/  CS2R R118, SRZ ;  /* 0x0000000000767805 */ /* 0x000fe4000001ff00 */
[----:B------:R-:W-:Y:S02]  /*0dc0*/  CS2R R116, SRZ ;  /* 0x0000000000747805 */ /* 0x000fe4000001ff00 */
[----:B------:R-:W-:Y:S02]  /*0dd0*/  CS2R R114, SRZ ;  /* 0x0000000000727805 */ /* 0x000fe4000001ff00 */
[----:B------:R-:W-:Y:S02]  /*0de0*/  CS2R R112, SRZ ;  /* 0x0000000000707805 */ /* 0x000fe4000001ff00 */
[----:B------:R-:W-:-:S02]  /*0df0*/  CS2R R110, SRZ ;  /* 0x00000000006e7805 */ /* 0x000fc4000001ff00 */
[----:B------:R-:W-:Y:S02]  /*0e00*/  CS2R R108, SRZ ;  /* 0x00000000006c7805 */ /* 0x000fe4000001ff00 */
        /* <DEDUP_REMOVED lines=16> */
[----:B---3--:R-:W-:-:S02]  /*0f10*/  ISETP.GE.AND P0, PT, R12, 0x1, PT ;  /* 0x000000010c00780c */ /* 0x008fc40003f06270 */
        /* <DEDUP_REMOVED lines=25> */
[----:B------:R-:W-:Y:S01]  /*10b0*/  CS2R R24, SRZ ;  /* 0x0000000000187805 */ /* 0x000fe2000001ff00 */
[----:B------:R-:W-:Y:S06]  /*10c0*/  @!P0 BRA `(.L_x_13) ;  /* 0x0000002400a08947 */ /* 0x000fec0003800000 */
[----:B------:R-:W3:Y:S04]  /*10d0*/  LDL R19, [R1+0x4] ;  /* 0x0000040001137983 */ /* 0x000ee80000100800 */
[----:B------:R-:W4:Y:S01]  /*10e0*/  LDL R15, [R1] ;  /* 0x00000000010f7983 */ /* 0x000f220000100800 */
[----:B------:R-:W-:Y:S01]  /*10f0*/  LOP3.LUT R3, R3, 0xfffffff0, RZ, 0xc0, !PT ;  /* 0xfffffff003037812 */ /* 0x000fe200078ec0ff */
[----:B--2---:R-:W2:Y:S01]  /*1100*/  LDC R18, c[0x0][0x290] ;  /* 0x0000a400ff127b82 */ /* 0x004ea20000000800 */
[----:B------:R-:W-:Y:S01]  /*1110*/  LOP3.LUT R9, R10, 0xfffffffc, RZ, 0xc0, !PT ;  /* 0xfffffffc0a097812 */ /* 0x000fe200078ec0ff */
[----:B------:R-:W2:Y:S01]  /*1120*/  S2R R11, SR_CTAID.X ;  /* 0x00000000000b7919 */ /* 0x000ea20000002500 */
[----:B------:R-:W-:-:S04]  /*1130*/  IMAD.HI R10, R13, 0x55555556, RZ ;  /* 0x555555560d0a7827 */ /* 0x000fc800078e02ff */
[----:B------:R-:W-:Y:S01]  /*1140*/  IMAD.IADD R3, R0, 0x1, -R3 ;  /* 0x0000000100037824 */ /* 0x000fe200078e0a03 */
[----:B------:R-:W-:Y:S01]  /*1150*/  LEA.HI R10, R10, R10, RZ, 0x1 ;  /* 0x0000000a0a0a7211 */ /* 0x000fe200078f08ff */
[----:B------:R-:W-:Y:S02]  /*1160*/  IMAD R14, R13, 0x400, R4 ;  /* 0x000004000d0e7824 */ /* 0x000fe400078e0204 */
[----:B------:R-:W-:Y:S01]  /*1170*/  IMAD.MOV.U32 R119, RZ, RZ, RZ ;  /* 0x000000ffff777224 */ /* 0x000fe200078e00ff */
[----:B------:R-:W-:Y:S01]  /*1180*/  LEA.HI R0, R3, R3, RZ, 0x1 ;  /* 0x0000000303007211 */ /* 0x000fe200078f08ff */
[----:B------:R-:W-:Y:S01]  /*1190*/  IMAD R10, R10, -0x3, R13 ;  /* 0xfffffffd0a0a7824 */ /* 0x000fe200078e020d */
[----:B------:R-:W-:Y:S02]  /*11a0*/  SHF.R.S32.HI R6, RZ, 0x1f, R3 ;  /* 0x0000001fff067819 */ /* 0x000fe40000011403 */
[--C-:B------:R-:W-:Y:S02]  /*11b0*/  SHF.R.S32.HI R2, RZ, 0x1, R0.reuse ;  /* 0x00000001ff027819 */ /* 0x100fe40000011400 */
[----:B------:R-:W-:-:S02]  /*11c0*/  SHF.R.S32.HI R7, RZ, 0x1f, R0 ;  /* 0x0000001fff077819 */ /* 0x000fc40000011400 */
[----:B------:R-:W-:Y:S02]  /*11d0*/  LEA.HI R8, R6, R3, RZ, 0x3 ;  /* 0x0000000306087211 */ /* 0x000fe400078f18ff */
[----:B------:R-:W-:Y:S02]  /*11e0*/  LEA.HI R7, R7, R2, RZ, 0x2 ;  /* 0x0000000207077211 */ /* 0x000fe400078f10ff */
[----:B------:R-:W-:Y:S01]  /*11f0*/  LOP3.LUT R0, R0, 0x7fffffe, RZ, 0xc0, !PT ;  /* 0x07fffffe00007812 */ /* 0x000fe200078ec0ff */
[----:B------:R-:W-:Y:S01]  /*1200*/  IMAD.SHL.U32 R8, R8, 0x20, RZ ;  /* 0x0000002008087824 */ /* 0x000fe200078e00ff */
[----:B------:R-:W-:-:S03]  /*1210*/  LOP3.LUT R7, R7, 0xfffffffc, RZ, 0xc0, !PT ;  /* 0xfffffffc07077812 */ /* 0x000fc600078ec0ff */
[----:B------:R-:W-:Y:S01]  /*1220*/  IMAD.IADD R6, R3, 0x1, -R0 ;  /* 0x0000000103067824 */ /* 0x000fe200078e0a00 */
[----:B------:R-:W-:Y:S01]  /*1230*/  LOP3.LUT R8, R8, 0x7fffff00, RZ, 0xc0, !PT ;  /* 0x7fffff0008087812 */ /* 0x000fe200078ec0ff */
[----:B------:R-:W-:Y:S02]  /*1240*/  IMAD.IADD R7, R2, 0x1, -R7 ;  /* 0x0000000102077824 */ /* 0x000fe400078e0a07 */
[----:B------:R-:W-:Y:S02]  /*1250*/  IMAD.IADD R2, R4, 0x1, -R9 ;  /* 0x0000000104027824 */ /* 0x000fe400078e0a09 */
[C---:B------:R-:W-:Y:S01]  /*1260*/  IMAD.SHL.U32 R0, R7.reuse, 0x40, RZ ;  /* 0x0000004007007824 */ /* 0x040fe200078e00ff */
[----:B------:R-:W-:Y:S01]  /*1270*/  LOP3.LUT P0, RZ, R7, 0x2, RZ, 0xc0, !PT ;  /* 0x0000000207ff7812 */ /* 0x000fe2000780c0ff */
[----:B-1----:R-:W-:Y:S02]  /*1280*/  IMAD R13, R13, 0x800, R8 ;  /* 0x000008000d0d7824 */ /* 0x002fe400078e0208 */
[----:B------:R-:W-:Y:S01]  /*1290*/  VIADD R4, R12, 0x3f ;  /* 0x0000003f0c047836 */ /* 0x000fe20000000000 */
[----:B------:R-:W-:Y:S01]  /*12a0*/  LOP3.LUT R0, R0, 0xc0, RZ, 0xc0, !PT ;  /* 0x000000c000007812 */ /* 0x000fe200078ec0ff */
[----:B------:R-:W-:-:S02]  /*12b0*/  IMAD R6, R6, 0x20, R13 ;  /* 0x0000002006067824 */ /* 0x000fc400078e020d */
[----:B--2---:R-:W-:Y:S01]  /*12c0*/  IMAD R9, R11, -0x60, R18 ;  /* 0xffffffa00b097824 */ /* 0x004fe200078e0212 */
[----:B------:R-:W-:Y:S01]  /*12d0*/  SHF.R.S32.HI R11, RZ, 0x1f, R4 ;  /* 0x0000001fff0b7819 */ /* 0x000fe20000011404 */
[----:B------:R-:W-:Y:S02]  /*12e0*/  IMAD.MOV.U32 R8, RZ, RZ, RZ ;  /* 0x000000ffff087224 */ /* 0x000fe400078e00ff */
[----:B------:R-:W-:Y:S01]  /*12f0*/  IMAD R9, R10, -0x20, R9 ;  /* 0xffffffe00a097824 */ /* 0x000fe200078e0209 */
[----:B------:R-:W-:Y:S01]  /*1300*/  LEA.HI R12, R11, R4, RZ, 0x6 ;  /* 0x000000040b0c7211 */ /* 0x000fe200078f30ff */
[----:B------:R-:W-:Y:S02]  /*1310*/  IMAD.MOV.U32 R11, RZ, RZ, 0x20 ;  /* 0x00000020ff0b7424 */ /* 0x000fe400078e00ff */
[----:B------:R-:W-:Y:S02]  /*1320*/  IMAD.SHL.U32 R4, R14, 0x4, RZ ;  /* 0x000000040e047824 */ /* 0x000fe400078e00ff */
[----:B------:R-:W-:Y:S01]  /*1330*/  IMAD R2, R2, -0x2, R9 ;  /* 0xfffffffe02027824 */ /* 0x000fe200078e0209 */
[----:B------:R-:W-:-:S02]  /*1340*/  SEL R11, R11, 0xffffffe0, !P0 ;  /* 0xffffffe00b0b7807 */ /* 0x000fc40004000000 */
[----:B------:R-:W-:Y:S02]  /*1350*/  LOP3.LUT R9, R17, 0x1, RZ, 0xfc, !PT ;  /* 0x0000000111097812 */ /* 0x000fe400078efcff */
[----:B------:R-:W-:Y:S01]  /*1360*/  SHF.R.S32.HI R17, RZ, 0x6, R12 ;  /* 0x00000006ff117819 */ /* 0x000fe2000001140c */
[----:B---3--:R-:W-:-:S05]  /*1370*/  IMAD.SHL.U32 R3, R19, 0x8, RZ ;  /* 0x0000000813037824 */ /* 0x008fca00078e00ff */
[----:B------:R-:W-:Y:S02]  /*1380*/  LOP3.LUT R3, R0, 0x8, R3, 0xf8, !PT ;  /* 0x0000000800037812 */ /* 0x000fe400078ef803 */
[----:B------:R-:W-:-:S04]  /*1390*/  SHF.R.U32.HI R0, RZ, 0x3, R0 ;  /* 0x00000003ff007819 */ /* 0x000fc80000011600 */
[----:B------:R-:W-:Y:S01]  /*13a0*/  LOP3.LUT R0, R3, R0, RZ, 0x3c, !PT ;  /* 0x0000000003007212 */ /* 0x000fe200078e3cff */
[----:B----4-:R-:W-:Y:S01]  /*13b0*/  IMAD R3, R15, 0x200, R6 ;  /* 0x000002000f037824 */ /* 0x010fe200078e0206 */
[----:B------:R-:W-:-:S03]  /*13c0*/  CS2R R6, SRZ ;  /* 0x0000000000067805 */ /* 0x000fc6000001ff00 */
[----:B------:R-:W-:Y:S02]  /*13d0*/  IMAD.IADD R0, R0, 0x1, R3 ;  /* 0x0000000100007824 */ /* 0x000fe400078e0203 */
[----:B------:R-:W-:-:S03]  /*13e0*/  IMAD.MOV.U32 R3, RZ, RZ, RZ ;  /* 0x000000ffff037224 */ /* 0x000fc600078e00ff */
[----:B------:R-:W-:Y:S02]  /*13f0*/  LEA R10, R0, UR37, 0x1 ;  /* 0x00000025000a7c11 */ /* 0x000fe4000f8e08ff */
[----:B------:R-:W-:Y:S02]  /*1400*/  LEA R0, R4, UR37, 0x2 ;  /* 0x0000002504007c11 */ /* 0x000fe4000f8e10ff */
[----:B------:R-:W-:-:S07]  /*1410*/  IADD3 R11, R11, 0x30400, R10 ;  /* 0x000304000b0b7810 */ /* 0x000fce0007ffe00a */
.L_x_24:
[----:B------:R-:W-:Y:S01]  /*1420*/  ISETP.NE.AND P0, PT, R9, 0x3, PT ;  /* 0x000000030900780c */ /* 0x000fe20003f05270 */
[----:B------:R-:W-:-:S12]  /*1430*/  YIELD ;  /* 0x0000000000007946 */ /* 0x000fd80003800000 */
[----:B---3--:R-:W-:Y:S05]  /*1440*/  @!P0 BRA `(.L_x_14) ;  /* 0x0000000000048947 */ /* 0x008fea0003800000 */
[----:B------:R-:W-:Y:S01]  /*1450*/  BPT.TRAP 0x1 ;  /* 0x000000040000795c */ /* 0x000fe20000300000 */
.L_x_14:
[----:B------:R-:W-:Y:S02]  /*1460*/  LEA R4, R3, UR37, 0x3 ;  /* 0x0000002503047c11 */ /* 0x000fe4000f8e18ff */
[----:B------:R-:W-:-:S04]  /*1470*/  SHF.L.U32 R13, R8, 0x1f, RZ ;  /* 0x0000001f080d7819 */ /* 0x000fc800000006ff */
[----:B------:R1:W2:Y:S01]  /*1480*/  SYNCS.PHASECHK.TRANS64.TRYWAIT P1, [R4+URZ+0x36410], R13 ;  /* 0x0364100d040075a7 */ /* 0x0002a2000802017f */
[----:B------:R-:W-:Y:S05]  /*1490*/  @!P0 BRA `(.L_x_15) ;  /* 0x0000000000048947 */ /* 0x000fea0003800000 */
[----:B------:R-:W-:Y:S01]  /*14a0*/  BPT.TRAP 0x1 ;  /* 0x000000040000795c */ /* 0x000fe20000300000 */
.L_x_15:
[----:B--2---:R-:W-:Y:S05]  /*14b0*/  @P1 BRA `(.L_x_16) ;  /* 0x0000000000081947 */ /* 0x004fea0003800000 */
[----:B------:R-:W2:Y:S02]  /*14c0*/  SYNCS.PHASECHK.TRANS64.TRYWAIT P1, [R4+URZ+0x36410], R13 ;  /* 0x0364100d040075a7 */ /* 0x000ea4000802017f */
[----:B--2---:R-:W-:Y:S05]  /*14d0*/  @!P1 BRA `(.L_x_17) ;  /* 0x0000006400149947 */ /* 0x004fea0003800000 */
.L_x_16:
[----:B------:R-:W-:Y:S05]  /*14e0*/  WARPSYNC.ALL ;  /* 0x0000000000007948 */ /* 0x000fea0003800000 */
[----:B------:R-:W-:Y:S01]  /*14f0*/  R2UR UR6, R5 ;  /* 0x00000000050672ca */ /* 0x000fe200000e0000 */
[----:B------:R-:W-:Y:S01]  /*1500*/  UIADD3 UR4, UR37, 0x1e000, URZ ;  /* 0x0001e00025047890 */ /* 0x000fe2000fffe03f */
[C---:B------:R-:W-:Y:S01]  /*1510*/  R2UR UR7, R3.reuse ;  /* 0x00000000030772ca */ /* 0x040fe200000e0000 */
[----:B------:R-:W-:Y:S01]  /*1520*/  WARPGROUP.ARRIVE ;  /* 0x00000000000079c5 */ /* 0x000fe20000000000 */
[----:B------:R-:W-:Y:S01]  /*1530*/  UMOV UR13, 0x40000040 ;  /* 0x40000040000d7882 */ /* 0x000fe20000000000 */
[----:B------:R-:W-:Y:S01]  /*1540*/  USHF.R.U32.HI UR5, URZ, 0x4, UR4 ;  /* 0x000000043f057899 */ /* 0x000fe20008011604 */
[----:B------:R-:W-:Y:S01]  /*1550*/  IMAD R12, R3, 0x40, R16 ;  /* 0x00000040030c7824 */ /* 0x000fe200078e0210 */
[----:B------:R-:W-:Y:S01]  /*1560*/  UMOV UR15, 0x40000040 ;  /* 0x40000040000f7882 */ /* 0x000fe20000000000 */
[----:B------:R-:W-:Y:S01]  /*1570*/  UMOV UR9, 0x40000040 ;  /* 0x4000004000097882 */ /* 0x000fe20000000000 */
[----:B------:R-:W-:Y:S01]  /*1580*/  ULOP3.LUT UR5, UR5, 0x3fff, URZ, 0xc0, !UPT ;  /* 0x00003fff05057892 */ /* 0x000fe2000f8ec03f */
[----:B------:R-:W-:Y:S01]  /*1590*/  UMOV UR11, 0x40000040 ;  /* 0x40000040000b7882 */ /* 0x000fe20000000000 */
[----:B------:R-:W-:-:S02]  /*15a0*/  LEA R14, R12, UR37, 0x2 ;  /* 0x000000250c0e7c11 */ /* 0x000fc4000f8e10ff */
[----:B------:R-:W-:Y:S02]  /*15b0*/  ULEA UR4, UR6, UR37, 0xc ;  /* 0x0000002506047291 */ /* 0x000fe4000f8e603f */
[----:B------:R-:W-:Y:S02]  /*15c0*/  ULOP3.LUT UR5, UR5, 0x10000, URZ, 0xfc, !UPT ;  /* 0x0001000005057892 */ /* 0x000fe4000f8efc3f */
[----:B------:R-:W-:-:S04]  /*15d0*/  USHF.R.U32.HI UR6, URZ, 0x4, UR4 ;  /* 0x000000043f067899 */ /* 0x000fc80008011604 */
[----:B------:R-:W-:Y:S02]  /*15e0*/  ULOP3.LUT UR8, UR6, 0x3fff, URZ, 0xc0, !UPT ;  /* 0x00003fff06087892 */ /* 0x000fe4000f8ec03f */
[----:B------:R-:W-:Y:S02]  /*15f0*/  UIMAD UR6, UR7, 0x600, UR5 ;  /* 0x00000600070678a4 */ /* 0x000fe4000f8e0205 */
[----:B------:R-:W-:-:S04]  /*1600*/  ULOP3.LUT UR8, UR8, 0x10000, URZ, 0xfc, !UPT ;  /* 0x0001000008087892 */ /* 0x000fc8000f8efc3f */
[----:B------:R-:W-:Y:S01]  /*1610*/  UIADD3 UR10, UR8, 0x606, URZ ;  /* 0x00000606080a7890 */ /* 0x000fe2000fffe03f */
[----:B------:R-:W-:Y:S02]  /*1620*/  UMOV UR12, UR6 ;  /* 0x00000006000c7c82 */ /* 0x000fe40008000000 */
[----:B------:R-:W-:Y:S02]  /*1630*/  UMOV UR14, UR8 ;  /* 0x00000008000e7c82 */ /* 0x000fe40008000000 */
[----:B------:R-:W-:Y:S01]  /*1640*/  HGMMA.64x32x16.F32 R136, gdesc[UR12], RZ, !UPT, gsb0 ;  /* 0x006000000c8879f0 */ /* 0x000fe2000c0008ff */
[----:B------:R-:W-:Y:S02]  /*1650*/  UIADD3 UR12, UR6, 0x2, URZ ;  /* 0x00000002060c7890 */ /* 0x000fe4000fffe03f */
[----:B------:R-:W-:Y:S01]  /*1660*/  UIADD3 UR14, UR8, 0x2, URZ ;  /* 0x00000002080e7890 */ /* 0x000fe2000fffe03f */
[----:B------:R-:W-:Y:S01]  /*1670*/  UMOV UR13, 0x40000040 ;  /* 0x40000040000d7882 */ /* 0x000fe20000000000 */
[----:B------:R-:W-:Y:S01]  /*1680*/  UMOV UR15, 0x40000040 ;  /* 0x40000040000f7882 */ /* 0x000fe20000000000 */
[----:B------:R-:W-:-:S02]  /*1690*/  WARPGROUP.DEPBAR.LE gsb0, 0x0 ;  /* 0x00008000000079c5 */ /* 0x000fc40000010000 */
[----:B------:R-:W-:-:S06]  /*16a0*/  WARPGROUP.ARRIVE ;  /* 0x00000000000079c5 */ /* 0x000fcc0000000000 */
[----:B------:R-:W-:Y:S01]  /*16b0*/  HGMMA.64x32x16.F32 R136, gdesc[UR12], R136, gsb0 ;  /* 0x006000000c8879f0 */ /* 0x000fe20008000888 */
[----:B------:R-:W-:Y:S02]  /*16c0*/  UIADD3 UR12, UR6, 0x4, URZ ;  /* 0x00000004060c7890 */ /* 0x000fe4000fffe03f */
[----:B------:R-:W-:Y:S01]  /*16d0*/  UIADD3 UR14, UR8, 0x4, URZ ;  /* 0x00000004080e7890 */ /* 0x000fe2000fffe03f */
[----:B------:R-:W-:Y:S01]  /*16e0*/  UMOV UR13, 0x40000040 ;  /* 0x40000040000d7882 */ /* 0x000fe20000000000 */
[----:B------:R-:W-:Y:S01]  /*16f0*/  UMOV UR15, 0x40000040 ;  /* 0x40000040000f7882 */ /* 0x000fe20000000000 */
[----:B------:R-:W-:Y:S02]  /*1700*/  WARPGROUP.DEPBAR.LE gsb0, 0x0 ;  /* 0x00008000000079c5 */ /* 0x000fe40000010000 */
        /* <DEDUP_REMOVED lines=55> */
[----:B------:R-:W-:-:S07]  /*1a80*/  UIADD3 UR6, UR6, 0x406, URZ ;  /* 0x0000040606067890 */ /* 0x000fce000fffe03f */
[----:B------:R-:W-:Y:S01]  /*1a90*/  UMOV UR8, UR6 ;  /* 0x0000000600087c82 */ /* 0x000fe20008000000 */
[----:B------:R-:W-:Y:S02]  /*1aa0*/  WARPGROUP.DEPBAR.LE gsb0, 0x0 ;  /* 0x00008000000079c5 */ /* 0x000fe40000010000 */
[----:B------:R-:W-:-:S06]  /*1ab0*/  WARPGROUP.ARRIVE ;  /* 0x00000000000079c5 */ /* 0x000fcc0000000000 */
[----:B------:R-:W-:Y:S03]  /*1ac0*/  HGMMA.64x32x16.F32 R136, gdesc[UR12], R136, gsb0 ;  /* 0x006000000c8879f0 */ /* 0x000fe60008000888 */
[----:B------:R-:W-:Y:S02]  /*1ad0*/  WARPGROUP.DEPBAR.LE gsb0, 0x0 ;  /* 0x00008000000079c5 */ /* 0x000fe40000010000 */
[----:B------:R-:W-:-:S06]  /*1ae0*/  WARPGROUP.ARRIVE ;  /* 0x00000000000079c5 */ /* 0x000fcc0000000000 */
[----:B------:R-:W-:Y:S03]  /*1af0*/  HGMMA.64x32x16.F32 R136, gdesc[UR8], R136, gsb0 ;  /* 0x00600000088879f0 */ /* 0x000fe60008000888 */
[----:B------:R-:W-:Y:S02]  /*1b00*/  WARPGROUP.DEPBAR.LE gsb0, 0x0 ;  /* 0x00008000000079c5 */ /* 0x000fe40000010000 */
[----:B------:R3:W4:Y:S04]  /*1b10*/  LDS R12, [R14+0x30000] ;  /* 0x030000000e0c7984 */ /* 0x0007280000000800 */
[----:B-12---:R3:W1:Y:S01]  /*1b20*/  LDS R13, [R14+0x30020] ;  /* 0x030020000e0d7984 */ /* 0x0066620000000800 */
[----:B------:R-:W-:Y:S05]  /*1b30*/  @!P0 BRA `(.L_x_18) ;  /* 0x0000000000048947 */ /* 0x000fea0003800000 */
[----:B------:R-:W-:Y:S01]  /*1b40*/  BPT.TRAP 0x1 ;  /* 0x000000040000795c */ /* 0x000fe20000300000 */
.L_x_18:
[----:B---3--:R-:W-:-:S04]  /*1b50*/  SHF.L.U32 R14, R7, 0x1f, RZ ;  /* 0x0000001f070e7819 */ /* 0x008fc800000006ff */
[----:B------:R2:W3:Y:S01]  /*1b60*/  SYNCS.PHASECHK.TRANS64.TRYWAIT P1, [UR37+0x36430], R14 ;  /* 0x0364300eff0075a7 */ /* 0x0004e20008020165 */
[----:B------:R-:W-:Y:S05]  /*1b70*/  @!P0 BRA `(.L_x_19) ;  /* 0x0000000000048947 */ /* 0x000fea0003800000 */
[----:B------:R-:W-:Y:S01]  /*1b80*/  BPT.TRAP 0x1 ;  /* 0x000000040000795c */ /* 0x000fe20000300000 */
.L_x_19:
[----:B---3--:R-:W-:Y:S05]  /*1b90*/  @P1 BRA `(.L_x_20) ;  /* 0x0000000000081947 */ /* 0x008fea0003800000 */
[----:B------:R-:W3:Y:S02]  /*1ba0*/  SYNCS.PHASECHK.TRANS64.TRYWAIT P1, [UR37+0x36430], R14 ;  /* 0x0364300eff0075a7 */ /* 0x000ee40008020165 */
[----:B---3--:R-:W-:Y:S05]  /*1bb0*/  @!P1 BRA `(.L_x_21) ;  /* 0x0000005c00709947 */ /* 0x008fea0003800000 */
.L_x_20:
[----:B------:R-:W-:Y:S01]  /*1bc0*/  UIADD3 UR5, UR37, 0x2a000, URZ ;  /* 0x0002a00025057890 */ /* 0x000fe2000fffe03f */
[----:B------:R-:W-:Y:S01]  /*1bd0*/  WARPGROUP.ARRIVE ;  /* 0x00000000000079c5 */ /* 0x000fe20000000000 */
[----:B------:R-:W-:Y:S01]  /*1be0*/  UIADD3 UR4, UR4, 0x9000, URZ ;  /* 0x0000900004047890 */ /* 0x000fe2000fffe03f */
[C---:B------:R-:W-:Y:S01]  /*1bf0*/  ISETP.GT.AND P3, PT, R2.reuse, RZ, PT ;  /* 0x000000ff0200720c */ /* 0x040fe20003f64270 */
[----:B------:R-:W-:Y:S01]  /*1c00*/  USHF.R.U32.HI UR6, URZ, 0x4, UR5 ;  /* 0x000000043f067899 */ /* 0x000fe20008011605 */
[C---:B------:R-:W-:Y:S01]  /*1c10*/  ISETP.GT.AND P4, PT, R2.reuse, 0x1, PT ;  /* 0x000000010200780c */ /* 0x040fe20003f84270 */
[----:B------:R-:W-:Y:S01]  /*1c20*/  USHF.R.U32.HI UR4, URZ, 0x4, UR4 ;  /* 0x000000043f047899 */ /* 0x000fe20008011604 */
[C---:B------:R-:W-:Y:S01]  /*1c30*/  ISETP.GT.AND P5, PT, R2.reuse, 0x8, PT ;  /* 0x000000080200780c */ /* 0x040fe20003fa4270 */
[----:B------:R-:W-:Y:S01]  /*1c40*/  ULOP3.LUT UR7, UR6, 0x3fff, URZ, 0xc0, !UPT ;  /* 0x00003fff06077892 */ /* 0x000fe2000f8ec03f */
[C---:B------:R-:W-:Y:S01]  /*1c50*/  ISETP.GT.AND P2, PT, R2.reuse, 0x10, PT ;  /* 0x000000100200780c */ /* 0x040fe20003f44270 */
[----:B------:R-:W-:Y:S01]  /*1c60*/  ULOP3.LUT UR6, UR4, 0x3fff, URZ, 0xc0, !UPT ;  /* 0x00003fff04067892 */ /* 0x000fe2000f8ec03f */
[----:B------:R-:W-:Y:S01]  /*1c70*/  ISETP.GT.AND P1, PT, R2, 0x9, PT ;  /* 0x000000090200780c */ /* 0x000fe20003f24270 */
[----:B------:R-:W-:-:S02]  /*1c80*/  ULOP3.LUT UR4, UR7, 0x10000, URZ, 0xfc, !UPT ;  /* 0x0001000007047892 */ /* 0x000fc4000f8efc3f */
[----:B------:R-:W-:Y:S01]  /*1c90*/  ULOP3.LUT UR6, UR6, 0x10000, URZ, 0xfc, !UPT ;  /* 0x0001000006067892 */ /* 0x000fe2000f8efc3f */
[----:B------:R-:W-:Y:S01]  /*1ca0*/  UMOV UR9, 0x40000040 ;  /* 0x4000004000097882 */ /* 0x000fe20000000000 */
[----:B------:R-:W-:Y:S01]  /*1cb0*/  UMOV UR11, 0x40000040 ;  /* 0x40000040000b7882 */ /* 0x000fe20000000000 */
[----:B------:R-:W-:Y:S02]  /*1cc0*/  ULDC UR7, c[0x0][0x75c] ;  /* 0x0001d70000077ab9 */ /* 0x000fe40000000800 */
[----:B------:R-:W-:Y:S01]  /*1cd0*/  UMOV UR8, UR4 ;  /* 0x0000000400087c82 */ /* 0x000fe20008000000 */
[----:B--23--:R-:W-:Y:S01]  /*1ce0*/  FMUL.FTZ R14, R136, UR7 ;  /* 0x00000007880e7c20 */ /* 0x00cfe20008410000 */
[----:B------:R-:W-:Y:S01]  /*1cf0*/  UMOV UR10, UR6 ;  /* 0x00000006000a7c82 */ /* 0x000fe20008000000 */
[----:B------:R-:W-:Y:S01]  /*1d00*/  FMUL.FTZ R15, R137, UR7 ;  /* 0x00000007890f7c20 */ /* 0x000fe20008410000 */
[----:B------:R-:W-:Y:S01]  /*1d10*/  HGMMA.64x32x16.F32 R120, gdesc[UR8], RZ, !UPT, gsb0 ;  /* 0x00600000087879f0 */ /* 0x000fe2000c0008ff */
[----:B------:R-:W-:Y:S01]  /*1d20*/  UIADD3 UR10, UR6, 0x2, URZ ;  /* 0x00000002060a7890 */ /* 0x000fe2000fffe03f */
[----:B------:R-:W-:Y:S01]  /*1d30*/  FMUL.FTZ R137, R141, UR7 ;  /* 0x000000078d897c20 */ /* 0x000fe20008410000 */
[----:B------:R-:W-:Y:S01]  /*1d40*/  UIADD3 UR8, UR4, 0x2, URZ ;  /* 0x0000000204087890 */ /* 0x000fe2000fffe03f */
[----:B------:R-:W2:Y:S01]  /*1d50*/  MUFU.TANH R14, R14 ;  /* 0x0000000e000e7308 */ /* 0x000ea20000002400 */
[----:B------:R-:W-:Y:S01]  /*1d60*/  UMOV UR11, 0x40000040 ;  /* 0x40000040000b7882 */ /* 0x000fe20000000000 */
[----:B------:R-:W-:Y:S01]  /*1d70*/  UMOV UR9, 0x40000040 ;  /* 0x4000004000097882 */ /* 0x000fe20000000000 */
[----:B------:R-:W-:Y:S01]  /*1d80*/  LEA R141, R16, UR37, 0x2 ;  /* 0x00000025108d7c11 */ /* 0x000fe2000f8e10ff */
[----:B------:R-:W-:Y:S01]  /*1d90*/  FMUL.FTZ R21, R143, UR7 ;  /* 0x000000078f157c20 */ /* 0x000fe20008410000 */
[----:B------:R-:W-:Y:S01]  /*1da0*/  FMUL.FTZ R19, R139, UR7 ;  /* 0x000000078b137c20 */ /* 0x000fe20008410000 */
[----:B------:R-:W-:Y:S01]  /*1db0*/  FMUL.FTZ R22, R146, UR7 ;  /* 0x0000000792167c20 */ /* 0x000fe20008410000 */
[----:B------:R-:W-:Y:S01]  /*1dc0*/  FMUL.FTZ R136, R140, UR7 ;  /* 0x000000078c887c20 */ /* 0x000fe20008410000 */
[----:B------:R-:W-:Y:S01]  /*1dd0*/  MUFU.TANH R15, R15 ;  /* 0x0000000f000f7308 */ /* 0x000fe20000002400 */
[----:B------:R-:W-:Y:S01]  /*1de0*/  FMUL.FTZ R23, R147, UR7 ;  /* 0x0000000793177c20 */ /* 0x000fe20008410000 */
[----:B------:R-:W-:Y:S01]  /*1df0*/  FMUL.FTZ R18, R138, UR7 ;  /* 0x000000078a127c20 */ /* 0x000fe20008410000 */
[----:B------:R-:W-:Y:S01]  /*1e00*/  FMUL.FTZ R138, R144, UR7 ;  /* 0x00000007908a7c20 */ /* 0x000fe20008410000 */
[----:B------:R-:W-:Y:S01]  /*1e10*/  FMUL.FTZ R20, R142, UR7 ;  /* 0x000000078e147c20 */ /* 0x000fe20008410000 */
[----:B------:R-:W-:Y:S01]  /*1e20*/  FMUL.FTZ R142, R145, UR7 ;  /* 0x00000007918e7c20 */ /* 0x000fe20008410000 */
[----:B------:R-:W-:Y:S01]  /*1e30*/  FMUL.FTZ R145, R149, UR7 ;  /* 0x0000000795917c20 */ /* 0x000fe20008410000 */
[----:B------:R-:W-:Y:S01]  /*1e40*/  FMUL.FTZ R140, R148, UR7 ;  /* 0x00000007948c7c20 */ /* 0x000fe20008410000 */
[----:B------:R-:W3:Y:S01]  /*1e50*/  MUFU.TANH R136, R136 ;  /* 0x0000008800887308 */ /* 0x000ee20000002400 */
[----:B--2---:R-:W-:-:S07]  /*1e60*/  FSEL R139, R14, -INF , P3 ;  /* 0xff8000000e8b7808 */ /* 0x004fce0001800000 */
[----:B------:R-:W-:Y:S08]  /*1e70*/  MUFU.TANH R138, R138 ;  /* 0x0000008a008a7308 */ /* 0x000ff00000002400 */
[----:B------:R-:W-:Y:S01]  /*1e80*/  MUFU.TANH R137, R137 ;  /* 0x0000008900897308 */ /* 0x000fe20000002400 */
[----:B---3--:R-:W-:-:S07]  /*1e90*/  FSEL R149, R136, -INF , P5 ;  /* 0xff80000088957808 */ /* 0x008fce0002800000 */
[----:B------:R-:W2:Y:S08]  /*1ea0*/  MUFU.TANH R18, R18 ;  /* 0x0000001200127308 */ /* 0x000eb00000002400 */
[----:B------:R-:W-:Y:S01]  /*1eb0*/  MUFU.TANH R19, R19 ;  /* 0x0000001300137308 */ /* 0x000fe20000002400 */
[----:B------:R-:W-:Y:S02]  /*1ec0*/  WARPGROUP.DEPBAR.LE gsb0, 0x0 ;  /* 0x00008000000079c5 */ /* 0x000fe40000010000 */
[----:B------:R-:W-:-:S05]  /*1ed0*/  WARPGROUP.ARRIVE ;  /* 0x00000000000079c5 */ /* 0x000fca0000000000 */
[----:B------:R-:W-:Y:S01]  /*1ee0*/  MUFU.TANH R20, R20 ;  /* 0x0000001400147308 */ /* 0x000fe20000002400 */
[----:B--2---:R-:W-:Y:S02]  /*1ef0*/  FSEL R148, R18, -INF , P3 ;  /* 0xff80000012947808 */ /* 0x004fe40001800000 */
[----:B------:R-:W-:Y:S01]  /*1f00*/  ISETP.GT.AND P3, PT, R2, 0x11, PT ;  /* 0x000000110200780c */ /* 0x000fe20003f64270 */
[----:B------:R-:W-:Y:S01]  /*1f10*/  HGMMA.64x32x16.F32 R120, gdesc[UR8], R120, gsb0 ;  /* 0x00600000087879f0 */ /* 0x000fe20008000878 */
[----:B------:R-:W-:Y:S02]  /*1f20*/  UIADD3 UR10, UR6, 0x4, URZ ;  /* 0x00000004060a7890 */ /* 0x000fe4000fffe03f */
[----:B------:R-:W-:Y:S01]  /*1f30*/  UIADD3 UR8, UR4, 0x4, URZ ;  /* 0x0000000404087890 */ /* 0x000fe2000fffe03f */
[----:B------:R-:W-:Y:S01]  /*1f40*/  MUFU.TANH R142, R142 ;  /* 0x0000008e008e7308 */ /* 0x000fe20000002400 */
[----:B------:R-:W-:Y:S01]  /*1f50*/  UMOV UR11, 0x40000040 ;  /* 0x40000040000b7882 */ /* 0x000fe20000000000 */
[----:B------:R-:W-:-:S06]  /*1f60*/  UMOV UR9, 0x40000040 ;  /* 0x4000004000097882 */ /* 0x000fcc0000000000 */
[----:B------:R-:W-:Y:S08]  /*1f70*/  MUFU.TANH R140, R140 ;  /* 0x0000008c008c7308 */ /* 0x000ff00000002400 */
[----:B------:R-:W-:Y:S08]  /*1f80*/  MUFU.TANH R145, R145 ;  /* 0x0000009100917308 */ /* 0x000ff00000002400 */
[----:B------:R-:W-:Y:S08]  /*1f90*/  MUFU.TANH R21, R21 ;  /* 0x0000001500157308 */ /* 0x000ff00000002400 */
[----:B------:R-:W-:Y:S08]  /*1fa0*/  MUFU.TANH R22, R22 ;  /* 0x0000001600167308 */ /* 0x000ff00000002400 */
[----:B------:R-:W-:Y:S01]  /*1fb0*/  MUFU.TANH R23, R23 ;  /* 0x0000001700177308 */ /* 0x000fe20000002400 */
        /* <DEDUP_REMOVED lines=63> */
[----:B------:R-:W-:Y:S02]  /*23b0*/  ULDC UR4, c[0x0][0x744] ;  /* 0x0001d10000047ab9 */ /* 0x000fe40000000800 */
[----:B----4-:R-:W-:Y:S01]  /*23c0*/  FFMA.FTZ R146, R139, UR4, -R12 ;  /* 0x000000048b927c23 */ /* 0x010fe2000801080c */
[----:B------:R-:W-:-:S05]  /*23d0*/  FSEL R139, R15, -INF , P4 ;  /* 0xff8000000f8b7808 */ /* 0x000fca0002000000 */
[----:B------:R-:W-:Y:S01]  /*23e0*/  FFMA.FTZ R147, R139, UR4, -R12 ;  /* 0x000000048b937c23 */ /* 0x000fe2000801080c */
[----:B------:R-:W-:Y:S08]  /*23f0*/  MUFU.EX2 R146, R146 ;  /* 0x0000009200927308 */ /* 0x000ff00000000800 */
[----:B------:R-:W2:Y:S01]  /*2400*/  MUFU.EX2 R147, R147 ;  /* 0x0000009300937308 */ /* 0x000ea20000000800 */
[----:B------:R-:W-:-:S02]  /*2410*/  WARPGROUP.DEPBAR.LE gsb0, 0x0 ;  /* 0x00008000000079c5 */ /* 0x000fc40000010000 */
[----:B------:R-:W-:-:S06]  /*2420*/  WARPGROUP.ARRIVE ;  /* 0x00000000000079c5 */ /* 0x000fcc0000000000 */
[----:B------:R-:W-:Y:S01]  /*2430*/  HGMMA.64x32x16.F32 R120, gdesc[UR8], R120, gsb0 ;  /* 0x00600000087879f0 */ /* 0x000fe20008000878 */
[----:B------:R-:W-:Y:S01]  /*2440*/  R2UR UR10, R5 ;  /* 0x00000000050a72ca */ /* 0x000fe200000e0000 */
[----:B------:R-:W-:-:S12]  /*2450*/  UMOV UR11, 0x40000040 ;  /* 0x40000040000b7882 */ /* 0x000fd80000000000 */
[----:B------:R-:W-:-:S04]  /*2460*/  ULEA UR5, UR10, UR5, 0xd ;  /* 0x000000050a057291 */ /* 0x000fc8000f8e683f */
[----:B------:R-:W-:-:S04]  /*2470*/  USHF.R.U32.HI UR5, URZ, 0x4, UR5 ;  /* 0x000000043f057899 */ /* 0x000fc80008011605 */
[----:B------:R-:W-:-:S03]  /*2480*/  ULOP3.LUT UR8, UR5, 0x3fff, URZ, 0xc0, !UPT ;  /* 0x00003fff05087892 */ /* 0x000fc6000f8ec03f */
[----:B------:R-:W-:Y:S01]  /*2490*/  UMOV UR5, 0x40000040 ;  /* 0x4000004000057882 */ /* 0x000fe20000000000 */
[----:B------:R-:W-:Y:S02]  /*24a0*/  WARPGROUP.DEPBAR.LE gsb0, 0x0 ;  /* 0x00008000000079c5 */ /* 0x000fe40000010000 */
[----:B------:R-:W3:Y:S04]  /*24b0*/  LDS R143, [R141+0x30200] ;  /* 0x030200008d8f7984 */ /* 0x000ee80000000800 */
[----:B------:R-:W4:Y:S01]  /*24c0*/  LDS R141, [R141+0x30220] ;  /* 0x030220008d8d7984 */ /* 0x000f220000000800 */
[--C-:B---3--:R-:W-:Y:S01]  /*24d0*/  FADD.FTZ R144, R121, -R143.reuse ;  /* 0x8000008f79907221 */ /* 0x108fe20000010000 */
[--C-:B------:R-:W-:Y:S01]  /*24e0*/  FADD.FTZ R139, R120, -R143.reuse ;  /* 0x8000008f788b7221 */ /* 0x100fe20000010000 */
[----:B------:R-:W-:Y:S01]  /*24f0*/  FFMA.FTZ R121, -R15, R15, 1 ;  /* 0x3f8000000f797423 */ /* 0x000fe2000001010f */
[----:B------:R-:W-:Y:S01]  /*2500*/  FFMA.FTZ R120, -R14, R14, 1 ;  /* 0x3f8000000e787423 */ /* 0x000fe2000001010e */
[----:B--2---:R-:W-:Y:S01]  /*2510*/  FMUL.FTZ R144, R147, R144 ;  /* 0x0000009093907220 */ /* 0x004fe20000410000 */
[--C-:B------:R-:W-:Y:S01]  /*2520*/  FFMA.FTZ R14, R149, UR4, -R12.reuse ;  /* 0x00000004950e7c23 */ /* 0x100fe2000801080c */
[----:B------:R-:W-:Y:S01]  /*2530*/  FSEL R149, R138, -INF , P2 ;  /* 0xff8000008a957808 */ /* 0x000fe20001000000 */
[----:B------:R-:W-:Y:S01]  /*2540*/  FMUL.FTZ R139, R146, R139 ;  /* 0x0000008b928b7220 */ /* 0x000fe20000410000 */
[----:B------:R-:W-:Y:S01]  /*2550*/  FMUL.FTZ R121, R121, R144 ;  /* 0x0000009079797220 */ /* 0x000fe20000410000 */
[----:B------:R-:W-:Y:S01]  /*2560*/  FMUL.FTZ R144, R151, UR7 ;  /* 0x0000000797907c20 */ /* 0x000fe20008410000 */
[--C-:B------:R-:W-:Y:S01]  /*2570*/  FADD.FTZ R151, R124, -R143.reuse ;  /* 0x8000008f7c977221 */ /* 0x100fe20000010000 */
[----:B------:R-:W-:Y:S01]  /*2580*/  FFMA.FTZ R124, -R136, R136, 1 ;  /* 0x3f800000887c7423 */ /* 0x000fe20000010188 */
[--C-:B------:R-:W-:Y:S01]  /*2590*/  FFMA.FTZ R136, R149, UR4, -R12.reuse ;  /* 0x0000000495887c23 */ /* 0x100fe2000801080c */
[----:B------:R-:W2:Y:S01]  /*25a0*/  MUFU.EX2 R14, R14 ;  /* 0x0000000e000e7308 */ /* 0x000ea20000000800 */
[----:B------:R-:W-:Y:S01]  /*25b0*/  FSEL R15, R137, -INF , P1 ;  /* 0xff800000890f7808 */ /* 0x000fe20000800000 */
[--C-:B------:R-:W-:Y:S01]  /*25c0*/  FADD.FTZ R149, R128, -R143.reuse ;  /* 0x8000008f80957221 */ /* 0x100fe20000010000 */
[----:B------:R-:W-:Y:S01]  /*25d0*/  FMUL.FTZ R120, R120, R139 ;  /* 0x0000008b78787220 */ /* 0x000fe20000410000 */
[----:B------:R-:W-:Y:S01]  /*25e0*/  FMUL.FTZ R139, R150, UR7 ;  /* 0x00000007968b7c20 */ /* 0x000fe20008410000 */
[----:B------:R-:W-:Y:S01]  /*25f0*/  FADD.FTZ R150, R125, -R143 ;  /* 0x8000008f7d967221 */ /* 0x000fe20000010000 */
[--C-:B------:R-:W-:Y:S01]  /*2600*/  FFMA.FTZ R15, R15, UR4, -R12.reuse ;  /* 0x000000040f0f7c23 */ /* 0x100fe2000801080c */
[----:B------:R-:W-:Y:S01]  /*2610*/  FFMA.FTZ R128, -R138, R138, 1 ;  /* 0x3f8000008a807423 */ /* 0x000fe2000001018a */
[----:B------:R-:W3:Y:S01]  /*2620*/  MUFU.EX2 R136, R136 ;  /* 0x0000008800887308 */ /* 0x000ee20000000800 */
[----:B------:R-:W-:Y:S01]  /*2630*/  FFMA.FTZ R125, -R137, R137, 1 ;  /* 0x3f800000897d7423 */ /* 0x000fe20000010189 */
[----:B-1----:R-:W-:Y:S01]  /*2640*/  FFMA.FTZ R137, R148, UR4, -R13 ;  /* 0x0000000494897c23 */ /* 0x002fe2000801080d */
[----:B------:R-:W-:Y:S01]  /*2650*/  FSEL R148, R19, -INF , P4 ;  /* 0xff80000013947808 */ /* 0x000fe20002000000 */
[--C-:B------:R-:W-:Y:S01]  /*2660*/  FADD.FTZ R132, R132, -R143.reuse ;  /* 0x8000008f84847221 */ /* 0x100fe20000010000 */
[----:B------:R-:W-:Y:S01]  /*2670*/  FSEL R138, R20, -INF , P5 ;  /* 0xff800000148a7808 */ /* 0x000fe20002800000 */
[--C-:B------:R-:W-:Y:S01]  /*2680*/  FADD.FTZ R129, R129, -R143.reuse ;  /* 0x8000008f81817221 */ /* 0x100fe20000010000 */
[----:B------:R-:W-:Y:S01]  /*2690*/  ISETP.GT.AND P4, PT, R2, 0x18, PT ;  /* 0x000000180200780c */ /* 0x000fe20003f84270 */
[----:B------:R-:W1:Y:S01]  /*26a0*/  MUFU.EX2 R15, R15 ;  /* 0x0000000f000f7308 */ /* 0x000e620000000800 */
[----:B--2---:R-:W-:Y:S01]  /*26b0*/  FMUL.FTZ R151, R14, R151 ;  /* 0x000000970e977220 */ /* 0x004fe20000410000 */
[----:B------:R-:W-:Y:S01]  /*26c0*/  ISETP.GT.AND P5, PT, R2, 0x19, PT ;  /* 0x000000190200780c */ /* 0x000fe20003fa4270 */
[----:B------:R-:W-:Y:S01]  /*26d0*/  FADD.FTZ R133, R133, -R143 ;  /* 0x8000008f85857221 */ /* 0x000fe20000010000 */
[----:B------:R-:W-:Y:S01]  /*26e0*/  FSEL R153, R140, -INF , P4 ;  /* 0xff8000008c997808 */ /* 0x000fe20002000000 */
[----:B------:R-:W-:Y:S01]  /*26f0*/  FMUL.FTZ R124, R124, R151 ;  /* 0x000000977c7c7220 */ /* 0x000fe20000410000 */
[----:B------:R-:W-:Y:S01]  /*2700*/  FFMA.FTZ R140, -R140, R140, 1 ;  /* 0x3f8000008c8c7423 */ /* 0x000fe2000001018c */
[----:B----4-:R-:W-:Y:S01]  /*2710*/  FADD.FTZ R122, R122, -R141 ;  /* 0x8000008d7a7a7221 */ /* 0x010fe20000010000 */
[----:B------:R-:W2:Y:S01]  /*2720*/  MUFU.TANH R139, R139 ;  /* 0x0000008b008b7308 */ /* 0x000ea20000002400 */
[----:B---3--:R-:W-:Y:S01]  /*2730*/  FMUL.FTZ R151, R136, R149 ;  /* 0x0000009588977220 */ /* 0x008fe20000410000 */
[--C-:B------:R-:W-:Y:S01]  /*2740*/  FFMA.FTZ R149, R148, UR4, -R13.reuse ;  /* 0x0000000494957c23 */ /* 0x100fe2000801080d */
[----:B------:R-:W-:Y:S01]  /*2750*/  FFMA.FTZ R148, R138, UR4, -R13 ;  /* 0x000000048a947c23 */ /* 0x000fe2000801080d */
[--C-:B------:R-:W-:Y:S01]  /*2760*/  FFMA.FTZ R152, R153, UR4, -R12.reuse ;  /* 0x0000000499987c23 */ /* 0x100fe2000801080c */
[----:B------:R-:W-:Y:S01]  /*2770*/  FMUL.FTZ R128, R128, R151 ;  /* 0x0000009780807220 */ /* 0x000fe20000410000 */
[----:B------:R-:W-:Y:S01]  /*2780*/  FSEL R151, R142, -INF , P3 ;  /* 0xff8000008e977808 */ /* 0x000fe20001800000 */
[--C-:B------:R-:W-:Y:S01]  /*2790*/  FADD.FTZ R127, R127, -R141.reuse ;  /* 0x8000008d7f7f7221 */ /* 0x100fe20000010000 */
[----:B------:R-:W3:Y:S01]  /*27a0*/  MUFU.TANH R144, R144 ;  /* 0x0000009000907308 */ /* 0x000ee20000002400 */
[C---:B-1----:R-:W-:Y:S01]  /*27b0*/  FMUL.FTZ R150, R15.reuse, R150 ;  /* 0x000000960f967220 */ /* 0x042fe20000410000 */
[----:B------:R-:W-:Y:S01]  /*27c0*/  F2FP.F16.F32.PACK_AB R14, R15, R14 ;  /* 0x0000000e0f0e723e */ /* 0x000fe200000000ff */
[--C-:B------:R-:W-:Y:S01]  /*27d0*/  FFMA.FTZ R138, R151, UR4, -R12.reuse ;  /* 0x00000004978a7c23 */ /* 0x100fe2000801080c */
[----:B------:R-:W-:Y:S01]  /*27e0*/  FSEL R151, R145, -INF , P5 ;  /* 0xff80000091977808 */ /* 0x000fe20002800000 */
[----:B------:R-:W-:Y:S01]  /*27f0*/  FMUL.FTZ R125, R125, R150 ;  /* 0x000000967d7d7220 */ /* 0x000fe20000410000 */
[----:B------:R-:W-:Y:S01]  /*2800*/  FSEL R150, R21, -INF , P1 ;  /* 0xff80000015967808 */ /* 0x000fe20000800000 */
[----:B------:R-:W-:Y:S01]  /*2810*/  FADD.FTZ R130, R130, -R141 ;  /* 0x8000008d82827221 */ /* 0x000fe20000010000 */
[----:B------:R-:W1:Y:S01]  /*2820*/  MUFU.EX2 R137, R137 ;  /* 0x0000008900897308 */ /* 0x000e620000000800 */
[----:B------:R-:W-:Y:S01]  /*2830*/  FFMA.FTZ R154, R151, UR4, -R12 ;  /* 0x00000004979a7c23 */ /* 0x000fe2000801080c */
[----:B------:R-:W-:Y:S01]  /*2840*/  FFMA.FTZ R12, -R142, R142, 1 ;  /* 0x3f8000008e0c7423 */ /* 0x000fe2000001018e */
[----:B------:R-:W-:Y:S01]  /*2850*/  FFMA.FTZ R150, R150, UR4, -R13 ;  /* 0x0000000496967c23 */ /* 0x000fe2000801080d */
[----:B------:R-:W-:Y:S01]  /*2860*/  FSEL R151, R22, -INF , P2 ;  /* 0xff80000016977808 */ /* 0x000fe20001000000 */
[--C-:B------:R-:W-:Y:S01]  /*2870*/  FADD.FTZ R131, R131, -R141.reuse ;  /* 0x8000008d83837221 */ /* 0x100fe20000010000 */
[----:B--2---:R-:W-:Y:S01]  /*2880*/  FSEL R153, R139, -INF , P4 ;  /* 0xff8000008b997808 */ /* 0x004fe20002000000 */
[----:B------:R-:W-:Y:S01]  /*2890*/  FADD.FTZ R134, R134, -R141 ;  /* 0x8000008d86867221 */ /* 0x000fe20000010000 */
[----:B------:R2:W4:Y:S01]  /*28a0*/  MUFU.EX2 R142, R152 ;  /* 0x00000098008e7308 */ /* 0x0005220000000800 */
[C---:B---3--:R-:W-:Y:S01]  /*28b0*/  FSEL R155, R144.reuse, -INF , P5 ;  /* 0xff800000909b7808 */ /* 0x048fe20002800000 */
[--C-:B------:R-:W-:Y:S01]  /*28c0*/  FFMA.FTZ R151, R151, UR4, -R13.reuse ;  /* 0x0000000497977c23 */ /* 0x100fe2000801080d */
[----:B------:R-:W-:Y:S01]  /*28d0*/  FFMA.FTZ R153, R153, UR4, -R13 ;  /* 0x0000000499997c23 */ /* 0x000fe2000801080d */
[----:B------:R-:W-:Y:S01]  /*28e0*/  FADD.FTZ R135, R135, -R141 ;  /* 0x8000008d87877221 */ /* 0x000fe20000010000 */
[----:B------:R-:W-:Y:S01]  /*28f0*/  FFMA.FTZ R145, -R145, R145, 1 ;  /* 0x3f80000091917423 */ /* 0x000fe20000010191 */
[----:B------:R-:W-:Y:S01]  /*2900*/  FFMA.FTZ R155, R155, UR4, -R13 ;  /* 0x000000049b9b7c23 */ /* 0x000fe2000801080d */
[----:B------:R-:W-:Y:S01]  /*2910*/  FFMA.FTZ R139, -R139, R139, 1 ;  /* 0x3f8000008b8b7423 */ /* 0x000fe2000001018b */
[----:B------:R-:W3:Y:S01]  /*2920*/  MUFU.EX2 R138, R138 ;  /* 0x0000008a008a7308 */ /* 0x000ee20000000800 */
[----:B--2---:R-:W-:Y:S01]  /*2930*/  FSEL R152, R23, -INF , P3 ;  /* 0xff80000017987808 */ /* 0x004fe20001800000 */
[----:B-1----:R-:W-:Y:S01]  /*2940*/  FMUL.FTZ R122, R137, R122 ;  /* 0x0000007a897a7220 */ /* 0x002fe20000410000 */
[----:B------:R-:W-:Y:S01]  /*2950*/  FFMA.FTZ R144, -R144, R144, 1 ;  /* 0x3f80000090907423 */ /* 0x000fe20000010190 */
[----:B------:R-:W-:-:S02]  /*2960*/  UMOV UR7, 0x80000020 ;  /* 0x8000002000077882 */ /* 0x000fc40000000000 */
[----:B------:R-:W-:Y:S01]  /*2970*/  FFMA.FTZ R152, R152, UR4, -R13 ;  /* 0x0000000498987c23 */ /* 0x000fe2000801080d */
[----:B------:R-:W-:Y:S01]  /*2980*/  USHF.R.U32.HI UR4, URZ, 0x4, UR36 ;  /* 0x000000043f047899 */ /* 0x000fe20008011624 */
[----:B------:R-:W1:Y:S01]  /*2990*/  MUFU.EX2 R149, R149 ;  /* 0x0000009500957308 */ /* 0x000e620000000800 */
[----:B----4-:R-:W-:Y:S02]  /*29a0*/  FMUL.FTZ R143, R142, R132 ;  /* 0x000000848e8f7220 */ /* 0x010fe40000410000 */
[----:B------:R-:W-:Y:S02]  /*29b0*/  ULOP3.LUT UR4, UR4, 0x3fff, URZ, 0xc0, !UPT ;  /* 0x00003fff04047892 */ /* 0x000fe4000f8ec03f */
[----:B------:R-:W-:Y:S02]  /*29c0*/  FMUL.FTZ R132, R140, R143 ;  /* 0x0000008f8c847220 */ /* 0x000fe40000410000 */
[----:B------:R-:W-:Y:S01]  /*29d0*/  ULOP3.LUT UR9, UR4, 0x1000000, URZ, 0xfc, !UPT ;  /* 0x0100000004097892 */ /* 0x000fe2000f8efc3f */
[----:B------:R-:W-:Y:S01]  /*29e0*/  MUFU.EX2 R148, R148 ;  /* 0x0000009400947308 */ /* 0x000fe20000000800 */
[----:B---3--:R-:W-:Y:S01]  /*29f0*/  FMUL.FTZ R129, R138, R129 ;  /* 0x000000818a817220 */ /* 0x008fe20000410000 */
[----:B------:R-:W-:-:S03]  /*2a00*/  UMOV UR4, UR8 ;  /* 0x0000000800047c82 */ /* 0x000fc60008000000 */
[----:B------:R-:W-:Y:S01]  /*2a10*/  FMUL.FTZ R129, R12, R129 ;  /* 0x000000810c817220 */ /* 0x000fe20000410000 */
[----:B------:R-:W-:Y:S01]  /*2a20*/  F2FP.F16.F32.PACK_AB R12, R147, R146 ;  /* 0x00000092930c723e */ /* 0x000fe200000000ff */
[----:B------:R-:W-:Y:S01]  /*2a30*/  UMOV UR6, UR9 ;  /* 0x0000000900067c82 */ /* 0x000fe20008000000 */
[----:B------:R-:W2:Y:S01]  /*2a40*/  MUFU.EX2 R150, R150 ;  /* 0x0000009600967308 */ /* 0x000ea20000000800 */
[----:B-1----:R-:W-:-:S07]  /*2a50*/  F2FP.F16.F32.PACK_AB R13, R149, R137 ;  /* 0x00000089950d723e */ /* 0x002fce00000000ff */
[----:B------:R-:W1:Y:S08]  /*2a60*/  MUFU.EX2 R154, R154 ;  /* 0x0000009a009a7308 */ /* 0x000e700000000800 */
[----:B------:R-:W3:Y:S01]  /*2a70*/  MUFU.EX2 R151, R151 ;  /* 0x0000009700977308 */ /* 0x000ee20000000800 */
[C---:B--2---:R-:W-:Y:S01]  /*2a80*/  F2FP.F16.F32.PACK_AB R15, R150.reuse, R148 ;  /* 0x00000094960f723e */ /* 0x044fe200000000ff */
[----:B------:R-:W-:Y:S01]  /*2a90*/  BAR.SYNC.DEFER_BLOCKING 0x9, 0x180 ;  /* 0x0246000000007b1d */ /* 0x000fe20000010000 */
[----:B------:R-:W-:-:S05]  /*2aa0*/  FMUL.FTZ R127, R150, R127 ;  /* 0x0000007f967f7220 */ /* 0x000fca0000410000 */
[----:B------:R-:W2:Y:S01]  /*2ab0*/  MUFU.EX2 R152, R152 ;  /* 0x0000009800987308 */ /* 0x000ea20000000800 */
[----:B-1----:R-:W-:-:S04]  /*2ac0*/  FMUL.FTZ R146, R154, R133 ;  /* 0x000000859a927220 */ /* 0x002fc80000410000 */
[----:B------:R-:W-:-:S03]  /*2ad0*/  FMUL.FTZ R133, R145, R146 ;  /* 0x0000009291857220 */ /* 0x000fc60000410000 */
[----:B------:R-:W1:Y:S01]  /*2ae0*/  MUFU.EX2 R153, R153 ;  /* 0x0000009900997308 */ /* 0x000e620000000800 */
[----:B---3--:R-:W-:-:S07]  /*2af0*/  FMUL.FTZ R130, R151, R130 ;  /* 0x0000008297827220 */ /* 0x008fce0000410000 */
[----:B------:R-:W3:Y:S01]  /*2b00*/  MUFU.EX2 R140, R155 ;  /* 0x0000009b008c7308 */ /* 0x000ee20000000800 */
[----:B--2---:R-:W-:Y:S01]  /*2b10*/  FMUL.FTZ R131, R152, R131 ;  /* 0x0000008398837220 */ /* 0x004fe20000410000 */
[----:B------:R2:W-:Y:S01]  /*2b20*/  STSM.16.M88.4 [R10+0x30400], R12 ;  /* 0x0304000c0a007844 */ /* 0x0005e20000000200 */
[----:B-1----:R-:W-:Y:S01]  /*2b30*/  FMUL.FTZ R134, R153, R134 ;  /* 0x0000008699867220 */ /* 0x002fe20000410000 */
[----:B---3--:R-:W-:Y:S01]  /*2b40*/  FMUL.FTZ R135, R140, R135 ;  /* 0x000000878c877220 */ /* 0x008fe20000410000 */
[--C-:B--2---:R-:W-:Y:S01]  /*2b50*/  FADD.FTZ R12, R123, -R141.reuse ;  /* 0x8000008d7b0c7221 */ /* 0x104fe20000010000 */
[----:B------:R-:W-:Y:S01]  /*2b60*/  FADD.FTZ R13, R126, -R141 ;  /* 0x8000008d7e0d7221 */ /* 0x000fe20000010000 */
[----:B------:R-:W-:Y:S01]  /*2b70*/  F2FP.F16.F32.PACK_AB R14, R154, R142 ;  /* 0x0000008e9a0e723e */ /* 0x000fe200000000ff */
[----:B------:R-:W-:Y:S01]  /*2b80*/  FFMA.FTZ R123, -R18, R18, 1 ;  /* 0x3f800000127b7423 */ /* 0x000fe20000010112 */
[----:B------:R-:W-:Y:S01]  /*2b90*/  FMUL.FTZ R149, R149, R12 ;  /* 0x0000000c95957220 */ /* 0x000fe20000410000 */
[----:B------:R-:W-:Y:S01]  /*2ba0*/  FMUL.FTZ R148, R148, R13 ;  /* 0x0000000d94947220 */ /* 0x000fe20000410000 */
[----:B------:R-:W-:Y:S01]  /*2bb0*/  F2FP.F16.F32.PACK_AB R12, R138, R136 ;  /* 0x000000888a0c723e */ /* 0x000fe200000000ff */
[----:B------:R-:W-:Y:S01]  /*2bc0*/  FFMA.FTZ R18, -R19, R19, 1 ;  /* 0x3f80000013127423 */ /* 0x000fe20000010113 */
[----:B------:R-:W-:Y:S01]  /*2bd0*/  F2FP.F16.F32.PACK_AB R13, R152, R151 ;  /* 0x00000097980d723e */ /* 0x000fe200000000ff */
[----:B------:R-:W-:Y:S01]  /*2be0*/  FFMA.FTZ R19, -R20, R20, 1 ;  /* 0x3f80000014137423 */ /* 0x000fe20000010114 */
[----:B------:R-:W-:Y:S01]  /*2bf0*/  F2FP.F16.F32.PACK_AB R15, R140, R153 ;  /* 0x000000998c0f723e */ /* 0x000fe200000000ff */
[----:B------:R-:W-:Y:S01]  /*2c00*/  FFMA.FTZ R20, -R21, R21, 1 ;  /* 0x3f80000015147423 */ /* 0x000fe20000010115 */
[----:B------:R-:W-:Y:S01]  /*2c10*/  FMUL.FTZ R122, R123, R122 ;  /* 0x0000007a7b7a7220 */ /* 0x000fe20000410000 */
[----:B------:R-:W-:Y:S01]  /*2c20*/  FMUL.FTZ R148, R19, R148 ;  /* 0x0000009413947220 */ /* 0x000fe20000410000 */
[----:B------:R-:W-:Y:S01]  /*2c30*/  FFMA.FTZ R19, -R22, R22, 1 ;  /* 0x3f80000016137423 */ /* 0x000fe20000010116 */
[----:B------:R1:W-:Y:S01]  /*2c40*/  STSM.16.M88.4 [R11], R12 ;  /* 0x0000000c0b007844 */ /* 0x0003e20000000200 */
[----:B------:R-:W-:Y:S01]  /*2c50*/  FMUL.FTZ R149, R18, R149 ;  /* 0x0000009512957220 */ /* 0x000fe20000410000 */
[----:B------:R-:W-:Y:S01]  /*2c60*/  FMUL.FTZ R127, R20, R127 ;  /* 0x0000007f147f7220 */ /* 0x000fe20000410000 */
[----:B------:R-:W-:Y:S01]  /*2c70*/  FMUL.FTZ R19, R19, R130 ;  /* 0x0000008213137220 */ /* 0x000fe20000410000 */
[----:B------:R-:W-:Y:S01]  /*2c80*/  @!PT LDS RZ, [RZ] ;  /* 0x00000000fffff984 */ /* 0x000fe20000000800 */
[----:B------:R-:W-:Y:S01]  /*2c90*/  @!PT LDS RZ, [RZ] ;  /* 0x00000000fffff984 */ /* 0x000fe20000000800 */
[----:B------:R-:W-:Y:S01]  /*2ca0*/  @!PT LDS RZ, [RZ] ;  /* 0x00000000fffff984 */ /* 0x000fe20000000800 */
[----:B------:R-:W-:Y:S01]  /*2cb0*/  @!PT LDS RZ, [RZ] ;  /* 0x00000000fffff984 */ /* 0x000fe20000000800 */
[----:B------:R2:W-:Y:S06]  /*2cc0*/  MEMBAR.ALL.CTA ;  /* 0x0000000000007992 */ /* 0x0005ec0000008000 */
[----:B--2---:R-:W2:Y:S01]  /*2cd0*/  FENCE.VIEW.ASYNC.S ;  /* 0x00000000000073c6 */ /* 0x004ea20000000000 */
[----:B------:R-:W-:Y:S01]  /*2ce0*/  FMUL.FTZ R144, R144, R135 ;  /* 0x0000008790907220 */ /* 0x000fe20000410000 */
[----:B------:R-:W-:-:S02]  /*2cf0*/  F2FP.F16.F32.PACK_AB R20, R129, R128 ;  /* 0x000000808114723e */ /* 0x000fc400000000ff */
[----:B------:R-:W-:Y:S01]  /*2d00*/  F2FP.F16.F32.PACK_AB R22, R133, R132 ;  /* 0x000000848516723e */ /* 0x000fe200000000ff */
[----:B-1----:R-:W-:Y:S01]  /*2d10*/  FFMA.FTZ R12, -R23, R23, 1 ;  /* 0x3f800000170c7423 */ /* 0x002fe20000010117 */
[----:B------:R-:W-:Y:S01]  /*2d20*/  FMUL.FTZ R23, R139, R134 ;  /* 0x000000868b177220 */ /* 0x000fe20000410000 */
[----:B------:R-:W-:Y:S02]  /*2d30*/  F2FP.F16.F32.PACK_AB R14, R125, R124 ;  /* 0x0000007c7d0e723e */ /* 0x000fe400000000ff */
[----:B------:R-:W-:Y:S01]  /*2d40*/  FMUL.FTZ R18, R12, R131 ;  /* 0x000000830c127220 */ /* 0x000fe20000410000 */
[----:B------:R-:W-:Y:S02]  /*2d50*/  F2FP.F16.F32.PACK_AB R12, R121, R120 ;  /* 0x00000078790c723e */ /* 0x000fe400000000ff */
[----:B------:R-:W-:Y:S02]  /*2d60*/  F2FP.F16.F32.PACK_AB R13, R149, R122 ;  /* 0x0000007a950d723e */ /* 0x000fe400000000ff */
[----:B------:R-:W-:-:S02]  /*2d70*/  F2FP.F16.F32.PACK_AB R15, R127, R148 ;  /* 0x000000947f0f723e */ /* 0x000fc400000000ff */
[----:B------:R-:W-:Y:S01]  /*2d80*/  F2FP.F16.F32.PACK_AB R21, R18, R19 ;  /* 0x000000131215723e */ /* 0x000fe200000000ff */
[----:B--2---:R-:W-:Y:S01]  /*2d90*/  BAR.SYNC.DEFER_BLOCKING 0x9, 0x180 ;  /* 0x0246000000007b1d */ /* 0x004fe20000010000 */
[----:B------:R-:W-:-:S05]  /*2da0*/  F2FP.F16.F32.PACK_AB R23, R144, R23 ;  /* 0x000000179017723e */ /* 0x000fca00000000ff */
[----:B------:R1:W-:Y:S04]  /*2db0*/  STSM.16.M88.4 [R10+0x33400], R12 ;  /* 0x0334000c0a007844 */ /* 0x0003e80000000200 */
[----:B------:R1:W-:Y:S01]  /*2dc0*/  STSM.16.M88.4 [R11+0x3000], R20 ;  /* 0x003000140b007844 */ /* 0x0003e20000000200 */
[----:B------:R-:W-:-:S06]  /*2dd0*/  WARPGROUP.ARRIVE ;  /* 0x00000000000079c5 */ /* 0x000fcc0000000000 */
[----:B------:R-:W-:Y:S01]  /*2de0*/  HGMMA.64x96x16.F32 R24, gdesc[UR4].tnspA.tnspB, R24, gsb0 ;  /* 0x61600000041879f0 */ /* 0x000fe20008000818 */
[----:B------:R-:W-:Y:S02]  /*2df0*/  UIADD3 UR6, UR9, 0x40, URZ ;  /* 0x0000004009067890 */ /* 0x000fe4000fffe03f */
[----:B------:R-:W-:Y:S01]  /*2e00*/  UIADD3 UR4, UR8, 0x80, URZ ;  /* 0x0000008008047890 */ /* 0x000fe2000fffe03f */
[----:B------:R-:W-:Y:S01]  /*2e10*/  UMOV UR7, 0x80000020 ;  /* 0x8000002000077882 */ /* 0x000fe20000000000 */
[----:B------:R-:W-:Y:S01]  /*2e20*/  UMOV UR5, 0x40000040 ;  /* 0x4000004000057882 */ /* 0x000fe20000000000 */
[----:B------:R-:W-:Y:S02]  /*2e30*/  WARPGROUP.DEPBAR.LE gsb0, 0x0 ;  /* 0x00008000000079c5 */ /* 0x000fe40000010000 */
        /* <DEDUP_REMOVED lines=9> */
[----:B------:R-:W-:Y:S01]  /*2ed0*/  R2UR UR5, R156 ;  /* 0x000000009c0572ca */ /* 0x000fe200000e0000 */
[----:B------:R-:W-:Y:S02]  /*2ee0*/  UIMAD UR4, UR10, 0x3000, UR37 ;  /* 0x000030000a0478a4 */ /* 0x000fe4000f8e0225 */
[----:B------:R-:W-:Y:S01]  /*2ef0*/  UIADD3 UR6, UR9, 0xc0, URZ ;  /* 0x000000c009067890 */ /* 0x000fe2000fffe03f */
[----:B------:R-:W-:Y:S02]  /*2f00*/  UMOV UR7, 0x80000020 ;  /* 0x8000002000077882 */ /* 0x000fe40000000000 */
[----:B------:R-:W-:-:S07]  /*2f10*/  UMOV UR9, 0x80000020 ;  /* 0x8000002000097882 */ /* 0x000fce0000000000 */
[----:B------:R-:W-:-:S04]  /*2f20*/  USHF.R.U32.HI UR5, URZ, 0x4, UR5 ;  /* 0x000000043f057899 */ /* 0x000fc80008011605 */
[----:B------:R-:W-:Y:S02]  /*2f30*/  ULOP3.LUT UR12, UR5, 0x3fff, URZ, 0xc0, !UPT ;  /* 0x00003fff050c7892 */ /* 0x000fe4000f8ec03f */
[----:B------:R-:W-:Y:S02]  /*2f40*/  USHF.R.U32.HI UR5, URZ, 0x4, UR4 ;  /* 0x000000043f057899 */ /* 0x000fe40008011604 */
[----:B------:R-:W-:Y:S02]  /*2f50*/  UIADD3 UR4, UR8, 0x180, URZ ;  /* 0x0000018008047890 */ /* 0x000fe4000fffe03f */
[----:B------:R-:W-:Y:S02]  /*2f60*/  ULOP3.LUT UR10, UR5, 0x3fff, URZ, 0xc0, !UPT ;  /* 0x00003fff050a7892 */ /* 0x000fe4000f8ec03f */
[----:B------:R-:W-:Y:S01]  /*2f70*/  ULOP3.LUT UR13, UR12, 0x10000, URZ, 0xfc, !UPT ;  /* 0x000100000c0d7892 */ /* 0x000fe2000f8efc3f */
[----:B------:R-:W-:-:S06]  /*2f80*/  UMOV UR5, 0x40000040 ;  /* 0x4000004000057882 */ /* 0x000fcc0000000000 */
[----:B------:R-:W-:Y:S01]  /*2f90*/  UMOV UR8, UR13 ;  /* 0x0000000d00087c82 */ /* 0x000fe20008000000 */
        /* <DEDUP_REMOVED lines=8> */
[----:B------:R-:W-:Y:S01]  /*3020*/  @!PT LDS RZ, [RZ] ;  /* 0x00000000fffff984 */ /* 0x000fe20000000800 */
[----:B------:R-:W-:Y:S01]  /*3030*/  @!PT LDS RZ, [RZ] ;  /* 0x00000000fffff984 */ /* 0x000fe20000000800 */
[----:B------:R-:W-:Y:S01]  /*3040*/  @!PT LDS RZ, [RZ] ;  /* 0x00000000fffff984 */ /* 0x000fe20000000800 */
[----:B------:R-:W-:Y:S01]  /*3050*/  @!PT LDS RZ, [RZ] ;  /* 0x00000000fffff984 */ /* 0x000fe20000000800 */
[----:B------:R2:W-:Y:S06]  /*3060*/  MEMBAR.ALL.CTA ;  /* 0x0000000000007992 */ /* 0x0005ec0000008000 */
[----:B--2---:R-:W2:Y:S02]  /*3070*/  FENCE.VIEW.ASYNC.S ;  /* 0x00000000000073c6 */ /* 0x004ea40000000000 */
[----:B--2---:R-:W-:Y:S06]  /*3080*/  BAR.SYNC.DEFER_BLOCKING 0x9, 0x180 ;  /* 0x0246000000007b1d */ /* 0x004fec0000010000 */
[----:B------:R-:W-:-:S06]  /*3090*/  WARPGROUP.ARRIVE ;  /* 0x00000000000079c5 */ /* 0x000fcc0000000000 */
[----:B------:R-:W-:Y:S03]  /*30a0*/  HGMMA.64x64x16.F32 R120, gdesc[UR8].tnspB, RZ, !UPT, gsb0 ;  /* 0x40e00000087879f0 */ /* 0x000fe6000c0008ff */
[----:B------:R-:W-:Y:S02]  /*30b0*/  WARPGROUP.DEPBAR.LE gsb0, 0x0 ;  /* 0x00008000000079c5 */ /* 0x000fe40000010000 */
[----:B------:R-:W-:-:S06]  /*30c0*/  WARPGROUP.ARRIVE ;  /* 0x00000000000079c5 */ /* 0x000fcc0000000000 */
[----:B------:R-:W-:Y:S01]  /*30d0*/  HGMMA.64x64x16.F32 R120, gdesc[UR4].tnspB, R120, gsb0 ;  /* 0x40e00000047879f0 */ /* 0x000fe20008000878 */
[----:B------:R-:W-:Y:S02]  /*30e0*/  UIADD3 UR6, UR10, 0x100, URZ ;  /* 0x000001000a067890 */ /* 0x000fe4000fffe03f */
[----:B------:R-:W-:Y:S01]  /*30f0*/  UIADD3 UR4, UR13, 0x100, URZ ;  /* 0x000001000d047890 */ /* 0x000fe2000fffe03f */
[----:B------:R-:W-:Y:S01]  /*3100*/  UMOV UR7, 0x40000040 ;  /* 0x4000004000077882 */ /* 0x000fe20000000000 */
[----:B------:R-:W-:Y:S01]  /*3110*/  UMOV UR5, 0x80000020 ;  /* 0x8000002000057882 */ /* 0x000fe20000000000 */
        /* <DEDUP_REMOVED lines=23> */
[----:B------:R-:W-:Y:S03]  /*3290*/  HGMMA.64x64x16.F32 R120, gdesc[UR4].tnspB, R120, gsb0 ;  /* 0x40e00000047879f0 */ /* 0x000fe60008000878 */
[----:B------:R-:W-:Y:S02]  /*32a0*/  WARPGROUP.DEPBAR.LE gsb0, 0x0 ;  /* 0x00008000000079c5 */ /* 0x000fe40000010000 */
[----:B-1----:R-:W-:Y:S05]  /*32b0*/  @!P0 BRA `(.L_x_22) ;  /* 0x0000000000048947 */ /* 0x002fea0003800000 */
[----:B------:R-:W-:Y:S01]  /*32c0*/  BPT.TRAP 0x1 ;  /* 0x000000040000795c */ /* 0x000fe20000300000 */
.L_x_22:
[----:B------:R-:W-:Y:S01]  /*32d0*/  LEA R12, R5, UR37, 0xd ;  /* 0x00000025050c7c11 */ /* 0x000fe2000f8e68ff */
[----:B------:R-:W-:Y:S01]  /*32e0*/  UIADD3 UR4, UR37, 0x36438, URZ ;  /* 0x0003643825047890 */ /* 0x000fe2000fffe03f */
[----:B------:R-:W1:Y:S01]  /*32f0*/  S2R R13, SR_TID.X ;  /* 0x00000000000d7919 */ /* 0x000e620000002100 */
[----:B------:R-:W-:Y:S02]  /*3300*/  ULOP3.LUT UR12, UR12, 0x1000000, URZ, 0xfc, !UPT ;  /* 0x010000000c0c7892 */ /* 0x000fe4000f8efc3f */
[----:B------:R-:W-:Y:S01]  /*3310*/  VIADD R12, R12, 0x1e000 ;  /* 0x0001e0000c0c7836 */ /* 0x000fe20000000000 */
[----:B------:R-:W-:Y:S01]  /*3320*/  UPRMT UR4, URZ, 0x654, UR4 ;  /* 0x000006543f047896 */ /* 0x000fe20008000004 */
[----:B------:R-:W-:Y:S01]  /*3330*/  UMOV UR7, 0x80000020 ;  /* 0x8000002000077882 */ /* 0x000fe20000000000 */
[----:B------:R-:W-:Y:S02]  /*3340*/  UMOV UR5, 0x40000040 ;  /* 0x4000004000057882 */ /* 0x000fe40000000000 */
[----:B------:R-:W-:Y:S01]  /*3350*/  SHF.R.U32.HI R12, RZ, 0x4, R12 ;  /* 0x00000004ff0c7819 */ /* 0x000fe2000001160c */
[----:B------:R-:W-:-:S03]  /*3360*/  UMOV UR6, UR12 ;  /* 0x0000000c00067c82 */ /* 0x000fc60008000000 */
[----:B------:R-:W-:Y:S01]  /*3370*/  LOP3.LUT R12, R12, 0x3fff, RZ, 0xc0, !PT ;  /* 0x00003fff0c0c7812 */ /* 0x000fe200078ec0ff */
[----:B------:R-:W-:Y:S01]  /*3380*/  SYNCS.ARRIVE.TRANS64.RED.A1T0 RZ, [UR4], RZ ;  /* 0x000000ffffff79a7 */ /* 0x000fe20008100404 */
[----:B------:R-:W-:-:S03]  /*3390*/  WARPGROUP.ARRIVE ;  /* 0x00000000000079c5 */ /* 0x000fc60000000000 */
[----:B------:R-:W-:-:S05]  /*33a0*/  IMAD R12, R3, 0x600, R12 ;  /* 0x00000600030c7824 */ /* 0x000fca00078e020c */
[----:B------:R-:W-:Y:S02]  /*33b0*/  R2UR UR8, R12 ;  /* 0x000000000c0872ca */ /* 0x000fe400000e0000 */
[----:B-1----:R-:W-:-:S11]  /*33c0*/  SHF.R.U32.HI R14, RZ, 0x7, R13 ;  /* 0x00000007ff0e7819 */ /* 0x002fd6000001160d */
[----:B------:R-:W-:Y:S02]  /*33d0*/  UMOV UR4, UR8 ;  /* 0x0000000800047c82 */ /* 0x000fe40008000000 */
[----:B------:R-:W-:Y:S01]  /*33e0*/  HGMMA.64x96x16.F32 R72, gdesc[UR4].tnspA.tnspB, R72, gsb0 ;  /* 0x61600000044879f0 */ /* 0x000fe20008000848 */
[----:B------:R-:W-:Y:S01]  /*33f0*/  UIADD3 UR6, UR12, 0x40, URZ ;  /* 0x000000400c067890 */ /* 0x000fe2000fffe03f */
[C---:B------:R-:W-:Y:S01]  /*3400*/  VIADD R13, R14.reuse, 0x9 ;  /* 0x000000090e0d7836 */ /* 0x040fe20000000000 */
[----:B------:R-:W-:Y:S01]  /*3410*/  UIADD3 UR4, UR8, 0x80, URZ ;  /* 0x0000008008047890 */ /* 0x000fe2000fffe03f */
[----:B------:R-:W-:Y:S01]  /*3420*/  VIADD R12, R14, 0xc ;  /* 0x0000000c0e0c7836 */ /* 0x000fe20000000000 */
        /* <DEDUP_REMOVED lines=18> */
[----:B------:R-:W-:Y:S03]  /*3550*/  HGMMA.64x96x16.F32 R72, gdesc[UR4].tnspA.tnspB, R72, gsb0 ;  /* 0x61600000044879f0 */ /* 0x000fe60008000848 */
[----:B------:R-:W-:Y:S02]  /*3560*/  WARPGROUP.DEPBAR.LE gsb0, 0x0 ;  /* 0x00008000000079c5 */ /* 0x000fe40000010000 */
[----:B------:R1:W-:Y:S06]  /*3570*/  BAR.SYNC.DEFER_BLOCKING R13, 0xa0 ;  /* 0x0002800d0000751d */ /* 0x0003ec0000010000 */
[----:B------:R1:W-:Y:S04]  /*3580*/  STS.128 [R0+0x12000], R120 ;  /* 0x0120007800007388 */ /* 0x0003e80000000c00 */
[----:B------:R1:W-:Y:S04]  /*3590*/  STS.128 [R0+0x12800], R124 ;  /* 0x0128007c00007388 */ /* 0x0003e80000000c00 */
[----:B------:R1:W-:Y:S04]  /*35a0*/  STS.128 [R0+0x13000], R128 ;  /* 0x0130008000007388 */ /* 0x0003e80000000c00 */
[----:B------:R1:W-:Y:S04]  /*35b0*/  STS.128 [R0+0x13800], R132 ;  /* 0x0138008400007388 */ /* 0x0003e80000000c00 */
[----:B------:R1:W-:Y:S04]  /*35c0*/  STS.128 [R0+0x14000], R136 ;  /* 0x0140008800007388 */ /* 0x0003e80000000c00 */
[----:B------:R1:W-:Y:S04]  /*35d0*/  STS.128 [R0+0x14800], R140 ;  /* 0x0148008c00007388 */ /* 0x0003e80000000c00 */
[----:B------:R1:W-:Y:S04]  /*35e0*/  STS.128 [R0+0x15000], R144 ;  /* 0x0150009000007388 */ /* 0x0003e80000000c00 */
[----:B------:R1:W-:Y:S01]  /*35f0*/  STS.128 [R0+0x15800], R148 ;  /* 0x0158009400007388 */ /* 0x0003e20000000c00 */
[----:B------:R-:W-:Y:S01]  /*3600*/  @!PT LDS RZ, [RZ] ;  /* 0x00000000fffff984 */ /* 0x000fe20000000800 */
[----:B------:R-:W-:Y:S01]  /*3610*/  @!PT LDS RZ, [RZ] ;  /* 0x00000000fffff984 */ /* 0x000fe20000000800 */
[----:B------:R-:W-:Y:S01]  /*3620*/  @!PT LDS RZ, [RZ] ;  /* 0x00000000fffff984 */ /* 0x000fe20000000800 */
[----:B------:R-:W-:Y:S01]  /*3630*/  @!PT LDS RZ, [RZ] ;  /* 0x00000000fffff984 */ /* 0x000fe20000000800 */
[----:B------:R2:W-:Y:S06]  /*3640*/  MEMBAR.ALL.CTA ;  /* 0x0000000000007992 */ /* 0x0005ec0000008000 */
[----:B--2---:R-:W2:Y:S02]  /*3650*/  FENCE.VIEW.ASYNC.S ;  /* 0x00000000000073c6 */ /* 0x004ea40000000000 */
[----:B--2---:R1:W-:Y:S06]  /*3660*/  BAR.ARV R12, 0xa0 ;  /* 0x0002800c0000751d */ /* 0x0043ec0000002000 */
[----:B------:R-:W-:Y:S05]  /*3670*/  @!P0 BRA `(.L_x_23) ;  /* 0x0000000000048947 */ /* 0x000fea0003800000 */
[----:B------:R-:W-:Y:S01]  /*3680*/  BPT.TRAP 0x1 ;  /* 0x000000040000795c */ /* 0x000fe20000300000 */
.L_x_23:
[----:B------:R-:W-:Y:S01]  /*3690*/  VIADD R6, R6, 0x1 ;  /* 0x0000000106067836 */ /* 0x000fe20000000000 */
[----:B------:R-:W-:Y:S01]  /*36a0*/  LOP3.LUT R7, R7, 0x1, RZ, 0x3c, !PT ;  /* 0x0000000107077812 */ /* 0x000fe200078e3cff */
[----:B------:R-:W-:Y:S02]  /*36b0*/  VIADD R3, R3, 0x1 ;  /* 0x0000000103037836 */ /* 0x000fe40000000000 */
[----:B------:R-:W-:Y:S01]  /*36c0*/  VIADD R4, R4, 0x36420 ;  /* 0x0003642004047836 */ /* 0x000fe20000000000 */
[----:B------:R-:W-:Y:S02]  /*36d0*/  ISETP.GE.AND P1, PT, R6, R17, PT ;  /* 0x000000110600720c */ /* 0x000fe40003f26270 */
[----:B------:R-:W-:Y:S02]  /*36e0*/  ISETP.NE.AND P0, PT, R3, 0x2, PT ;  /* 0x000000020300780c */ /* 0x000fe40003f05270 */
[----:B------:R-:W-:Y:S02]  /*36f0*/  PRMT R4, RZ, 0x654, R4 ;  /* 0x00000654ff047816 */ /* 0x000fe40000000004 */
[----:B-1----:R-:W-:-:S02]  /*3700*/  SEL R13, RZ, 0x1, P0 ;  /* 0x00000001ff0d7807 */ /* 0x002fc40000000000 */
[----:B------:R3:W-:Y:S01]  /*3710*/  SYNCS.ARRIVE.TRANS64.RED.A1T0 RZ, [R4+URZ], RZ ;  /* 0x000000ff04ff79a7 */ /* 0x0007e2000810043f */
[----:B------:R-:W-:Y:S02]  /*3720*/  SEL R3, R3, RZ, P0 ;  /* 0x000000ff03037207 */ /* 0x000fe40000000000 */
[----:B------:R-:W-:Y:S02]  /*3730*/  LOP3.LUT R8, R8, R13, RZ, 0x3c, !PT ;  /* 0x0000000d08087212 */ /* 0x000fe400078e3cff */
[----:B------:R-:W-:Y:S05]  /*3740*/  @!P1 BRA `(.L_x_24) ;  /* 0xffffffdc00349947 */ /* 0x000fea000383ffff */
.L_x_13:
[----:B------:R-:W-:Y:S01]  /*3750*/  IMAD.U32 R2, RZ, RZ, UR37 ;  /* 0x00000025ff027e24 */ /* 0x000fe2000f8e00ff */
[----:B------:R-:W-:Y:S02]  /*3760*/  ULDC UR4, c[0x0][0x740] ;  /* 0x0001d00000047ab9 */ /* 0x000fe40000000800 */
[----:B------:R-:W-:Y:S01]  /*3770*/  FMUL.FTZ R72, R72, UR4 ;  /* 0x0000000448487c20 */ /* 0x000fe20008410000 */
[----:B------:R-:W-:Y:S01]  /*3780*/  FMUL.FTZ R73, R73, UR4 ;  /* 0x0000000449497c20 */ /* 0x000fe20008410000 */
[----:B------:R-:W-:Y:S01]  /*3790*/  LOP3.LUT P0, RZ, R2, 0x3ff, RZ, 0xc0, !PT ;  /* 0x000003ff02ff7812 */ /* 0x000fe2000780c0ff */
[----:B------:R-:W-:Y:S01]  /*37a0*/  FMUL.FTZ R74, R74, UR4 ;  /* 0x000000044a4a7c20 */ /* 0x000fe20008410000 */
        /* <DEDUP_REMOVED lines=45> */
[----:B------:R-:W-:Y:S06]  /*3a80*/  @!P0 BRA `(.L_x_25) ;  /* 0x0000000000408947 */ /* 0x000fec0003800000 */
[----:B------:R-:W-:Y:S01]  /*3a90*/  MOV R14, 0x0 ;  /* 0x00000000000e7802 */ /* 0x000fe20000000f00 */
[----:B------:R-:W-:Y:S01]  /*3aa0*/  ULDC.64 UR4, c[0x4][0x80] ;  /* 0x0100200000047ab9 */ /* 0x000fe20000000a00 */
[----:B------:R-:W-:Y:S01]  /*3ab0*/  ULDC.64 UR6, c[0x4][0x88] ;  /* 0x0100220000067ab9 */ /* 0x000fe20000000a00 */
[----:B---3--:R-:W-:Y:S02]  /*3ac0*/  IMAD.U32 R4, RZ, RZ, UR4 ;  /* 0x00000004ff047e24 */ /* 0x008fe4000f8e00ff */
[----:B------:R-:W-:Y:S01]  /*3ad0*/  IMAD.U32 R5, RZ, RZ, UR5 ;  /* 0x00000005ff057e24 */ /* 0x000fe2000f8e00ff */
[----:B------:R-:W3:Y:S01]  /*3ae0*/  LDC.64 R14, c[0x4][R14] ;  /* 0x010000000e0e7b82 */ /* 0x000ee20000000a00 */
[----:B------:R-:W-:Y:S01]  /*3af0*/  ULDC.64 UR4, c[0x4][0x18] ;  /* 0x0100060000047ab9 */ /* 0x000fe20000000a00 */
[----:B------:R-:W-:Y:S02]  /*3b00*/  IMAD.U32 R6, RZ, RZ, UR6 ;  /* 0x00000006ff067e24 */ /* 0x000fe4000f8e00ff */
[----:B------:R-:W-:-:S02]  /*3b10*/  IMAD.U32 R7, RZ, RZ, UR7 ;  /* 0x00000007ff077e24 */ /* 0x000fc4000f8e00ff */
[----:B------:R-:W-:Y:S02]  /*3b20*/  IMAD.U32 R10, RZ, RZ, UR4 ;  /* 0x00000004ff0a7e24 */ /* 0x000fe4000f8e00ff */
[----:B------:R-:W-:Y:S02]  /*3b30*/  IMAD.U32 R11, RZ, RZ, UR5 ;  /* 0x00000005ff0b7e24 */ /* 0x000fe4000f8e00ff */
[----:B------:R-:W-:Y:S02]  /*3b40*/  IMAD.MOV.U32 R8, RZ, RZ, 0x70 ;  /* 0x00000070ff087424 */ /* 0x000fe400078e00ff */
[----:B------:R-:W-:Y:S02]  /*3b50*/  IMAD.MOV.U32 R12, RZ, RZ, 0x1 ;  /* 0x00000001ff0c7424 */ /* 0x000fe400078e00ff */
[----:B-1----:R-:W-:-:S07]  /*3b60*/  IMAD.MOV.U32 R13, RZ, RZ, RZ ;  /* 0x000000ffff0d7224 */ /* 0x002fce00078e00ff */
[----:B------:R-:W-:-:S07]  /*3b70*/  LEPC R20, `(.L_x_25) ;  /* 0x000000001014794e */ /* 0x000fce0000000000 */
[----:B--23--:R-:W-:Y:S05]  /*3b80*/  CALL.ABS.NOINC R14 ;  /* 0x000000000e007343 */ /* 0x00cfea0003c00000 */
.L_x_25:
[----:B------:R-:W-:-:S06]  /*3b90*/  UIADD3 UR4, UR37, 0x9000, URZ ;  /* 0x0000900025047890 */ /* 0x000fcc000fffe03f */
[----:B------:R-:W-:-:S05]  /*3ba0*/  IMAD.U32 R16, RZ, RZ, UR4 ;  /* 0x00000004ff107e24 */ /* 0x000fca000f8e00ff */
[----:B------:R-:W-:-:S13]  /*3bb0*/  LOP3.LUT P0, RZ, R16, 0x3ff, RZ, 0xc0, !PT ;  /* 0x000003ff10ff7812 */ /* 0x000fda000780c0ff */
[----:B------:R-:W-:Y:S05]  /*3bc0*/  @!P0 BRA `(.L_x_26) ;  /* 0x0000000000408947 */ /* 0x000fea0003800000 */
        /* <DEDUP_REMOVED lines=16> */
.L_x_26:
        /* <DEDUP_REMOVED lines=18> */
.L_x_27:
        /* <DEDUP_REMOVED lines=18> */
.L_x_28:
[----:B------:R-:W4:Y:S04]  /*3f10*/  LDL.LU R2, [R1] ;  /* 0x0000000001027983 */ /* 0x000f280000300800 */
[----:B------:R-:W5:Y:S01]  /*3f20*/  LDL.LU R16, [R1+0x4] ;  /* 0x0000040001107983 */ /* 0x000f620000300800 */
[----:B------:R-:W-:Y:S05]  /*3f30*/  WARPSYNC.ALL ;  /* 0x0000000000007948 */ /* 0x000fea0003800000 */
[----:B------:R-:W3:Y:S01]  /*3f40*/  S2R R0, SR_TID.X ;  /* 0x0000000000007919 */ /* 0x000ee20000002100 */
[----:B------:R-:W-:-:S02]  /*3f50*/  F2FP.F16.F32.PACK_AB R24, R25, R24 ;  /* 0x000000181918723e */ /* 0x000fc400000000ff */
[----:B------:R-:W-:Y:S02]  /*3f60*/  F2FP.F16.F32.PACK_AB R25, R27, R26 ;  /* 0x0000001a1b19723e */ /* 0x000fe400000000ff */
[----:B------:R-:W-:Y:S02]  /*3f70*/  F2FP.F16.F32.PACK_AB R32, R33, R32 ;  /* 0x000000202120723e */ /* 0x000fe400000000ff */
[----:B------:R-:W-:Y:S02]  /*3f80*/  F2FP.F16.F32.PACK_AB R26, R29, R28 ;  /* 0x0000001c1d1a723e */ /* 0x000fe400000000ff */
[----:B------:R-:W-:Y:S02]  /*3f90*/  F2FP.F16.F32.PACK_AB R27, R31, R30 ;  /* 0x0000001e1f1b723e */ /* 0x000fe400000000ff */
[----:B------:R-:W-:Y:S02]  /*3fa0*/  F2FP.F16.F32.PACK_AB R33, R35, R34 ;  /* 0x000000222321723e */ /* 0x000fe400000000ff */
        /* <DEDUP_REMOVED lines=9> */
[----:B------:R-:W-:Y:S01]  /*4040*/  F2FP.F16.F32.PACK_AB R50, R53, R52 ;  /* 0x000000343532723e */ /* 0x000fe200000000ff */
[----:B---3--:R-:W-:Y:S01]  /*4050*/  VIADD R4, R0, 0xffffff80 ;  /* 0xffffff8000047836 */ /* 0x008fe20000000000 */
[----:B------:R-:W-:Y:S02]  /*4060*/  F2FP.F16.F32.PACK_AB R51, R55, R54 ;  /* 0x000000363733723e */ /* 0x000fe400000000ff */
[----:B------:R-:W-:Y:S01]  /*4070*/  F2FP.F16.F32.PACK_AB R57, R59, R58 ;  /* 0x0000003a3b39723e */ /* 0x000fe200000000ff */
[----:B------:R-:W-:Y:S01]  /*4080*/  IMAD.SHL.U32 R0, R4, 0x40, RZ ;  /* 0x0000004004007824 */ /* 0x000fe200078e00ff */
[----:B------:R-:W-:-:S02]  /*4090*/  SHF.R.S32.HI R7, RZ, 0x1f, R4 ;  /* 0x0000001fff077819 */ /* 0x000fc40000011404 */
[----:B------:R-:W-:Y:S02]  /*40a0*/  F2FP.F16.F32.PACK_AB R64, R65, R64 ;  /* 0x000000404140723e */ /* 0x000fe400000000ff */
[----:B------:R-:W-:Y:S02]  /*40b0*/  LEA.HI R5, R7, R4, RZ, 0x7 ;  /* 0x0000000407057211 */ /* 0x000fe400078f38ff */
[----:B------:R-:W-:Y:S02]  /*40c0*/  F2FP.F16.F32.PACK_AB R58, R61, R60 ;  /* 0x0000003c3d3a723e */ /* 0x000fe400000000ff */
[----:B------:R-:W-:Y:S02]  /*40d0*/  SHF.R.S32.HI R6, RZ, 0x7, R5 ;  /* 0x00000007ff067819 */ /* 0x000fe40000011405 */
        /* <DEDUP_REMOVED lines=27> */
[----:B------:R-:W-:Y:S01]  /*4290*/  F2FP.F16.F32.PACK_AB R115, R119, R118 ;  /* 0x000000767773723e */ /* 0x000fe200000000ff */
[----:B----4-:R-:W-:Y:S01]  /*42a0*/  IMAD.SHL.U32 R3, R2, 0x10, RZ ;  /* 0x0000001002037824 */ /* 0x010fe200078e00ff */
[----:B------:R-:W-:Y:S02]  /*42b0*/  LOP3.LUT R2, R0, 0x1c0, RZ, 0xc0, !PT ;  /* 0x000001c000027812 */ /* 0x000fe400078ec0ff */
[----:B------:R-:W-:Y:S02]  /*42c0*/  LEA.HI R0, R7, R4, RZ, 0x3 ;  /* 0x0000000407007211 */ /* 0x000fe400078f18ff */
[----:B------:R-:W-:Y:S02]  /*42d0*/  LOP3.LUT R3, R2, 0x30, R3, 0xf8, !PT ;  /* 0x0000003002037812 */ /* 0x000fe400078ef803 */
[----:B------:R-:W-:-:S02]  /*42e0*/  SHF.R.U32.HI R5, RZ, 0x3, R2 ;  /* 0x00000003ff057819 */ /* 0x000fc40000011602 */
[----:B------:R-:W-:Y:S01]  /*42f0*/  LOP3.LUT R0, R3, 0x8, R0, 0xf8, !PT ;  /* 0x0000000803007812 */ /* 0x000fe200078ef800 */
[----:B-----5:R-:W-:Y:S01]  /*4300*/  IMAD R3, R6, 0xc, R16 ;  /* 0x0000000c06037824 */ /* 0x020fe200078e0210 */
[----:B------:R-:W-:Y:S02]  /*4310*/  LEA.HI R4, R7, R4, RZ, 0x5 ;  /* 0x0000000407047211 */ /* 0x000fe400078f28ff */
[----:B------:R-:W-:Y:S02]  /*4320*/  LOP3.LUT R0, R0, R5, RZ, 0x3c, !PT ;  /* 0x0000000500007212 */ /* 0x000fe400078e3cff */
[----:B------:R-:W-:-:S03]  /*4330*/  SHF.R.S32.HI R2, RZ, 0x5, R4 ;  /* 0x00000005ff027819 */ /* 0x000fc60000011404 */
[----:B------:R-:W-:-:S03]  /*4340*/  IMAD.U32 R0, R3, 0x200, R0 ;  /* 0x0000020003007824 */ /* 0x000fc600078e0000 */
[----:B------:R-:W3:Y:S02]  /*4350*/  SHFL.IDX PT, R2, R2, RZ, 0x1f ;  /* 0x00001fff02027589 */ /* 0x000ee400000e0000 */
[----:B------:R-:W-:Y:S01]  /*4360*/  LEA R0, R0, UR37, 0x1 ;  /* 0x0000002500007c11 */ /* 0x000fe2000f8e08ff */
[----:B------:R-:W-:Y:S01]  /*4370*/  BAR.SYNC.DEFER_BLOCKING 0x1, 0x180 ;  /* 0x0046000000007b1d */ /* 0x000fe20000010000 */
[----:B---3--:R-:W-:-:S05]  /*4380*/  ISETP.NE.AND P0, PT, R2, 0xb, PT ;  /* 0x0000000b0200780c */ /* 0x008fca0003f05270 */
[----:B------:R3:W-:Y:S04]  /*4390*/  STSM.16.MT88.4 [R0+0x9000], R24 ;  /* 0x0090001800007844 */ /* 0x0007e80000004200 */
[----:B------:R3:W-:Y:S04]  /*43a0*/  STSM.16.MT88.4 [R0+0x9800], R32 ;  /* 0x0098002000007844 */ /* 0x0007e80000004200 */
[----:B------:R3:W-:Y:S04]  /*43b0*/  STSM.16.MT88.4 [R0+0xa000], R40 ;  /* 0x00a0002800007844 */ /* 0x0007e80000004200 */
[----:B------:R3:W-:Y:S04]  /*43c0*/  STSM.16.MT88.4 [R0+0xa800], R48 ;  /* 0x00a8003000007844 */ /* 0x0007e80000004200 */
[----:B------:R3:W-:Y:S04]  /*43d0*/  STSM.16.MT88.4 [R0+0xb000], R56 ;  /* 0x00b0003800007844 */ /* 0x0007e80000004200 */
[----:B------:R3:W-:Y:S04]  /*43e0*/  STSM.16.MT88.4 [R0+0xb800], R64 ;  /* 0x00b8004000007844 */ /* 0x0007e80000004200 */
[----:B------:R3:W-:Y:S04]  /*43f0*/  STSM.16.MT88.4 [R0], R72 ;  /* 0x0000004800007844 */ /* 0x0007e80000004200 */
[----:B------:R3:W-:Y:S04]  /*4400*/  STSM.16.MT88.4 [R0+0x800], R80 ;  /* 0x0008005000007844 */ /* 0x0007e80000004200 */
[----:B------:R3:W-:Y:S04]  /*4410*/  STSM.16.MT88.4 [R0+0x1000], R88 ;  /* 0x0010005800007844 */ /* 0x0007e80000004200 */
[----:B------:R3:W-:Y:S04]  /*4420*/  STSM.16.MT88.4 [R0+0x1800], R96 ;  /* 0x0018006000007844 */ /* 0x0007e80000004200 */
[----:B------:R3:W-:Y:S04]  /*4430*/  STSM.16.MT88.4 [R0+0x2000], R104 ;  /* 0x0020006800007844 */ /* 0x0007e80000004200 */
[----:B------:R3:W-:Y:S01]  /*4440*/  STSM.16.MT88.4 [R0+0x2800], R112 ;  /* 0x0028007000007844 */ /* 0x0007e20000004200 */
[----:B------:R-:W-:Y:S01]  /*4450*/  @!PT LDS RZ, [RZ] ;  /* 0x00000000fffff984 */ /* 0x000fe20000000800 */
[----:B------:R-:W-:Y:S01]  /*4460*/  @!PT LDS RZ, [RZ] ;  /* 0x00000000fffff984 */ /* 0x000fe20000000800 */
[----:B------:R-:W-:Y:S01]  /*4470*/  @!PT LDS RZ, [RZ] ;  /* 0x00000000fffff984 */ /* 0x000fe20000000800 */
[----:B------:R-:W-:Y:S01]  /*4480*/  @!PT LDS RZ, [RZ] ;  /* 0x00000000fffff984 */ /* 0x000fe20000000800 */
[----:B------:R4:W-:Y:S06]  /*4490*/  MEMBAR.ALL.CTA ;  /* 0x0000000000007992 */ /* 0x0009ec0000008000 */
[----:B----4-:R-:W4:Y:S02]  /*44a0*/  FENCE.VIEW.ASYNC.S ;  /* 0x00000000000073c6 */ /* 0x010f240000000000 */
[----:B----4-:R-:W-:Y:S06]  /*44b0*/  BAR.ARV 0x1, 0x1a0 ;  /* 0x0046800000007b1d */ /* 0x010fec0000002000 */
[----:B------:R-:W-:Y:S05]  /*44c0*/  @P0 BRA `(.L_x_29) ;  /* 0x0000000000b00947 */ /* 0x000fea0003800000 */
[----:B------:R-:W-:Y:S01]  /*44d0*/  BAR.SYNC.DEFER_BLOCKING 0x1, 0x1a0 ;  /* 0x0046800000007b1d */ /* 0x000fe20000010000 */
[----:B------:R-:W-:-:S05]  /*44e0*/  ELECT P0, URZ, PT ;  /* 0x00000000003f782f */ /* 0x000fca0003800000 */
[----:B------:R-:W-:Y:S08]  /*44f0*/  BSSY B0, `(.L_x_29) ;  /* 0x0000029000007945 */ /* 0x000ff00003800000 */
[----:B------:R-:W-:Y:S05]  /*4500*/  @!P0 BRA `(.L_x_30) ;  /* 0x00000000009c8947 */ /* 0x000fea0003800000 */
[----:B------:R-:W4:Y:S01]  /*4510*/  S2UR UR10, SR_CTAID.X ;  /* 0x00000000000a79c3 */ /* 0x000f220000002500 */
[----:B------:R-:W-:Y:S01]  /*4520*/  ULDC.64 UR6, c[0x0][0x198] ;  /* 0x0000660000067ab9 */ /* 0x000fe20000000a00 */
[----:B------:R-:W-:Y:S02]  /*4530*/  UIADD3 UR8, UR37, 0x9000, URZ ;  /* 0x0000900025087890 */ /* 0x000fe4000fffe03f */
[----:B------:R-:W-:Y:S02]  /*4540*/  UIADD3 UR4, UP0, UR6, 0x770, URZ ;  /* 0x0000077006047890 */ /* 0x000fe4000ff1e03f */
[----:B------:R-:W-:Y:S02]  /*4550*/  UIADD3 UR40, UR37, 0xc000, URZ ;  /* 0x0000c00025287890 */ /* 0x000fe4000fffe03f */
[----:B------:R-:W5:Y:S01]  /*4560*/  S2UR UR11, SR_CTAID.Y ;  /* 0x00000000000b79c3 */ /* 0x000f620000002600 */
[----:B------:R-:W-:Y:S02]  /*4570*/  UIADD3.X UR5, URZ, UR7, URZ, UP0, !UPT ;  /* 0x000000073f057290 */ /* 0x000fe400087fe43f */
[----:B------:R-:W-:-:S02]  /*4580*/  UIADD3 UR6, UP0, UR6, 0x670, URZ ;  /* 0x0000067006067890 */ /* 0x000fc4000ff1e03f */
[----:B------:R-:W-:Y:S02]  /*4590*/  UIADD3 UR32, UR37, 0xf000, URZ ;  /* 0x0000f00025207890 */ /* 0x000fe4000fffe03f */
[----:B------:R-:W-:Y:S01]  /*45a0*/  UIADD3.X UR7, URZ, UR7, URZ, UP0, !UPT ;  /* 0x000000073f077290 */ /* 0x000fe200087fe43f */
[----:B------:R-:W1:Y:S01]  /*45b0*/  S2UR UR12, SR_CTAID.Z ;  /* 0x00000000000c79c3 */ /* 0x000e620000002700 */
[----:B------:R-:W-:Y:S02]  /*45c0*/  UIADD3 UR24, UR37, 0x3000, URZ ;  /* 0x0000300025187890 */ /* 0x000fe4000fffe03f */
[----:B------:R-:W-:Y:S01]  /*45d0*/  UIADD3 UR16, UR37, 0x6000, URZ ;  /* 0x0000600025107890 */ /* 0x000fe2000fffe03f */
[----:B------:R-:W-:Y:S01]  /*45e0*/  UMOV UR9, URZ ;  /* 0x0000003f00097c82 */ /* 0x000fe20008000000 */
[----:B------:R-:W-:Y:S01]  /*45f0*/  UMOV UR41, 0x40 ;  /* 0x0000004000297882 */ /* 0x000fe20000000000 */
[----:B------:R-:W-:Y:S01]  /*4600*/  UMOV UR33, 0x80 ;  /* 0x0000008000217882 */ /* 0x000fe20000000000 */
[----:B----4-:R-:W-:Y:S01]  /*4610*/  UIMAD UR10, UR10, 0x60, URZ ;  /* 0x000000600a0a78a4 */ /* 0x010fe2000f8e023f */
[----:B------:R-:W-:Y:S01]  /*4620*/  UMOV UR25, 0x40 ;  /* 0x0000004000197882 */ /* 0x000fe20000000000 */
[----:B------:R-:W-:-:S05]  /*4630*/  UMOV UR17, 0x80 ;  /* 0x0000008000117882 */ /* 0x000fca0000000000 */
[----:B------:R-:W-:Y:S01]  /*4640*/  UMOV UR42, UR10 ;  /* 0x0000000a002a7c82 */ /* 0x000fe20008000000 */
[----:B-----5:R-:W-:Y:S01]  /*4650*/  UMOV UR43, UR11 ;  /* 0x0000000b002b7c82 */ /* 0x020fe20008000000 */
[----:B------:R-:W-:Y:S01]  /*4660*/  UMOV UR35, UR11 ;  /* 0x0000000b00237c82 */ /* 0x000fe20008000000 */
[----:B------:R-:W-:Y:S01]  /*4670*/  UMOV UR34, UR10 ;  /* 0x0000000a00227c82 */ /* 0x000fe20008000000 */
[----:B------:R-:W-:Y:S01]  /*4680*/  UMOV UR27, UR11 ;  /* 0x0000000b001b7c82 */ /* 0x000fe20008000000 */
[----:B------:R-:W-:Y:S01]  /*4690*/  UMOV UR26, UR10 ;  /* 0x0000000a001a7c82 */ /* 0x000fe20008000000 */
[----:B------:R-:W-:Y:S01]  /*46a0*/  UMOV UR19, UR11 ;  /* 0x0000000b00137c82 */ /* 0x000fe20008000000 */
[----:B------:R-:W-:Y:S01]  /*46b0*/  UMOV UR18, UR10 ;  /* 0x0000000a00127c82 */ /* 0x000fe20008000000 */
[----:B-1----:R-:W-:Y:S01]  /*46c0*/  UMOV UR44, UR12 ;  /* 0x0000000c002c7c82 */ /* 0x002fe20008000000 */
[----:B------:R1:W-:Y:S01]  /*46d0*/  UTMASTG.4D [UR8], [UR4] ;  /* 0x00000008040073b5 */ /* 0x0003e20008018000 */
[----:B------:R-:W-:Y:S01]  /*46e0*/  UMOV UR36, UR12 ;  /* 0x0000000c00247c82 */ /* 0x000fe20008000000 */
[----:B------:R-:W-:Y:S01]  /*46f0*/  UMOV UR28, UR12 ;  /* 0x0000000c001c7c82 */ /* 0x000fe20008000000 */
[----:B------:R-:W-:Y:S01]  /*4700*/  UMOV UR20, UR12 ;  /* 0x0000000c00147c82 */ /* 0x000fe20008000000 */
[----:B------:R4:W-:Y:S01]  /*4710*/  UTMASTG.4D [UR40], [UR4] ;  /* 0x00000028040073b5 */ /* 0x0009e20008018000 */
[----:B------:R4:W-:Y:S01]  /*4720*/  UTMASTG.4D [UR32], [UR4] ;  /* 0x00000020040073b5 */ /* 0x0009e20008018000 */
[----:B-1----:R-:W-:-:S02]  /*4730*/  UMOV UR8, UR37 ;  /* 0x0000002500087c82 */ /* 0x002fc40008000000 */
[----:B------:R4:W-:Y:S01]  /*4740*/  UTMASTG.4D [UR8], [UR6] ;  /* 0x00000008060073b5 */ /* 0x0009e20008018000 */
[----:B------:R4:W-:Y:S01]  /*4750*/  UTMASTG.4D [UR24], [UR6] ;  /* 0x00000018060073b5 */ /* 0x0009e20008018000 */
[----:B------:R4:W-:Y:S02]  /*4760*/  UTMASTG.4D [UR16], [UR6] ;  /* 0x00000010060073b5 */ /* 0x0009e40008018000 */
[----:B----4-:R0:W-:Y:S02]  /*4770*/  UTMACMDFLUSH ;  /* 0x00000000000079b7 */ /* 0x0101e40000000000 */
.L_x_30:
[----:B------:R-:W-:Y:S05]  /*4780*/  BSYNC B0 ;  /* 0x0000000000007941 */ /* 0x000fea0003800000 */
.L_x_29:
[----:B------:R-:W-:-:S04]  /*4790*/  DEPBAR.LE SB0, 0x0 ;  /* 0x000080000000791a */ /* 0x000fc80000000000 */
[----:B------:R-:W-:Y:S05]  /*47a0*/  EXIT ;  /* 0x000000000000794d */ /* 0x000fea0003800000 */
.L_x_4:
[----:B------:R-:W-:-:S08]  /*47b0*/  NOP ;  /* 0x0000000000007918 */ /* 0x000fd00000000000 */
[----:B------:R-:W1:-:S00]  /*47c0*/  USETMAXREG.DEALLOC.CTAPOOL 0x20 ;  /* 0x00000020000079c8 */ /* 0x000e4000080e0500 */
[----:B-1----:R-:W-:Y:S01]  /*47d0*/  LOP3.LUT R0, R0, 0x3, RZ, 0xc0, !PT ;  /* 0x0000000300007812 */ /* 0x002fe200078ec0ff */
[----:B------:R-:W-:-:S05]  /*47e0*/  IMAD.MOV.U32 R2, RZ, RZ, RZ ;  /* 0x000000ffff027224 */ /* 0x000fca00078e00ff */
[----:B------:R-:W1:Y:S02]  /*47f0*/  SHFL.IDX PT, R0, R0, RZ, 0x1f ;  /* 0x00001fff00007589 */ /* 0x000e6400000e0000 */
[----:B-1----:R-:W-:-:S13]  /*4800*/  ISETP.NE.AND P0, PT, R0, RZ, PT ;  /* 0x000000ff0000720c */ /* 0x002fda0003f05270 */
[----:B------:R-:W-:Y:S05]  /*4810*/  @!P0 BRA `(.L_x_31) ;  /* 0x0000000c00b88947 */ /* 0x000fea0003800000 */
[----:B------:R-:W-:-:S13]  /*4820*/  ISETP.NE.AND P0, PT, R0, 0x1, PT ;  /* 0x000000010000780c */ /* 0x000fda0003f05270 */
[----:B------:R-:W-:Y:S05]  /*4830*/  @P0 EXIT ;  /* 0x000000000000094d */ /* 0x000fea0003800000 */
[----:B------:R-:W1:Y:S02]  /*4840*/  S2UR UR12, SR_CTAID.Z ;  /* 0x00000000000c79c3 */ /* 0x000e640000002700 */
[----:B-1----:R-:W-:-:S13]  /*4850*/  ISETP.LE.AND P0, PT, RZ, UR12, PT ;  /* 0x0000000cff007c0c */ /* 0x002fda000bf03270 */
[----:B------:R-:W-:Y:S05]  /*4860*/  @!P0 EXIT ;  /* 0x000000000000894d */ /* 0x000fea0003800000 */
[----:B------:R-:W1:Y:S01]  /*4870*/  S2UR UR7, SR_CTAID.Y ;  /* 0x00000000000779c3 */ /* 0x000e620000002600 */
[----:B------:R-:W-:Y:S01]  /*4880*/  ULDC.64 UR8, c[0x0][0x2d8] ;  /* 0x0000b60000087ab9 */ /* 0x000fe20000000a00 */
[----:B------:R-:W-:Y:S01]  /*4890*/  ULDC.64 UR10, c[0x0][0x2e0] ;  /* 0x0000b800000a7ab9 */ /* 0x000fe20000000a00 */
[----:B------:R-:W-:-:S05]  /*48a0*/  ELECT P0, URZ, PT ;  /* 0x00000000003f782f */ /* 0x000fca0003800000 */
[----:B------:R-:W2:Y:S01]  /*48b0*/  LDC R2, c[0x0][0x280] ;  /* 0x0000a000ff027b82 */ /* 0x000ea20000000800 */
[----:B-1----:R-:W-:-:S04]  /*48c0*/  USHF.R.S32.HI UR4, URZ, 0x1f, UR7 ;  /* 0x0000001f3f047899 */ /* 0x002fc80008011407 */
[----:B------:R-:W-:Y:S02]  /*48d0*/  UIMAD UR6, UR4, UR8, URZ ;  /* 0x00000008040672a4 */ /* 0x000fe4000f8e023f */
[----:B------:R-:W-:Y:S01]  /*48e0*/  UIMAD.WIDE.U32 UR4, UR7, UR8, URZ ;  /* 0x00000008070472a5 */ /* 0x000fe2000f8e003f */
[----:B--2---:R-:W-:Y:S01]  /*48f0*/  ISETP.GE.AND P1, PT, R2, 0x1, PT ;  /* 0x000000010200780c */ /* 0x004fe20003f26270 */
[----:B------:R-:W-:Y:S02]  /*4900*/  UIMAD UR7, UR7, UR9, UR6 ;  /* 0x00000009070772a4 */ /* 0x000fe4000f8e0206 */
[----:B------:R-:W-:Y:S02]  /*4910*/  USHF.R.S32.HI UR6, URZ, 0x1f, UR12 ;  /* 0x0000001f3f067899 */ /* 0x000fe4000801140c */
[----:B------:R-:W-:Y:S02]  /*4920*/  UIADD3 UR5, UR5, UR7, URZ ;  /* 0x0000000705057290 */ /* 0x000fe4000fffe03f */
[----:B------:R-:W-:-:S04]  /*4930*/  UIMAD UR6, UR6, UR10, URZ ;  /* 0x0000000a060672a4 */ /* 0x000fc8000f8e023f */
[----:B------:R-:W-:Y:S02]  /*4940*/  UIMAD UR8, UR12, UR11, UR6 ;  /* 0x0000000b0c0872a4 */ /* 0x000fe4000f8e0206 */
[----:B------:R-:W-:Y:S01]  /*4950*/  UIMAD.WIDE.U32 UR6, UR12, UR10, UR4 ;  /* 0x0000000a0c0672a5 */ /* 0x000fe2000f8e0004 */
[----:B------:R-:W-:Y:S11]  /*4960*/  @!P1 EXIT ;  /* 0x000000000000994d */ /* 0x000ff60003800000 */
[C---:B------:R-:W-:Y:S01]  /*4970*/  VIADD R0, R2.reuse, 0x3f ;  /* 0x0000003f02007836 */ /* 0x040fe20000000000 */
[----:B------:R-:W-:Y:S01]  /*4980*/  ISETP.GE.AND P1, PT, R2, 0x41, PT ;  /* 0x000000410200780c */ /* 0x000fe20003f26270 */
[----:B------:R-:W-:Y:S01]  /*4990*/  UIADD3 UR8, UR7, UR8, URZ ;  /* 0x0000000807087290 */ /* 0x000fe2000fffe03f */
[----:B------:R-:W-:Y:S02]  /*49a0*/  UMOV UR4, URZ ;  /* 0x0000003f00047c82 */ /* 0x000fe40008000000 */
[----:B------:R-:W-:-:S04]  /*49b0*/  SHF.R.S32.HI R3, RZ, 0x1f, R0 ;  /* 0x0000001fff037819 */ /* 0x000fc80000011400 */
[----:B------:R-:W-:-:S04]  /*49c0*/  LEA.HI R3, R3, R0, RZ, 0x6 ;  /* 0x0000000003037211 */ /* 0x000fc800078f30ff */
[----:B------:R-:W-:-:S04]  /*49d0*/  SHF.R.S32.HI R0, RZ, 0x6, R3 ;  /* 0x00000006ff007819 */ /* 0x000fc80000011403 */
[----:B------:R-:W-:-:S04]  /*49e0*/  VIMNMX R0, R0, 0x1, !PT ;  /* 0x0000000100007848 */ /* 0x000fc80007fe0100 */
[----:B------:R-:W-:Y:S01]  /*49f0*/  LOP3.LUT R3, R0, 0x1, RZ, 0xc0, !PT ;  /* 0x0000000100037812 */ /* 0x000fe200078ec0ff */
[----:B------:R-:W-:Y:S06]  /*4a00*/  @!P1 BRA `(.L_x_32) ;  /* 0x0000000800209947 */ /* 0x000fec0003800000 */
[----:B------:R-:W-:Y:S01]  /*4a10*/  ULDC.64 UR20, c[0x0][0x2c0] ;  /* 0x0000b00000147ab9 */ /* 0x000fe20000000a00 */
[----:B------:R-:W-:Y:S01]  /*4a20*/  IMAD.IADD R0, R0, 0x1, -R3 ;  /* 0x0000000100007824 */ /* 0x000fe200078e0a03 */
[----:B------:R-:W-:Y:S01]  /*4a30*/  ULEA UR20, UP0, UR6, UR20, 0x2 ;  /* 0x0000001406147291 */ /* 0x000fe2000f80103f */
[----:B------:R-:W-:Y:S01]  /*4a40*/  UMOV UR4, URZ ;  /* 0x0000003f00047c82 */ /* 0x000fe20008000000 */
[----:B------:R-:W-:Y:S02]  /*4a50*/  UMOV UR5, URZ ;  /* 0x0000003f00057c82 */ /* 0x000fe40008000000 */
[----:B------:R-:W-:Y:S02]  /*4a60*/  ULEA.HI.X UR21, UR6, UR21, UR8, 0x2, UP0 ;  /* 0x0000001506157291 */ /* 0x000fe400080f1408 */
[----:B------:R-:W-:Y:S02]  /*4a70*/  UIADD3 UR12, UP0, UR20, 0x4000, URZ ;  /* 0x00004000140c7890 */ /* 0x000fe4000ff1e03f */
[----:B------:R-:W-:-:S02]  /*4a80*/  UIADD3 UR14, UP1, UR20, 0x8000, URZ ;  /* 0x00008000140e7890 */ /* 0x000fc4000ff3e03f */
[----:B------:R-:W-:Y:S02]  /*4a90*/  UIADD3 UR16, UP2, UR20, 0xc000, URZ ;  /* 0x0000c00014107890 */ /* 0x000fe4000ff5e03f */
[----:B------:R-:W-:Y:S02]  /*4aa0*/  UIADD3 UR18, UP3, UR20, 0x10000, URZ ;  /* 0x0001000014127890 */ /* 0x000fe4000ff7e03f */
[----:B------:R-:W-:Y:S02]  /*4ab0*/  UIADD3 UR20, UP4, UR20, 0x14000, URZ ;  /* 0x0001400014147890 */ /* 0x000fe4000ff9e03f */
[----:B------:R-:W-:Y:S02]  /*4ac0*/  UIADD3.X UR13, URZ, UR21, URZ, UP0, !UPT ;  /* 0x000000153f0d7290 */ /* 0x000fe400087fe43f */
[----:B------:R-:W-:Y:S02]  /*4ad0*/  UIADD3.X UR15, URZ, UR21, URZ, UP1, !UPT ;  /* 0x000000153f0f7290 */ /* 0x000fe40008ffe43f */
[----:B------:R-:W-:-:S02]  /*4ae0*/  UIADD3.X UR17, URZ, UR21, URZ, UP2, !UPT ;  /* 0x000000153f117290 */ /* 0x000fc400097fe43f */
[----:B------:R-:W-:Y:S02]  /*4af0*/  UIADD3.X UR19, URZ, UR21, URZ, UP3, !UPT ;  /* 0x000000153f137290 */ /* 0x000fe40009ffe43f */
[----:B------:R-:W-:Y:S01]  /*4b00*/  UIADD3.X UR21, URZ, UR21, URZ, UP4, !UPT ;  /* 0x000000153f157290 */ /* 0x000fe2000a7fe43f */
[----:B------:R-:W-:-:S11]  /*4b10*/  ULDC.64 UR24, c[0x0][0x2c0] ;  /* 0x0000b00000187ab9 */ /* 0x000fd60000000a00 */
.L_x_53:
[----:B------:R-:W-:Y:S01]  /*4b20*/  UIMAD UR10, UR4, 0x6000, URZ ;  /* 0x00006000040a78a4 */ /* 0x000fe2000f8e023f */
[----:B------:R-:W-:Y:S01]  /*4b30*/  BAR.SYNC.DEFER_BLOCKING 0xd, 0xa0 ;  /* 0x0342800000007b1d */ /* 0x000fe20000010000 */
[----:B------:R-:W-:Y:S02]  /*4b40*/  UIMAD UR9, UR5, 0x3000, URZ ;  /* 0x00003000050978a4 */ /* 0x000fe4000f8e023f */
[----:B------:R-:W-:Y:S02]  /*4b50*/  UIMAD.WIDE UR28, UR10, 0x4, UR12 ;  /* 0x000000040a1c78a5 */ /* 0x000fe4000f8e020c */
[----:B------:R-:W-:Y:S01]  /*4b60*/  UIMAD.WIDE UR26, UR10, 0x4, UR14 ;  /* 0x000000040a1a78a5 */ /* 0x000fe2000f8e020e */
[----:B------:R-:W-:Y:S01]  /*4b70*/  BSSY B0, `(.L_x_33) ;  /* 0x0000012000007945 */ /* 0x000fe20003800000 */
[----:B------:R-:W-:Y:S02]  /*4b80*/  UIMAD.WIDE UR30, UR10, 0x4, UR16 ;  /* 0x000000040a1e78a5 */ /* 0x000fe4000f8e0210 */
[----:B------:R-:W-:-:S02]  /*4b90*/  UIMAD.WIDE UR32, UR10, 0x4, UR18 ;  /* 0x000000040a2078a5 */ /* 0x000fc4000f8e0212 */
[----:B------:R-:W-:Y:S01]  /*4ba0*/  UIMAD.WIDE UR10, UR10, 0x4, UR20 ;  /* 0x000000040a0a78a5 */ /* 0x000fe2000f8e0214 */
[----:B------:R-:W-:Y:S11]  /*4bb0*/  @!P0 BRA `(.L_x_34) ;  /* 0x0000000000348947 */ /* 0x000ff60003800000 */
[----:B------:R-:W1:Y:S01]  /*4bc0*/  S2UR UR23, SR_CgaCtaId ;  /* 0x00000000001779c3 */ /* 0x000e620000008800 */
[----:B------:R-:W-:Y:S01]  /*4bd0*/  UIADD3 UR34, UP0, UR9, UR6, URZ ;  /* 0x0000000609227290 */ /* 0x000fe2000ff1e03f */
[----:B------:R-:W-:-:S03]  /*4be0*/  UMOV UR22, 0x400 ;  /* 0x0000040000167882 */ /* 0x000fc60000000000 */
[----:B------:R-:W-:Y:S02]  /*4bf0*/  ULEA.HI.X.SX32 UR35, UR9, UR8, 0x1, UP0 ;  /* 0x0000000809237291 */ /* 0x000fe400080f0e3f */
[----:B------:R-:W-:-:S04]  /*4c00*/  ULEA UR36, UP0, UR34, UR24, 0x2 ;  /* 0x0000001822247291 */ /* 0x000fc8000f80103f */
[----:B------:R-:W-:-:S03]  /*4c10*/  ULEA.HI.X UR37, UR34, UR25, UR35, 0x2, UP0 ;  /* 0x0000001922257291 */ /* 0x000fc600080f1423 */
[----:B------:R-:W-:Y:S01]  /*4c20*/  UMOV UR34, 0x0 ;  /* 0x0000000000227882 */ /* 0x000fe20000000000 */
[----:B------:R-:W-:Y:S01]  /*4c30*/  UMOV UR35, 0x14f00000 ;  /* 0x14f0000000237882 */ /* 0x000fe20000000000 */
[----:B-1----:R-:W-:-:S03]  /*4c40*/  ULEA UR22, UR23, UR22, 0x18 ;  /* 0x0000001617167291 */ /* 0x002fc6000f8ec03f */
[----:B------:R-:W-:Y:S01]  /*4c50*/  UMOV UR23, 0x400 ;  /* 0x0000040000177882 */ /* 0x000fe20000000000 */
[----:B------:R-:W-:-:S09]  /*4c60*/  UIADD3 UR22, UR22, 0x12000, URZ ;  /* 0x0001200016167890 */ /* 0x000fd2000fffe03f */
[----:B------:R1:W-:Y:S02]  /*4c70*/  UBLKRED.G.S.ADD.F32.RN [UR36], [UR22], UR23, desc[UR34] ;  /* 0x00002224160073bb */ /* 0x0003e400080a1417 */
[----:B-1----:R0:W-:Y:S02]  /*4c80*/  UTMACMDFLUSH ;  /* 0x00000000000079b7 */ /* 0x0021e40000000000 */
.L_x_34:
[----:B------:R-:W-:Y:S05]  /*4c90*/  BSYNC B0 ;  /* 0x0000000000007941 */ /* 0x000fea0003800000 */
.L_x_33:
[----:B------:R-:W-:Y:S06]  /*4ca0*/  BAR.SYNC.DEFER_BLOCKING 0xe, 0xa0 ;  /* 0x0382800000007b1d */ /* 0x000fec0000010000 */
[----:B------:R-:W-:Y:S04]  /*4cb0*/  BSSY B0, `(.L_x_35) ;  /* 0x000000b000007945 */ /* 0x000fe80003800000 */
[----:B------:R-:W-:Y:S05]  /*4cc0*/  @!P0 BRA `(.L_x_36) ;  /* 0x0000000000248947 */ /* 0x000fea0003800000 */
[----:B------:R-:W1:Y:S01]  /*4cd0*/  S2UR UR23, SR_CgaCtaId ;  /* 0x00000000001779c3 */ /* 0x000e620000008800 */
[----:B------:R-:W-:Y:S01]  /*4ce0*/  UMOV UR22, 0x400 ;  /* 0x0000040000167882 */ /* 0x000fe20000000000 */
[----:B------:R-:W-:Y:S01]  /*4cf0*/  UMOV UR34, 0x0 ;  /* 0x0000000000227882 */ /* 0x000fe20000000000 */
[----:B------:R-:W-:Y:S01]  /*4d00*/  UMOV UR35, 0x14f00000 ;  /* 0x14f0000000237882 */ /* 0x000fe20000000000 */
[----:B-1----:R-:W-:-:S03]  /*4d10*/  ULEA UR22, UR23, UR22, 0x18 ;  /* 0x0000001617167291 */ /* 0x002fc6000f8ec03f */
[----:B------:R-:W-:Y:S01]  /*4d20*/  UMOV UR23, 0x400 ;  /* 0x0000040000177882 */ /* 0x000fe20000000000 */
[----:B------:R-:W-:-:S09]  /*4d30*/  UIADD3 UR22, UR22, 0x16000, URZ ;  /* 0x0001600016167890 */ /* 0x000fd2000fffe03f */
[----:B------:R1:W-:Y:S02]  /*4d40*/  UBLKRED.G.S.ADD.F32.RN [UR28], [UR22], UR23, desc[UR34] ;  /* 0x0000221c160073bb */ /* 0x0003e400080a1417 */
[----:B-1----:R0:W-:Y:S02]  /*4d50*/  UTMACMDFLUSH ;  /* 0x00000000000079b7 */ /* 0x0021e40000000000 */
.L_x_36:
[----:B------:R-:W-:Y:S05]  /*4d60*/  BSYNC B0 ;  /* 0x0000000000007941 */ /* 0x000fea0003800000 */
.L_x_35:
        /* <DEDUP_REMOVED lines=10> */
[----:B------:R1:W-:Y:S01]  /*4e10*/  UBLKRED.G.S.ADD.F32.RN [UR26], [UR22], UR23, desc[UR28] ;  /* 0x00001c1a160073bb */ /* 0x0003e200080a1417 */
[----:B------:R0:W-:Y:S01]  /*4e20*/  UTMACMDFLUSH ;  /* 0x00000000000079b7 */ /* 0x0001e20000000000 */
[----:B-1----:R-:W-:-:S04]  /*4e30*/  DEPBAR.LE SB0, 0x2 ;  /* 0x000080800000791a */ /* 0x002fc80000000000 */
.L_x_38:
[----:B------:R-:W-:Y:S05]  /*4e40*/  BSYNC B0 ;  /* 0x0000000000007941 */ /* 0x000fea0003800000 */
.L_x_37:
[----:B------:R-:W-:Y:S06]  /*4e50*/  BAR.ARV 0xa, 0xa0 ;  /* 0x0282800000007b1d */ /* 0x000fec0000002000 */
[----:B------:R-:W-:Y:S04]  /*4e60*/  BSSY B0, `(.L_x_39) ;  /* 0x0000003000007945 */ /* 0x000fe80003800000 */
[----:B------:R-:W-:Y:S05]  /*4e70*/  @!P0 BRA `(.L_x_40) ;  /* 0x0000000000048947 */ /* 0x000fea0003800000 */
[----:B------:R-:W-:-:S04]  /*4e80*/  DEPBAR.LE SB0, 0x1 ;  /* 0x000080400000791a */ /* 0x000fc80000000000 */
.L_x_40:
[----:B------:R-:W-:Y:S05]  /*4e90*/  BSYNC B0 ;  /* 0x0000000000007941 */ /* 0x000fea0003800000 */
.L_x_39:
[----:B------:R-:W-:Y:S06]  /*4ea0*/  BAR.ARV 0xb, 0xa0 ;  /* 0x02c2800000007b1d */ /* 0x000fec0000002000 */
[----:B------:R-:W-:Y:S04]  /*4eb0*/  BSSY B0, `(.L_x_41) ;  /* 0x0000003000007945 */ /* 0x000fe80003800000 */
[----:B------:R-:W-:Y:S05]  /*4ec0*/  @!P0 BRA `(.L_x_42) ;  /* 0x0000000000048947 */ /* 0x000fea0003800000 */
[----:B------:R-:W-:-:S04]  /*4ed0*/  DEPBAR.LE SB0, 0x0 ;  /* 0x000080000000791a */ /* 0x000fc80000000000 */
.L_x_42:
[----:B------:R-:W-:Y:S05]  /*4ee0*/  BSYNC B0 ;  /* 0x0000000000007941 */ /* 0x000fea0003800000 */
.L_x_41:
[----:B------:R-:W-:Y:S06]  /*4ef0*/  BAR.ARV 0xc, 0xa0 ;  /* 0x0302800000007b1d */ /* 0x000fec0000002000 */
[----:B------:R-:W-:Y:S02]  /*4f00*/  BSSY B0, `(.L_x_43) ;  /* 0x000000c000007945 */ /* 0x000fe40003800000 */
[----:B------:R-:W-:Y:S06]  /*4f10*/  BAR.SYNC.DEFER_BLOCKING 0xd, 0xa0 ;  /* 0x0342800000007b1d */ /* 0x000fec0000010000 */
        /* <DEDUP_REMOVED lines=10> */
.L_x_44:
[----:B------:R-:W-:Y:S05]  /*4fc0*/  BSYNC B0 ;  /* 0x0000000000007941 */ /* 0x000fea0003800000 */
.L_x_43:
        /* <DEDUP_REMOVED lines=12> */
.L_x_46:
[----:B------:R-:W-:Y:S05]  /*5090*/  BSYNC B0 ;  /* 0x0000000000007941 */ /* 0x000fea0003800000 */
.L_x_45:
        /* <DEDUP_REMOVED lines=13> */
.L_x_48:
[----:B------:R-:W-:Y:S05]  /*5170*/  BSYNC B0 ;  /* 0x0000000000007941 */ /* 0x000fea0003800000 */
.L_x_47:
[----:B------:R-:W-:Y:S06]  /*5180*/  BAR.ARV 0xa, 0xa0 ;  /* 0x0282800000007b1d */ /* 0x000fec0000002000 */
[----:B------:R-:W-:Y:S04]  /*5190*/  BSSY B0, `(.L_x_49) ;  /* 0x0000003000007945 */ /* 0x000fe80003800000 */
[----:B------:R-:W-:Y:S05]  /*51a0*/  @!P0 BRA `(.L_x_50) ;  /* 0x0000000000048947 */ /* 0x000fea0003800000 */
[----:B------:R-:W-:-:S04]  /*51b0*/  DEPBAR.LE SB0, 0x1 ;  /* 0x000080400000791a */ /* 0x000fc80000000000 */
.L_x_50:
[----:B------:R-:W-:Y:S05]  /*51c0*/  BSYNC B0 ;  /* 0x0000000000007941 */ /* 0x000fea0003800000 */
.L_x_49:
[----:B------:R-:W-:Y:S01]  /*51d0*/  VIADD R0, R0, 0xfffffffe ;  /* 0xfffffffe00007836 */ /* 0x000fe20000000000 */
[----:B------:R-:W-:Y:S06]  /*51e0*/  BAR.ARV 0xb, 0xa0 ;  /* 0x02c2800000007b1d */ /* 0x000fec0000002000 */
[----:B------:R-:W-:Y:S01]  /*51f0*/  BSSY B0, `(.L_x_51) ;  /* 0x0000004000007945 */ /* 0x000fe20003800000 */
[----:B------:R-:W-:-:S03]  /*5200*/  ISETP.NE.AND P1, PT, R0, RZ, PT ;  /* 0x000000ff0000720c */ /* 0x000fc60003f25270 */
[----:B------:R-:W-:Y:S10]  /*5210*/  @!P0 BRA `(.L_x_52) ;  /* 0x0000000000048947 */ /* 0x000ff40003800000 */
[----:B------:R-:W-:-:S04]  /*5220*/  DEPBAR.LE SB0, 0x0 ;  /* 0x000080000000791a */ /* 0x000fc80000000000 */
.L_x_52:
[----:B------:R-:W-:Y:S05]  /*5230*/  BSYNC B0 ;  /* 0x0000000000007941 */ /* 0x000fea0003800000 */
.L_x_51:
[----:B------:R-:W-:Y:S06]  /*5240*/  BAR.ARV 0xc, 0xa0 ;  /* 0x0302800000007b1d */ /* 0x000fec0000002000 */
[----:B------:R-:W-:Y:S02]  /*5250*/  UIADD3 UR5, UR5, 0x2, URZ ;  /* 0x0000000205057890 */ /* 0x000fe4000fffe03f */
[----:B------:R-:W-:Y:S01]  /*5260*/  UIADD3 UR4, UR4, 0x1, URZ ;  /* 0x0000000104047890 */ /* 0x000fe2000fffe03f */
[----:B------:R-:W-:Y:S11]  /*5270*/  @P1 BRA `(.L_x_53) ;  /* 0xfffffff800281947 */ /* 0x000ff6000383ffff */
[----:B------:R-:W-:-:S12]  /*5280*/  UIADD3 UR4, UR9, 0x6000, URZ ;  /* 0x0000600009047890 */ /* 0x000fd8000fffe03f */
.L_x_32:
[----:B------:R-:W-:-:S13]  /*5290*/  ISETP.NE.AND P1, PT, R3, RZ, PT ;  /* 0x000000ff0300720c */ /* 0x000fda0003f25270 */
[----:B------:R-:W-:Y:S05]  /*52a0*/  @!P1 EXIT ;  /* 0x000000000000994d */ /* 0x000fea0003800000 */
[----:B------:R-:W-:Y:S06]  /*52b0*/  BAR.SYNC.DEFER_BLOCKING 0xd, 0xa0 ;  /* 0x0342800000007b1d */ /* 0x000fec0000010000 */
[----:B------:R-:W-:Y:S04]  /*52c0*/  BSSY B0, `(.L_x_54) ;  /* 0x0000010000007945 */ /* 0x000fe80003800000 */
[----:B------:R-:W-:Y:S05]  /*52d0*/  @!P0 BRA `(.L_x_55) ;  /* 0x0000000000388947 */ /* 0x000fea0003800000 */
[----:B------:R-:W1:Y:S01]  /*52e0*/  S2UR UR9, SR_CgaCtaId ;  /* 0x00000000000979c3 */ /* 0x000e620000008800 */
[----:B------:R-:W-:Y:S01]  /*52f0*/  UIADD3 UR12, UP0, UR4, UR6, URZ ;  /* 0x00000006040c7290 */ /* 0x000fe2000ff1e03f */
[----:B------:R-:W-:Y:S01]  /*5300*/  UMOV UR5, 0x400 ;  /* 0x0000040000057882 */ /* 0x000fe20000000000 */
[----:B------:R-:W-:Y:S02]  /*5310*/  ULDC.64 UR10, c[0x0][0x2c0] ;  /* 0x0000b000000a7ab9 */ /* 0x000fe40000000a00 */
        /* <DEDUP_REMOVED lines=10> */
.L_x_55:
[----:B------:R-:W-:Y:S05]  /*53c0*/  BSYNC B0 ;  /* 0x0000000000007941 */ /* 0x000fea0003800000 */
.L_x_54:
[----:B------:R-:W-:Y:S06]  /*53d0*/  BAR.SYNC.DEFER_BLOCKING 0xe, 0xa0 ;  /* 0x0382800000007b1d */ /* 0x000fec0000010000 */
[----:B------:R-:W-:Y:S04]  /*53e0*/  BSSY B0, `(.L_x_56) ;  /* 0x0000011000007945 */ /* 0x000fe80003800000 */
[----:B------:R-:W-:Y:S05]  /*53f0*/  @!P0 BRA `(.L_x_57) ;  /* 0x00000000003c8947 */ /* 0x000fea0003800000 */
[----:B------:R-:W1:Y:S01]  /*5400*/  S2UR UR12, SR_CgaCtaId ;  /* 0x00000000000c79c3 */ /* 0x000e620000008800 */
[----:B------:R-:W-:Y:S01]  /*5410*/  UIADD3 UR5, UR4, 0x1000, URZ ;  /* 0x0000100004057890 */ /* 0x000fe2000fffe03f */
[----:B------:R-:W-:Y:S01]  /*5420*/  UMOV UR9, 0x400 ;  /* 0x0000040000097882 */ /* 0x000fe20000000000 */
[----:B------:R-:W-:Y:S02]  /*5430*/  ULDC.64 UR10, c[0x0][0x2c0] ;  /* 0x0000b000000a7ab9 */ /* 0x000fe40000000a00 */
[----:B------:R-:W-:-:S04]  /*5440*/  UIADD3 UR13, UP0, UR5, UR6, URZ ;  /* 0x00000006050d7290 */ /* 0x000fc8000ff1e03f */
        /* <DEDUP_REMOVED lines=10> */
.L_x_57:
[----:B------:R-:W-:Y:S05]  /*54f0*/  BSYNC B0 ;  /* 0x0000000000007941 */ /* 0x000fea0003800000 */
.L_x_56:
        /* <DEDUP_REMOVED lines=19> */
.L_x_59:
[----:B------:R-:W-:Y:S05]  /*5630*/  BSYNC B0 ;  /* 0x0000000000007941 */ /* 0x000fea0003800000 */
.L_x_58:
[----:B------:R-:W-:Y:S06]  /*5640*/  BAR.ARV 0xa, 0xa0 ;  /* 0x0282800000007b1d */ /* 0x000fec0000002000 */
[----:B------:R-:W-:Y:S04]  /*5650*/  BSSY B0, `(.L_x_60) ;  /* 0x0000003000007945 */ /* 0x000fe80003800000 */
[----:B------:R-:W-:Y:S05]  /*5660*/  @!P0 BRA `(.L_x_61) ;  /* 0x0000000000048947 */ /* 0x000fea0003800000 */
[----:B------:R-:W-:-:S04]  /*5670*/  DEPBAR.LE SB0, 0x1 ;  /* 0x000080400000791a */ /* 0x000fc80000000000 */
.L_x_61:
[----:B------:R-:W-:Y:S05]  /*5680*/  BSYNC B0 ;  /* 0x0000000000007941 */ /* 0x000fea0003800000 */
.L_x_60:
[----:B------:R-:W-:Y:S06]  /*5690*/  BAR.ARV 0xb, 0xa0 ;  /* 0x02c2800000007b1d */ /* 0x000fec0000002000 */
[----:B------:R-:W-:Y:S04]  /*56a0*/  BSSY B0, `(.L_x_62) ;  /* 0x0000003000007945 */ /* 0x000fe80003800000 */
[----:B------:R-:W-:Y:S05]  /*56b0*/  @!P0 BRA `(.L_x_63) ;  /* 0x0000000000048947 */ /* 0x000fea0003800000 */
[----:B------:R-:W-:-:S04]  /*56c0*/  DEPBAR.LE SB0, 0x0 ;  /* 0x000080000000791a */ /* 0x000fc80000000000 */
.L_x_63:
[----:B------:R-:W-:Y:S05]  /*56d0*/  BSYNC B0 ;  /* 0x0000000000007941 */ /* 0x000fea0003800000 */
.L_x_62:
[----:B------:R-:W-:Y:S06]  /*56e0*/  BAR.ARV 0xc, 0xa0 ;  /* 0x0302800000007b1d */ /* 0x000fec0000002000 */
[----:B------:R-:W-:Y:S05]  /*56f0*/  EXIT ;  /* 0x000000000000794d */ /* 0x000fea0003800000 */
.L_x_31:
[----:B------:R-:W1:Y:S01]  /*5700*/  S2UR UR29, SR_CTAID.Z ;  /* 0x00000000001d79c3 */ /* 0x000e620000002700 */
[----:B------:R-:W-:Y:S02]  /*5710*/  IMAD.MOV.U32 R12, RZ, RZ, 0x1 ;  /* 0x00000001ff0c7424 */ /* 0x000fe400078e00ff */
[----:B------:R-:W-:Y:S01]  /*5720*/  IMAD.MOV.U32 R4, RZ, RZ, 0x1 ;  /* 0x00000001ff047424 */ /* 0x000fe200078e00ff */
[----:B-1----:R-:W-:-:S13]  /*5730*/  ISETP.LE.AND P0, PT, RZ, UR29, PT ;  /* 0x0000001dff007c0c */ /* 0x002fda000bf03270 */
[----:B------:R-:W-:Y:S05]  /*5740*/  @!P0 BRA `(.L_x_64) ;  /* 0x0000001c00bc8947 */ /* 0x000fea0003800000 */
[----:B------:R-:W1:Y:S01]  /*5750*/  S2R R13, SR_CTAID.Y ;  /* 0x00000000000d7919 */ /* 0x000e620000002600 */
[----:B------:R-:W2:Y:S01]  /*5760*/  LDC.64 R8, c[0x0][0x718] ;  /* 0x0001c600ff087b82 */ /* 0x000ea20000000a00 */
[----:B------:R-:W-:Y:S01]  /*5770*/  ULDC UR4, c[0x0][0x2e8] ;  /* 0x0000ba0000047ab9 */ /* 0x000fe20000000800 */
[----:B------:R-:W-:Y:S01]  /*5780*/  BSSY B0, `(.L_x_64) ;  /* 0x00001eb000007945 */ /* 0x000fe20003800000 */
[----:B------:R-:W3:Y:S01]  /*5790*/  S2R R11, SR_CTAID.Z ;  /* 0x00000000000b7919 */ /* 0x000ee20000002700 */
[----:B------:R-:W-:-:S04]  /*57a0*/  UISETP.NE.AND UP0, UPT, UR4, 0x1, UPT ;  /* 0x000000010400788c */ /* 0x000fc8000bf05270 */
[----:B------:R-:W2:Y:S07]  /*57b0*/  S2UR UR28, SR_CTAID.Y ;  /* 0x00000000001c79c3 */ /* 0x000eae0000002600 */
[----:B------:R-:W-:Y:S01]  /*57c0*/  @UP0 ULDC UR6, c[0x0][0x2ec] ;  /* 0x0000bb0000060ab9 */ /* 0x000fe20000000800 */
[----:B------:R-:W4:Y:S01]  /*57d0*/  LDC.64 R14, c[0x0][0x720] ;  /* 0x0001c800ff0e7b82 */ /* 0x000f220000000a00 */
[----:B------:R-:W-:-:S07]  /*57e0*/  @UP0 ULDC UR8, c[0x0][0x2f0] ;  /* 0x0000bc0000080ab9 */ /* 0x000fce0000000800 */
[----:B------:R-:W5:Y:S01]  /*57f0*/  LDC.64 R4, c[0x0][0x700] ;  /* 0x0001c000ff047b82 */ /* 0x000f620000000a00 */
[----:B-1----:R-:W-:-:S07]  /*5800*/  SHF.R.S32.HI R13, RZ, 0x1f, R13 ;  /* 0x0000001fff0d7819 */ /* 0x002fce000001140d */
[----:B------:R-:W1:Y:S01]  /*5810*/  LDC.64 R6, c[0x0][0x730] ;  /* 0x0001cc00ff067b82 */ /* 0x000e620000000a00 */
[----:B--2---:R-:W-:Y:S01]  /*5820*/  IMAD.WIDE.U32 R2, R8, UR28, RZ ;  /* 0x0000001c08027c25 */ /* 0x004fe2000f8e00ff */
[----:B------:R-:W-:Y:S01]  /*5830*/  UIMAD.WIDE.U32 UR6, UR28, UR6, URZ ;  /* 0x000000061c0672a5 */ /* 0x000fe2000f8e003f */
[----:B---3--:R-:W-:Y:S01]  /*5840*/  SHF.R.S32.HI R11, RZ, 0x1f, R11 ;  /* 0x0000001fff0b7819 */ /* 0x008fe2000001140b */
[----:B------:R-:W-:Y:S01]  /*5850*/  UMOV UR36, UR28 ;  /* 0x0000001c00247c82 */ /* 0x000fe20008000000 */
[----:B------:R-:W-:Y:S01]  /*5860*/  IMAD R0, R13, R8, RZ ;  /* 0x000000080d007224 */ /* 0x000fe200078e02ff */
[----:B------:R-:W-:-:S03]  /*5870*/  @UP0 USHF.R.U32.HI UR36, URZ, UR8, UR7 ;  /* 0x000000083f240299 */ /* 0x000fc60008011607 */
[----:B------:R-:W-:Y:S02]  /*5880*/  IMAD R9, R9, UR28, R0 ;  /* 0x0000001c09097c24 */ /* 0x000fe4000f8e0200 */
[----:B----4-:R-:W-:Y:S02]  /*5890*/  IMAD R0, R11, R14, RZ ;  /* 0x0000000e0b007224 */ /* 0x010fe400078e02ff */
[----:B------:R-:W-:Y:S02]  /*58a0*/  IMAD.IADD R3, R3, 0x1, R9 ;  /* 0x0000000103037824 */ /* 0x000fe400078e0209 */
[----:B------:R-:W2:Y:S01]  /*58b0*/  LDC.64 R8, c[0x0][0x738] ;  /* 0x0001ce00ff087b82 */ /* 0x000ea20000000a00 */
[----:B------:R-:W-:Y:S02]  /*58c0*/  IMAD R15, R15, UR29, R0 ;  /* 0x0000001d0f0f7c24 */ /* 0x000fe4000f8e0200 */
[----:B------:R-:W-:-:S04]  /*58d0*/  IMAD.WIDE.U32 R2, R14, UR29, R2 ;  /* 0x0000001d0e027c25 */ /* 0x000fc8000f8e0002 */
[----:B------:R-:W-:Y:S01]  /*58e0*/  IMAD.IADD R0, R3, 0x1, R15 ;  /* 0x0000000103007824 */ /* 0x000fe200078e020f */
[----:B-----5:R-:W-:Y:S01]  /*58f0*/  LEA R4, P0, R2, R4, 0x2 ;  /* 0x0000000402047211 */ /* 0x020fe200078010ff */
[----:B-1----:R-:W-:-:S03]  /*5900*/  IMAD R10, R13, R6, RZ ;  /* 0x000000060d0a7224 */ /* 0x002fc600078e02ff */
[----:B------:R-:W-:Y:S02]  /*5910*/  LEA.HI.X R0, R2, R5, R0, 0x2, P0 ;  /* 0x0000000502007211 */ /* 0x000fe400000f1400 */
[----:B------:R-:W-:Y:S01]  /*5920*/  ELECT P0, URZ, PT ;  /* 0x00000000003f782f */ /* 0x000fe20003800000 */
[----:B------:R-:W-:Y:S01]  /*5930*/  IMAD R3, R7, UR28, R10 ;  /* 0x0000001c07037c24 */ /* 0x000fe2000f8e020a */
[----:B------:R-:W-:Y:S01]  /*5940*/  R2UR UR4, R4 ;  /* 0x00000000040472ca */ /* 0x000fe200000e0000 */
[----:B------:R-:W-:Y:S01]  /*5950*/  IMAD.WIDE.U32 R6, R6, UR28, RZ ;  /* 0x0000001c06067c25 */ /* 0x000fe2000f8e00ff */
[----:B------:R-:W-:-:S03]  /*5960*/  R2UR UR5, R0 ;  /* 0x00000000000572ca */ /* 0x000fc600000e0000 */
[----:B------:R-:W-:Y:S02]  /*5970*/  IMAD.IADD R7, R7, 0x1, R3 ;  /* 0x0000000107077824 */ /* 0x000fe400078e0203 */
[----:B------:R-:W-:Y:S02]  /*5980*/  IMAD.MOV.U32 R2, RZ, RZ, RZ ;  /* 0x000000ffff027224 */ /* 0x000fe400078e00ff */
[----:B--2---:R-:W-:Y:S02]  /*5990*/  IMAD R0, R11, R8, RZ ;  /* 0x000000080b007224 */ /* 0x004fe400078e02ff */
[----:B------:R-:W-:-:S04]  /*59a0*/  IMAD.WIDE.U32 R6, R8, UR29, R6 ;  /* 0x0000001d08067c25 */ /* 0x000fc8000f8e0006 */
[----:B------:R-:W-:Y:S02]  /*59b0*/  IMAD R9, R9, UR29, R0 ;  /* 0x0000001d09097c24 */ /* 0x000fe4000f8e0200 */
[----:B------:R-:W-:Y:S01]  /*59c0*/  IMAD.MOV.U32 R4, RZ, RZ, 0x1 ;  /* 0x00000001ff047424 */ /* 0x000fe200078e00ff */
[----:B------:R-:W-:Y:S06]  /*59d0*/  @!P0 BRA `(.L_x_65) ;  /* 0x0000001c00148947 */ /* 0x000fec0003800000 */
[----:B------:R-:W1:Y:S01]  /*59e0*/  S2R R3, SR_CgaCtaId ;  /* 0x0000000000037919 */ /* 0x000e620000008800 */
[----:B------:R-:W-:Y:S01]  /*59f0*/  IMAD.MOV.U32 R10, RZ, RZ, 0x1 ;  /* 0x00000001ff0a7424 */ /* 0x000fe200078e00ff */
[----:B------:R-:W-:Y:S01]  /*5a00*/  MOV R0, 0x400 ;  /* 0x0000040000007802 */ /* 0x000fe20000000f00 */
[----:B------:R-:W-:Y:S01]  /*5a10*/  IMAD.IADD R11, R7, 0x1, R9 ;  /* 0x00000001070b7824 */ /* 0x000fe200078e0209 */
[----:B------:R-:W2:Y:S02]  /*5a20*/  S2R R16, SR_TID.X ;  /* 0x0000000000107919 */ /* 0x000ea40000002100 */
[----:B------:R-:W-:Y:S01]  /*5a30*/  SHF.L.U32 R10, R10, 0x1f, RZ ;  /* 0x0000001f0a0a7819 */ /* 0x000fe200000006ff */
[----:B------:R-:W3:Y:S01]  /*5a40*/  S2R R2, SR_CTAID.X ;  /* 0x0000000000027919 */ /* 0x000ee20000002500 */
[----:B-1----:R-:W-:-:S04]  /*5a50*/  LEA R0, R3, R0, 0x18 ;  /* 0x0000000003007211 */ /* 0x002fc800078ec0ff */
[----:B------:R-:W1:Y:S01]  /*5a60*/  SYNCS.PHASECHK.TRANS64.TRYWAIT P1, [R0+URZ+0x36420], R10 ;  /* 0x0364200a000075a7 */ /* 0x000e62000802017f */
[----:B--2---:R-:W-:Y:S01]  /*5a70*/  LOP3.LUT P0, RZ, R16, 0x7f, RZ, 0xc0, !PT ;  /* 0x0000007f10ff7812 */ /* 0x004fe2000780c0ff */
[----:B-1-3--:R-:W-:-:S12]  /*5a80*/  @!P1 BRA `(.L_x_66) ;  /* 0x0000001c00d09947 */ /* 0x00afd80003800000 */
.L_x_95:
[----:B------:R-:W-:Y:S02]  /*5a90*/  IMAD.MOV.U32 R12, RZ, RZ, 0x1 ;  /* 0x00000001ff0c7424 */ /* 0x000fe400078e00ff */
[----:B------:R-:W-:Y:S01]  /*5aa0*/  IMAD R4, R2, 0x60, RZ ;  /* 0x0000006002047824 */ /* 0x000fe200078e02ff */
[----:B------:R-:W-:Y:S06]  /*5ab0*/  @P0 BRA `(.L_x_67) ;  /* 0x0000000000180947 */ /* 0x000fec0003800000 */
[----:B------:R-:W2:Y:S01]  /*5ac0*/  S2R R5, SR_TID.X ;  /* 0x0000000000057919 */ /* 0x000ea20000002100 */
[----:B------:R-:W-:-:S04]  /*5ad0*/  IMAD.MOV.U32 R3, RZ, RZ, 0x6100 ;  /* 0x00006100ff037424 */ /* 0x000fc800078e00ff */
[----:B------:R3:W-:Y:S01]  /*5ae0*/  SYNCS.ARRIVE.TRANS64 RZ, [R0+URZ+0x36410], R3 ;  /* 0x0364100300ff79a7 */ /* 0x0007e2000800003f */
[----:B--2---:R-:W-:-:S13]  /*5af0*/  LOP3.LUT P1, RZ, R5, 0x1f, RZ, 0xc0, !PT ;  /* 0x0000001f05ff7812 */ /* 0x004fda000782c0ff */
[----:B---3--:R-:W-:Y:S05]  /*5b00*/  @!P1 BRA `(.L_x_67) ;  /* 0x0000000000049947 */ /* 0x008fea0003800000 */
[----:B------:R-:W-:Y:S01]  /*5b10*/  BPT.TRAP 0x1 ;  /* 0x000000040000795c */ /* 0x000fe20000300000 */
.L_x_67:
[----:B------:R-:W2:Y:S01]  /*5b20*/  LDC.64 R8, c[0x0][0x198] ;  /* 0x00006600ff087b82 */ /* 0x000ea20000000a00 */
[----:B------:R-:W-:Y:S01]  /*5b30*/  R2UR UR32, R0 ;  /* 0x00000000002072ca */ /* 0x000fe200000e0000 */
[----:B------:R-:W-:Y:S01]  /*5b40*/  UMOV UR27, URZ ;  /* 0x0000003f001b7c82 */ /* 0x000fe20008000000 */
[----:B------:R-:W-:Y:S01]  /*5b50*/  R2UR UR35, R4 ;  /* 0x00000000042372ca */ /* 0x000fe200000e0000 */
[----:B------:R-:W-:Y:S01]  /*5b60*/  UMOV UR30, 0x0 ;  /* 0x00000000001e7882 */ /* 0x000fe20000000000 */
[----:B------:R-:W-:Y:S01]  /*5b70*/  UMOV UR31, 0x14f00000 ;  /* 0x14f00000001f7882 */ /* 0x000fe20000000000 */
[----:B------:R-:W-:Y:S01]  /*5b80*/  UMOV UR26, URZ ;  /* 0x0000003f001a7c82 */ /* 0x000fe20008000000 */
[----:B------:R-:W-:Y:S01]  /*5b90*/  UMOV UR18, 0x40 ;  /* 0x0000004000127882 */ /* 0x000fe20000000000 */
[----:B------:R-:W3:Y:S01]  /*5ba0*/  LDC R16, c[0x0][0x280] ;  /* 0x0000a000ff107b82 */ /* 0x000ee20000000800 */
[----:B------:R-:W-:Y:S01]  /*5bb0*/  UMOV UR20, UR28 ;  /* 0x0000001c00147c82 */ /* 0x000fe20008000000 */
[----:B------:R-:W-:Y:S01]  /*5bc0*/  UMOV UR21, UR29 ;  /* 0x0000001d00157c82 */ /* 0x000fe20008000000 */
[----:B------:R-:W-:Y:S01]  /*5bd0*/  UMOV UR19, UR27 ;  /* 0x0000001b00137c82 */ /* 0x000fe20008000000 */
[----:B------:R-:W-:Y:S01]  /*5be0*/  UMOV UR10, 0x80 ;  /* 0x00000080000a7882 */ /* 0x000fe20000000000 */
[----:B------:R-:W-:Y:S01]  /*5bf0*/  UMOV UR12, UR28 ;  /* 0x0000001c000c7c82 */ /* 0x000fe20008000000 */
[----:B------:R-:W-:Y:S01]  /*5c00*/  UIADD3 UR24, UR32, 0x1e000, URZ ;  /* 0x0001e00020187890 */ /* 0x000fe2000fffe03f */
[----:B------:R-:W-:Y:S01]  /*5c10*/  IMAD.MOV.U32 R4, RZ, RZ, 0x1 ;  /* 0x00000001ff047424 */ /* 0x000fe200078e00ff */
[----:B------:R-:W-:-:S02]  /*5c20*/  UIADD3 UR25, UR32, 0x36410, URZ ;  /* 0x0003641020197890 */ /* 0x000fc4000fffe03f */
[----:B------:R-:W-:Y:S02]  /*5c30*/  UIADD3 UR16, UR32, 0x20000, URZ ;  /* 0x0002000020107890 */ /* 0x000fe4000fffe03f */
[----:B------:R-:W-:Y:S02]  /*5c40*/  UIADD3 UR8, UR32, 0x22000, URZ ;  /* 0x0002200020087890 */ /* 0x000fe4000fffe03f */
[----:B------:R-:W-:Y:S01]  /*5c50*/  UIADD3 UR40, UR32, 0x30000, URZ ;  /* 0x0003000020287890 */ /* 0x000fe2000fffe03f */
[----:B--2---:R-:W-:Y:S01]  /*5c60*/  IMAD.MOV.U32 R13, RZ, RZ, R8 ;  /* 0x000000ffff0d7224 */ /* 0x004fe200078e0008 */
[----:B------:R-:W-:Y:S01]  /*5c70*/  UIADD3 UR33, UR32, 0x36400, URZ ;  /* 0x0003640020217890 */ /* 0x000fe2000fffe03f */
[----:B------:R-:W-:Y:S01]  /*5c80*/  IMAD.MOV.U32 R14, RZ, RZ, R9 ;  /* 0x000000ffff0e7224 */ /* 0x000fe200078e0009 */
[----:B------:R-:W-:Y:S01]  /*5c90*/  UMOV UR17, UR25 ;  /* 0x0000001900117c82 */ /* 0x000fe20008000000 */
[----:B------:R-:W-:Y:S01]  /*5ca0*/  UMOV UR13, UR29 ;  /* 0x0000001d000d7c82 */ /* 0x000fe20008000000 */
[C---:B------:R-:W-:Y:S01]  /*5cb0*/  IADD3 R2, P2, R13.reuse, 0x2f0, RZ ;  /* 0x000002f00d027810 */ /* 0x040fe20007f5e0ff */
[----:B------:R-:W-:Y:S01]  /*5cc0*/  UMOV UR11, UR27 ;  /* 0x0000001b000b7c82 */ /* 0x000fe20008000000 */
[C---:B------:R-:W-:Y:S01]  /*5cd0*/  IADD3 R5, P3, R13.reuse, 0x3f0, RZ ;  /* 0x000003f00d057810 */ /* 0x040fe20007f7e0ff */
[----:B------:R-:W-:Y:S01]  /*5ce0*/  UMOV UR9, UR25 ;  /* 0x0000001900097c82 */ /* 0x000fe20008000000 */
[----:B------:R-:W-:Y:S01]  /*5cf0*/  R2UR UR14, R2 ;  /* 0x00000000020e72ca */ /* 0x000fe200000e0000 */
[----:B------:R-:W-:Y:S01]  /*5d00*/  UMOV UR42, 0x10 ;  /* 0x00000010002a7882 */ /* 0x000fe20000000000 */
[----:B------:R-:W-:Y:S01]  /*5d10*/  IADD3 R2, P1, R13, 0xf0, RZ ;  /* 0x000000f00d027810 */ /* 0x000fe20007f3e0ff */
[--C-:B------:R-:W-:Y:S01]  /*5d20*/  IMAD.X R15, RZ, RZ, R14.reuse, P3 ;  /* 0x000000ffff0f7224 */ /* 0x100fe200018e060e */
[----:B------:R-:W-:Y:S01]  /*5d30*/  R2UR UR6, R5 ;  /* 0x00000000050672ca */ /* 0x000fe200000e0000 */
[--C-:B------:R-:W-:Y:S01]  /*5d40*/  IMAD.X R5, RZ, RZ, R14.reuse, P2 ;  /* 0x000000ffff057224 */ /* 0x100fe200010e060e */
[----:B------:R-:W-:Y:S01]  /*5d50*/  R2UR UR22, R2 ;  /* 0x00000000021672ca */ /* 0x000fe200000e0000 */
[----:B------:R-:W-:Y:S01]  /*5d60*/  IMAD.X R3, RZ, RZ, R14, P1 ;  /* 0x000000ffff037224 */ /* 0x000fe200008e060e */
[----:B------:R-:W-:Y:S01]  /*5d70*/  R2UR UR7, R15 ;  /* 0x000000000f0772ca */ /* 0x000fe200000e0000 */
[----:B------:R-:W-:Y:S01]  /*5d80*/  UMOV UR41, UR25 ;  /* 0x0000001900297c82 */ /* 0x000fe20008000000 */
[----:B------:R-:W-:Y:S01]  /*5d90*/  R2UR UR15, R5 ;  /* 0x00000000050f72ca */ /* 0x000fe200000e0000 */
[----:B------:R-:W-:Y:S01]  /*5da0*/  IMAD.MOV.U32 R5, RZ, RZ, 0x12000 ;  /* 0x00012000ff057424 */ /* 0x000fe200078e00ff */
[----:B------:R-:W-:Y:S01]  /*5db0*/  R2UR UR23, R3 ;  /* 0x00000000031772ca */ /* 0x000fe200000e0000 */
[----:B------:R-:W-:Y:S01]  /*5dc0*/  UIADD3 UR48, UR32, 0x3000, URZ ;  /* 0x0000300020307890 */ /* 0x000fe2000fffe03f */
[----:B---3--:R-:W-:Y:S01]  /*5dd0*/  ISETP.GE.AND P1, PT, R16, 0x41, PT ;  /* 0x000000411000780c */ /* 0x008fe20003f26270 */
[----:B------:R-:W-:Y:S01]  /*5de0*/  UMOV UR38, 0x0 ;  /* 0x0000000000267882 */ /* 0x000fe20000000000 */
[----:B------:R-:W-:Y:S01]  /*5df0*/  UMOV UR39, 0x10000000 ;  /* 0x1000000000277882 */ /* 0x000fe20000000000 */
[----:B------:R-:W-:Y:S01]  /*5e00*/  UMOV UR37, UR29 ;  /* 0x0000001d00257c82 */ /* 0x000fe20008000000 */
[----:B------:R-:W-:Y:S01]  /*5e10*/  UMOV UR34, UR26 ;  /* 0x0000001a00227c82 */ /* 0x000fe20008000000 */
[----:B------:R-:W-:Y:S01]  /*5e20*/  UMOV UR50, 0x40 ;  /* 0x0000004000327882 */ /* 0x000fe20000000000 */
[----:B------:R-:W-:Y:S01]  /*5e30*/  UMOV UR52, UR36 ;  /* 0x0000002400347c82 */ /* 0x000fe20008000000 */
[----:B------:R-:W-:Y:S01]  /*5e40*/  UMOV UR53, UR29 ;  /* 0x0000001d00357c82 */ /* 0x000fe20008000000 */
[----:B------:R-:W-:Y:S01]  /*5e50*/  UMOV UR51, UR35 ;  /* 0x0000002300337c82 */ /* 0x000fe20008000000 */
[----:B------:R-:W-:Y:S01]  /*5e60*/  UMOV UR49, UR33 ;  /* 0x0000002100317c82 */ /* 0x000fe20008000000 */
[----:B------:R-:W-:Y:S01]  /*5e70*/  UMOV UR44, UR36 ;  /* 0x00000024002c7c82 */ /* 0x000fe20008000000 */
[----:B------:R-:W-:Y:S01]  /*5e80*/  UTMALDG.4D [UR24], [UR22], desc[UR30] ;  /* 0x00001e18160075b4 */ /* 0x000fe20008019000 */
[----:B------:R-:W-:Y:S01]  /*5e90*/  UMOV UR45, UR29 ;  /* 0x0000001d002d7c82 */ /* 0x000fe20008000000 */
[----:B------:R-:W-:Y:S01]  /*5ea0*/  UMOV UR43, UR35 ;  /* 0x00000023002b7c82 */ /* 0x000fe20008000000 */
[----:B------:R-:W-:Y:S01]  /*5eb0*/  IMAD.MOV.U32 R15, RZ, RZ, 0x1 ;  /* 0x00000001ff0f7424 */ /* 0x000fe200078e00ff */
[----:B------:R2:W-:Y:S01]  /*5ec0*/  UTMALDG.4D [UR16], [UR22], desc[UR30] ;  /* 0x00001e10160075b4 */ /* 0x0005e20008019000 */
[----:B------:R-:W-:Y:S01]  /*5ed0*/  UTMALDG.4D [UR8], [UR22], desc[UR30] ;  /* 0x00001e08160075b4 */ /* 0x000fe20008019000 */
[----:B------:R3:W-:Y:S01]  /*5ee0*/  UBLKCP.S.G [UR40], [UR4], UR42 ;  /* 0x00000028040073ba */ /* 0x0007e2000800022a */
[----:B------:R4:W-:Y:S01]  /*5ef0*/  SYNCS.ARRIVE.TRANS64 RZ, [R0+URZ+0x36400], R5 ;  /* 0x0364000500ff79a7 */ /* 0x0009e2000800003f */
[----:B------:R5:W-:Y:S01]  /*5f00*/  UTMALDG.4D [UR32], [UR14], desc[UR38] ;  /* 0x000026200e0075b4 */ /* 0x000be20008019000 */
[----:B--2---:R-:W-:Y:S01]  /*5f10*/  UIADD3 UR16, UR32, 0x9000, URZ ;  /* 0x0000900020107890 */ /* 0x004fe2000fffe03f */
[----:B----4-:R-:W-:Y:S01]  /*5f20*/  IMAD.MOV.U32 R5, RZ, RZ, RZ ;  /* 0x000000ffff057224 */ /* 0x010fe200078e00ff */
[----:B------:R-:W-:Y:S01]  /*5f30*/  UMOV UR20, UR36 ;  /* 0x0000002400147c82 */ /* 0x000fe20008000000 */
[----:B------:R-:W-:Y:S01]  /*5f40*/  UMOV UR18, UR26 ;  /* 0x0000001a00127c82 */ /* 0x000fe20008000000 */
[----:B------:R-:W-:Y:S01]  /*5f50*/  UMOV UR19, UR35 ;  /* 0x0000002300137c82 */ /* 0x000fe20008000000 */
[----:B------:R-:W-:Y:S01]  /*5f60*/  UMOV UR17, UR33 ;  /* 0x0000002100117c82 */ /* 0x000fe20008000000 */
[----:B---3--:R-:W-:Y:S01]  /*5f70*/  UIADD3 UR40, UR32, 0x6000, URZ ;  /* 0x0000600020287890 */ /* 0x008fe2000fffe03f */
[----:B------:R2:W-:Y:S01]  /*5f80*/  UTMALDG.4D [UR48], [UR14], desc[UR38] ;  /* 0x000026300e0075b4 */ /* 0x0005e20008019000 */
[----:B------:R-:W-:Y:S01]  /*5f90*/  UIADD3 UR8, UR32, 0xc000, URZ ;  /* 0x0000c00020087890 */ /* 0x000fe2000fffe03f */
[----:B------:R-:W-:Y:S01]  /*5fa0*/  UMOV UR42, 0x80 ;  /* 0x00000080002a7882 */ /* 0x000fe20000000000 */
[----:B------:R-:W-:Y:S01]  /*5fb0*/  UMOV UR41, UR33 ;  /* 0x0000002100297c82 */ /* 0x000fe20008000000 */
[----:B------:R-:W-:Y:S01]  /*5fc0*/  UMOV UR10, 0x40 ;  /* 0x00000040000a7882 */ /* 0x000fe20000000000 */
[----:B------:R-:W-:Y:S01]  /*5fd0*/  UMOV UR12, UR36 ;  /* 0x00000024000c7c82 */ /* 0x000fe20008000000 */
[----:B------:R-:W-:-:S02]  /*5fe0*/  UMOV UR11, UR35 ;  /* 0x00000023000b7c82 */ /* 0x000fc40008000000 */
[----:B------:R2:W-:Y:S01]  /*5ff0*/  UTMALDG.4D [UR40], [UR14], desc[UR38] ;  /* 0x000026280e0075b4 */ /* 0x0005e20008019000 */
[----:B------:R-:W-:Y:S01]  /*6000*/  UMOV UR9, UR33 ;  /* 0x0000002100097c82 */ /* 0x000fe20008000000 */
[----:B------:R2:W-:Y:S01]  /*6010*/  UTMALDG.4D [UR16], [UR6], desc[UR38] ;  /* 0x00002610060075b4 */ /* 0x0005e20008019000 */
[----:B-----5:R-:W-:Y:S01]  /*6020*/  UIADD3 UR32, UR32, 0xf000, URZ ;  /* 0x0000f00020207890 */ /* 0x020fe2000fffe03f */
[----:B------:R-:W-:Y:S01]  /*6030*/  UMOV UR34, 0x80 ;  /* 0x0000008000227882 */ /* 0x000fe20000000000 */
[----:B------:R2:W-:Y:S07]  /*6040*/  UTMALDG.4D [UR8], [UR6], desc[UR38] ;  /* 0x00002608060075b4 */ /* 0x0005ee0008019000 */
[----:B------:R2:W-:Y:S02]  /*6050*/  UTMALDG.4D [UR32], [UR6], desc[UR38] ;  /* 0x00002620060075b4 */ /* 0x0005e40008019000 */
[----:B--2---:R-:W-:Y:S05]  /*6060*/  @!P1 BRA `(.L_x_68) ;  /* 0x00000010009c9947 */ /* 0x004fea0003800000 */
[----:B------:R-:W2:Y:S01]  /*6070*/  S2R R18, SR_TID.X ;  /* 0x0000000000127919 */ /* 0x000ea20000002100 */
[C---:B------:R-:W-:Y:S01]  /*6080*/  VIADD R4, R16.reuse, 0x3f ;  /* 0x0000003f10047836 */ /* 0x040fe20000000000 */
[----:B------:R-:W-:Y:S01]  /*6090*/  ISETP.GE.AND P1, PT, R16, 0x81, PT ;  /* 0x000000811000780c */ /* 0x000fe20003f26270 */
[----:B------:R-:W-:Y:S02]  /*60a0*/  IMAD.MOV.U32 R15, RZ, RZ, 0x1 ;  /* 0x00000001ff0f7424 */ /* 0x000fe400078e00ff */
[----:B------:R-:W-:Y:S01]  /*60b0*/  IMAD.MOV.U32 R20, RZ, RZ, RZ ;  /* 0x000000ffff147224 */ /* 0x000fe200078e00ff */
[----:B------:R-:W-:Y:S01]  /*60c0*/  SHF.R.S32.HI R5, RZ, 0x1f, R4 ;  /* 0x0000001fff057819 */ /* 0x000fe20000011404 */
[----:B------:R-:W-:-:S03]  /*60d0*/  IMAD.MOV.U32 R12, RZ, RZ, 0x1 ;  /* 0x00000001ff0c7424 */ /* 0x000fc600078e00ff */
[----:B------:R-:W-:Y:S01]  /*60e0*/  LEA.HI R4, R5, R4, RZ, 0x6 ;  /* 0x0000000405047211 */ /* 0x000fe200078f30ff */
[----:B------:R-:W-:-:S03]  /*60f0*/  IMAD.MOV.U32 R5, RZ, RZ, RZ ;  /* 0x000000ffff057224 */ /* 0x000fc600078e00ff */
[----:B------:R-:W-:-:S04]  /*6100*/  LEA.HI.SX32 R4, R4, 0xffffffff, 0x1a ;  /* 0xffffffff04047811 */ /* 0x000fc800078fd2ff */
[----:B------:R-:W-:-:S04]  /*6110*/  VIMNMX R4, R4, 0x1, !PT ;  /* 0x0000000104047848 */ /* 0x000fc80007fe0100 */
[----:B------:R-:W-:Y:S02]  /*6120*/  LOP3.LUT R21, R4, 0x1, RZ, 0xc0, !PT ;  /* 0x0000000104157812 */ /* 0x000fe400078ec0ff */
[----:B--2---:R-:W-:Y:S01]  /*6130*/  LOP3.LUT R16, R18, 0x1f, RZ, 0xc0, !PT ;  /* 0x0000001f12107812 */ /* 0x004fe200078ec0ff */
[----:B------:R-:W-:Y:S06]  /*6140*/  @!P1 BRA `(.L_x_69) ;  /* 0x0000000800f49947 */ /* 0x000fec0003800000 */
[----:B------:R-:W-:Y:S02]  /*6150*/  IMAD.IADD R22, R4, 0x1, -R21 ;  /* 0x0000000104167824 */ /* 0x000fe400078e0a15 */
[----:B------:R-:W-:Y:S02]  /*6160*/  IMAD.MOV.U32 R20, RZ, RZ, RZ ;  /* 0x000000ffff147224 */ /* 0x000fe400078e00ff */
[----:B------:R-:W-:-:S07]  /*6170*/  IMAD.MOV.U32 R12, RZ, RZ, 0x1 ;  /* 0x00000001ff0c7424 */ /* 0x000fce00078e00ff */
.L_x_78:
[----:B-1----:R-:W-:-:S05]  /*6180*/  IMAD.MOV.U32 R10, RZ, RZ, 0x1 ;  /* 0x00000001ff0a7424 */ /* 0x002fca00078e00ff */
[----:B------:R-:W-:-:S04]  /*6190*/  SHF.L.U32 R10, R10, 0x1f, RZ ;  /* 0x0000001f0a0a7819 */ /* 0x000fc800000006ff */
[----:B------:R-:W1:Y:S02]  /*61a0*/  SYNCS.PHASECHK.TRANS64.TRYWAIT P1, [R0+URZ+0x36438], R10 ;  /* 0x0364380a000075a7 */ /* 0x000e64000802017f */
[----:B-123--:R-:W-:Y:S05]  /*61b0*/  @!P1 BRA `(.L_x_70) ;  /* 0x0000001800189947 */ /* 0x00efea0003800000 */
.L_x_96:
[----:B------:R-:W-:Y:S05]  /*61c0*/  @P0 BRA `(.L_x_71) ;  /* 0x0000000000140947 */ /* 0x000fea0003800000 */
[----:B------:R-:W-:Y:S01]  /*61d0*/  ISETP.NE.AND P1, PT, R16, RZ, PT ;  /* 0x000000ff1000720c */ /* 0x000fe20003f25270 */
[----:B------:R-:W-:-:S04]  /*61e0*/  IMAD.MOV.U32 R3, RZ, RZ, 0x6100 ;  /* 0x00006100ff037424 */ /* 0x000fc800078e00ff */
[----:B------:R2:W-:Y:S08]  /*61f0*/  SYNCS.ARRIVE.TRANS64 RZ, [R0+URZ+0x36430], R3 ;  /* 0x0364300300ff79a7 */ /* 0x0005f0000800003f */
[----:B------:R-:W-:Y:S05]  /*6200*/  @!P1 BRA `(.L_x_71) ;  /* 0x0000000000049947 */ /* 0x000fea0003800000 */
[----:B------:R-:W-:Y:S01]  /*6210*/  BPT.TRAP 0x1 ;  /* 0x000000040000795c */ /* 0x000fe20000300000 */
.L_x_71:
[----:B------:R-:W3:Y:S01]  /*6220*/  LDC.64 R18, c[0x0][0x728] ;  /* 0x0001ca00ff127b82 */ /* 0x000ee20000000a00 */
[----:B------:R-:W-:Y:S01]  /*6230*/  IMAD.SHL.U32 R28, R20, 0x40, RZ ;  /* 0x00000040141c7824 */ /* 0x000fe200078e00ff */
[----:B------:R-:W-:Y:S01]  /*6240*/  UMOV UR14, 0x0 ;  /* 0x00000000000e7882 */ /* 0x000fe20000000000 */
[----:B------:R-:W-:Y:S01]  /*6250*/  IMAD.MOV.U32 R13, RZ, RZ, R8 ;  /* 0x000000ffff0d7224 */ /* 0x000fe200078e0008 */
[----:B------:R-:W-:Y:S01]  /*6260*/  UMOV UR15, 0x14f00000 ;  /* 0x14f00000000f7882 */ /* 0x000fe20000000000 */
[----:B------:R-:W-:Y:S01]  /*6270*/  IMAD.MOV.U32 R14, RZ, RZ, R9 ;  /* 0x000000ffff0e7224 */ /* 0x000fe200078e0009 */
[----:B------:R-:W-:Y:S01]  /*6280*/  IADD3 R2, P1, R28, R6, RZ ;  /* 0x000000061c027210 */ /* 0x000fe20007f3e0ff */
[----:B------:R-:W-:Y:S01]  /*6290*/  VIADD R23, R0, 0x36430 ;  /* 0x0003643000177836 */ /* 0x000fe20000000000 */
[----:B------:R-:W-:Y:S01]  /*62a0*/  R2UR UR27, R28 ;  /* 0x000000001c1b72ca */ /* 0x000fe200000e0000 */
[----:B------:R-:W-:Y:S01]  /*62b0*/  VIADD R24, R0, 0x2a000 ;  /* 0x0002a00000187836 */ /* 0x000fe20000000000 */
[----:B--2---:R-:W-:Y:S01]  /*62c0*/  LEA.HI.X.SX32 R3, R28, R11, 0x1, P1 ;  /* 0x0000000b1c037211 */ /* 0x004fe200008f0eff */
[C---:B------:R-:W-:Y:S01]  /*62d0*/  VIADD R25, R0.reuse, 0x2c000 ;  /* 0x0002c00000197836 */ /* 0x040fe20000000000 */
[----:B------:R-:W-:Y:S01]  /*62e0*/  R2UR UR25, R23 ;  /* 0x00000000171972ca */ /* 0x000fe200000e0000 */
[----:B------:R-:W-:Y:S01]  /*62f0*/  VIADD R26, R0, 0x2e000 ;  /* 0x0002e000001a7836 */ /* 0x000fe20000000000 */
[----:B------:R-:W-:Y:S01]  /*6300*/  R2UR UR24, R24 ;  /* 0x00000000181872ca */ /* 0x000fe200000e0000 */
[----:B------:R-:W-:Y:S01]  /*6310*/  VIADD R27, R0, 0x30200 ;  /* 0x00030200001b7836 */ /* 0x000fe20000000000 */
[----:B------:R-:W-:Y:S01]  /*6320*/  R2UR UR16, R25 ;  /* 0x00000000191072ca */ /* 0x000fe200000e0000 */
[----:B------:R-:W-:Y:S01]  /*6330*/  UMOV UR26, URZ ;  /* 0x0000003f001a7c82 */ /* 0x000fe20008000000 */
[----:B------:R-:W-:Y:S01]  /*6340*/  R2UR UR8, R26 ;  /* 0x000000001a0872ca */ /* 0x000fe200000e0000 */
[----:B------:R-:W-:Y:S01]  /*6350*/  UMOV UR18, 0x40 ;  /* 0x0000004000127882 */ /* 0x000fe20000000000 */
[----:B------:R-:W-:Y:S01]  /*6360*/  R2UR UR32, R27 ;  /* 0x000000001b2072ca */ /* 0x000fe200000e0000 */
[----:B------:R-:W-:Y:S01]  /*6370*/  UMOV UR20, UR28 ;  /* 0x0000001c00147c82 */ /* 0x000fe20008000000 */
[----:B------:R-:W-:Y:S01]  /*6380*/  UMOV UR21, UR29 ;  /* 0x0000001d00157c82 */ /* 0x000fe20008000000 */
[----:B------:R-:W-:Y:S01]  /*6390*/  UMOV UR19, UR27 ;  /* 0x0000001b00137c82 */ /* 0x000fe20008000000 */
[C---:B---3--:R-:W-:Y:S01]  /*63a0*/  LEA R4, P1, R2.reuse, R18, 0x2 ;  /* 0x0000001202047211 */ /* 0x048fe200078210ff */
[----:B------:R-:W-:Y:S01]  /*63b0*/  UMOV UR17, UR25 ;  /* 0x0000001900117c82 */ /* 0x000fe20008000000 */
[----:B------:R-:W-:Y:S01]  /*63c0*/  UMOV UR10, 0x80 ;  /* 0x00000080000a7882 */ /* 0x000fe20000000000 */
[----:B------:R-:W-:Y:S01]  /*63d0*/  UMOV UR12, UR28 ;  /* 0x0000001c000c7c82 */ /* 0x000fe20008000000 */
[----:B------:R-:W-:Y:S01]  /*63e0*/  LEA.HI.X R2, R2, R19, R3, 0x2, P1 ;  /* 0x0000001302027211 */ /* 0x000fe200008f1403 */
[----:B------:R-:W-:Y:S01]  /*63f0*/  UMOV UR13, UR29 ;  /* 0x0000001d000d7c82 */ /* 0x000fe20008000000 */
[----:B------:R-:W-:Y:S01]  /*6400*/  R2UR UR30, R4 ;  /* 0x00000000041e72ca */ /* 0x000fe200000e0000 */
[----:B------:R-:W-:Y:S01]  /*6410*/  UMOV UR9, UR25 ;  /* 0x0000001900097c82 */ /* 0x000fe20008000000 */
[----:B------:R-:W-:Y:S01]  /*6420*/  IADD3 R4, P1, R13, 0x1f0, RZ ;  /* 0x000001f00d047810 */ /* 0x000fe20007f3e0ff */
[----:B------:R-:W-:Y:S01]  /*6430*/  UMOV UR11, UR27 ;  /* 0x0000001b000b7c82 */ /* 0x000fe20008000000 */
[----:B------:R-:W-:Y:S01]  /*6440*/  R2UR UR31, R2 ;  /* 0x00000000021f72ca */ /* 0x000fe200000e0000 */
[----:B------:R-:W-:Y:S01]  /*6450*/  UMOV UR22, 0x10 ;  /* 0x0000001000167882 */ /* 0x000fe20000000000 */
[----:B------:R-:W-:Y:S01]  /*6460*/  R2UR UR6, R4 ;  /* 0x00000000040672ca */ /* 0x000fe200000e0000 */
[----:B------:R-:W-:Y:S01]  /*6470*/  IMAD.X R5, RZ, RZ, R14, P1 ;  /* 0x000000ffff057224 */ /* 0x000fe200008e060e */
[----:B------:R-:W-:Y:S01]  /*6480*/  SHF.L.U32 R3, R12, 0x1f, RZ ;  /* 0x0000001f0c037819 */ /* 0x000fe200000006ff */
[----:B------:R-:W-:-:S03]  /*6490*/  UMOV UR33, UR25 ;  /* 0x0000001900217c82 */ /* 0x000fc60008000000 */
[----:B------:R-:W-:-:S13]  /*64a0*/  R2UR UR7, R5 ;  /* 0x00000000050772ca */ /* 0x000fda00000e0000 */
[----:B------:R2:W-:Y:S01]  /*64b0*/  UTMALDG.4D [UR24], [UR6], desc[UR14] ;  /* 0x00000e18060075b4 */ /* 0x0005e20008019000 */
[----:B------:R2:W-:Y:S01]  /*64c0*/  UTMALDG.4D [UR16], [UR6], desc[UR14] ;  /* 0x00000e10060075b4 */ /* 0x0005e20008019000 */
[----:B------:R2:W-:Y:S01]  /*64d0*/  UTMALDG.4D [UR8], [UR6], desc[UR14] ;  /* 0x00000e08060075b4 */ /* 0x0005e20008019000 */
[----:B------:R2:W-:Y:S01]  /*64e0*/  UBLKCP.S.G [UR32], [UR30], UR22 ;  /* 0x000000201e0073ba */ /* 0x0005e20008000216 */
[----:B------:R-:W3:Y:S02]  /*64f0*/  SYNCS.PHASECHK.TRANS64.TRYWAIT P1, [R0+URZ+0x36428], R3 ;  /* 0x03642803000075a7 */ /* 0x000ee4000802017f */
[----:B--23--:R-:W-:Y:S05]  /*6500*/  @!P1 BRA `(.L_x_72) ;  /* 0x0000001400589947 */ /* 0x00cfea0003800000 */
.L_x_97:
[----:B------:R-:W-:Y:S05]  /*6510*/  @P0 BRA `(.L_x_73) ;  /* 0x0000000000140947 */ /* 0x000fea0003800000 */
[----:B------:R-:W-:Y:S01]  /*6520*/  ISETP.NE.AND P1, PT, R16, RZ, PT ;  /* 0x000000ff1000720c */ /* 0x000fe20003f25270 */
[----:B--2---:R-:W-:-:S04]  /*6530*/  IMAD.MOV.U32 R3, RZ, RZ, 0x6100 ;  /* 0x00006100ff037424 */ /* 0x004fc800078e00ff */
[----:B------:R3:W-:Y:S08]  /*6540*/  SYNCS.ARRIVE.TRANS64 RZ, [R0+URZ+0x36418], R3 ;  /* 0x0364180300ff79a7 */ /* 0x0007f0000800003f */
[----:B------:R-:W-:Y:S05]  /*6550*/  @!P1 BRA `(.L_x_73) ;  /* 0x0000000000049947 */ /* 0x000fea0003800000 */
[----:B------:R-:W-:Y:S01]  /*6560*/  BPT.TRAP 0x1 ;  /* 0x000000040000795c */ /* 0x000fe20000300000 */
.L_x_73:
[----:B------:R-:W-:Y:S01]  /*6570*/  VIADD R28, R28, 0x40 ;  /* 0x000000401c1c7836 */ /* 0x000fe20000000000 */
[----:B------:R-:W-:Y:S01]  /*6580*/  IADD3 R2, P1, R13, 0xf0, RZ ;  /* 0x000000f00d027810 */ /* 0x000fe20007f3e0ff */
[----:B------:R-:W-:Y:S01]  /*6590*/  UMOV UR22, 0x0 ;  /* 0x0000000000167882 */ /* 0x000fe20000000000 */
[----:B------:R-:W-:Y:S01]  /*65a0*/  R2UR UR24, R0 ;  /* 0x00000000001872ca */ /* 0x000fe200000e0000 */
[----:B------:R-:W-:Y:S01]  /*65b0*/  UMOV UR23, 0x14f00000 ;  /* 0x14f0000000177882 */ /* 0x000fe20000000000 */
[----:B------:R-:W-:Y:S01]  /*65c0*/  R2UR UR19, R28 ;  /* 0x000000001c1372ca */ /* 0x000fe200000e0000 */
[----:B--23--:R-:W-:Y:S01]  /*65d0*/  IMAD.X R3, RZ, RZ, R14, P1 ;  /* 0x000000ffff037224 */ /* 0x00cfe200008e060e */
[----:B------:R-:W-:Y:S01]  /*65e0*/  R2UR UR14, R2 ;  /* 0x00000000020e72ca */ /* 0x000fe200000e0000 */
[----:B------:R-:W-:Y:S01]  /*65f0*/  UMOV UR18, URZ ;  /* 0x0000003f00127c82 */ /* 0x000fe20008000000 */
[----:B------:R-:W-:Y:S01]  /*6600*/  UMOV UR20, UR28 ;  /* 0x0000001c00147c82 */ /* 0x000fe20008000000 */
[----:B------:R-:W-:Y:S01]  /*6610*/  UMOV UR21, UR29 ;  /* 0x0000001d00157c82 */ /* 0x000fe20008000000 */
[----:B------:R-:W-:Y:S01]  /*6620*/  R2UR UR15, R3 ;  /* 0x00000000030f72ca */ /* 0x000fe200000e0000 */
[----:B------:R-:W-:Y:S01]  /*6630*/  UMOV UR10, 0x40 ;  /* 0x00000040000a7882 */ /* 0x000fe20000000000 */
[----:B------:R-:W-:Y:S01]  /*6640*/  UMOV UR12, UR28 ;  /* 0x0000001c000c7c82 */ /* 0x000fe20008000000 */
[----:B------:R-:W-:Y:S01]  /*6650*/  UMOV UR13, UR29 ;  /* 0x0000001d000d7c82 */ /* 0x000fe20008000000 */
[----:B------:R-:W-:Y:S01]  /*6660*/  UMOV UR26, 0x80 ;  /* 0x00000080001a7882 */ /* 0x000fe20000000000 */
[----:B------:R-:W-:Y:S01]  /*6670*/  UIADD3 UR16, UR24, 0x24000, URZ ;  /* 0x0002400018107890 */ /* 0x000fe2000fffe03f */
[----:B------:R-:W-:Y:S01]  /*6680*/  SHF.L.U32 R29, RZ, 0x1f, RZ ;  /* 0x0000001fff1d7819 */ /* 0x000fe200000006ff */
[----:B------:R-:W-:-:S02]  /*6690*/  UIADD3 UR17, UR24, 0x36418, URZ ;  /* 0x0003641818117890 */ /* 0x000fc4000fffe03f */
[----:B------:R-:W-:Y:S02]  /*66a0*/  UIADD3 UR8, UR24, 0x26000, URZ ;  /* 0x0002600018087890 */ /* 0x000fe4000fffe03f */
[----:B------:R-:W-:Y:S02]  /*66b0*/  UIADD3 UR30, UR24, 0x30100, URZ ;  /* 0x00030100181e7890 */ /* 0x000fe4000fffe03f */
[----:B------:R-:W-:Y:S02]  /*66c0*/  UIADD3 UR24, UR24, 0x28000, URZ ;  /* 0x0002800018187890 */ /* 0x000fe4000fffe03f */
[----:B------:R-:W-:Y:S02]  /*66d0*/  UIMAD.WIDE UR6, UR19, 0x4, UR4 ;  /* 0x00000004130678a5 */ /* 0x000fe4000f8e0204 */
[----:B------:R2:W-:Y:S01]  /*66e0*/  UTMALDG.4D [UR16], [UR14], desc[UR22] ;  /* 0x000016100e0075b4 */ /* 0x0005e20008019000 */
[----:B------:R-:W-:Y:S01]  /*66f0*/  UMOV UR9, UR17 ;  /* 0x0000001100097c82 */ /* 0x000fe20008000000 */
[----:B------:R-:W-:Y:S01]  /*6700*/  UMOV UR11, UR19 ;  /* 0x00000013000b7c82 */ /* 0x000fe20008000000 */
[----:B------:R-:W-:Y:S01]  /*6710*/  UMOV UR25, UR17 ;  /* 0x0000001100197c82 */ /* 0x000fe20008000000 */
[----:B------:R-:W-:Y:S01]  /*6720*/  UMOV UR27, UR19 ;  /* 0x00000013001b7c82 */ /* 0x000fe20008000000 */
[----:B------:R-:W-:Y:S01]  /*6730*/  UMOV UR32, 0x10 ;  /* 0x0000001000207882 */ /* 0x000fe20000000000 */
[----:B------:R-:W-:Y:S01]  /*6740*/  UMOV UR31, UR17 ;  /* 0x00000011001f7c82 */ /* 0x000fe20008000000 */
[----:B------:R2:W-:Y:S01]  /*6750*/  UTMALDG.4D [UR8], [UR14], desc[UR22] ;  /* 0x000016080e0075b4 */ /* 0x0005e20008019000 */
[----:B------:R2:W-:Y:S01]  /*6760*/  UTMALDG.4D [UR24], [UR14], desc[UR22] ;  /* 0x000016180e0075b4 */ /* 0x0005e20008019000 */
[----:B------:R2:W-:Y:S01]  /*6770*/  UBLKCP.S.G [UR30], [UR6], UR32 ;  /* 0x0000001e060073ba */ /* 0x0005e20008000220 */
[----:B------:R-:W3:Y:S02]  /*6780*/  SYNCS.PHASECHK.TRANS64.TRYWAIT P1, [R0+URZ+0x36438], R29 ;  /* 0x0364381d000075a7 */ /* 0x000ee4000802017f */
[----:B--23--:R-:W-:Y:S05]  /*6790*/  @!P1 BRA `(.L_x_74) ;  /* 0x0000001000c89947 */ /* 0x00cfea0003800000 */
.L_x_98:
[----:B--2---:R-:W-:Y:S01]  /*67a0*/  SHF.R.S32.HI R29, RZ, 0x1f, R28 ;  /* 0x0000001fff1d7819 */ /* 0x004fe2000001141c */
[----:B------:R-:W-:Y:S06]  /*67b0*/  @P0 BRA `(.L_x_75) ;  /* 0x00000000001c0947 */ /* 0x000fec0003800000 */
[----:B------:R-:W-:-:S04]  /*67c0*/  IMAD.MOV.U32 R16, RZ, RZ, 0x6100 ;  /* 0x00006100ff107424 */ /* 0x000fc800078e00ff */
[----:B------:R2:W-:Y:S02]  /*67d0*/  SYNCS.ARRIVE.TRANS64 RZ, [R0+URZ+0x36430], R16 ;  /* 0x0364301000ff79a7 */ /* 0x0005e4000800003f */
[----:B--2---:R-:W2:Y:S02]  /*67e0*/  S2R R16, SR_TID.X ;  /* 0x0000000000107919 */ /* 0x004ea40000002100 */
[----:B--2---:R-:W-:-:S04]  /*67f0*/  LOP3.LUT R16, R16, 0x1f, RZ, 0xc0, !PT ;  /* 0x0000001f10107812 */ /* 0x004fc800078ec0ff */
[----:B------:R-:W-:-:S13]  /*6800*/  ISETP.NE.AND P1, PT, R16, RZ, PT ;  /* 0x000000ff1000720c */ /* 0x000fda0003f25270 */
[----:B------:R-:W-:Y:S05]  /*6810*/  @!P1 BRA `(.L_x_75) ;  /* 0x0000000000049947 */ /* 0x000fea0003800000 */
[----:B------:R-:W-:Y:S01]  /*6820*/  BPT.TRAP 0x1 ;  /* 0x000000040000795c */ /* 0x000fe20000300000 */
.L_x_75:
[C---:B------:R-:W-:Y:S01]  /*6830*/  R2UR UR27, R28.reuse ;  /* 0x000000001c1b72ca */ /* 0x040fe200000e0000 */
[----:B------:R-:W-:Y:S01]  /*6840*/  UMOV UR14, 0x0 ;  /* 0x00000000000e7882 */ /* 0x000fe20000000000 */
[----:B------:R-:W-:Y:S01]  /*6850*/  IADD3 R28, P1, R28, R6, RZ ;  /* 0x000000061c1c7210 */ /* 0x000fe20007f3e0ff */
[----:B------:R-:W-:Y:S01]  /*6860*/  UMOV UR15, 0x14f00000 ;  /* 0x14f00000000f7882 */ /* 0x000fe20000000000 */
[----:B------:R-:W-:Y:S01]  /*6870*/  R2UR UR25, R23 ;  /* 0x00000000171972ca */ /* 0x000fe200000e0000 */
[----:B------:R-:W-:Y:S01]  /*6880*/  UMOV UR26, URZ ;  /* 0x0000003f001a7c82 */ /* 0x000fe20008000000 */
[----:B------:R-:W-:Y:S01]  /*6890*/  R2UR UR24, R24 ;  /* 0x00000000181872ca */ /* 0x000fe200000e0000 */
[----:B------:R-:W-:Y:S01]  /*68a0*/  IMAD.X R29, R29, 0x1, R11, P1 ;  /* 0x000000011d1d7824 */ /* 0x000fe200008e060b */
[----:B------:R-:W-:Y:S01]  /*68b0*/  LEA R18, P1, R28, R18, 0x2 ;  /* 0x000000121c127211 */ /* 0x000fe200078210ff */
[----:B------:R-:W-:Y:S01]  /*68c0*/  UMOV UR18, 0x40 ;  /* 0x0000004000127882 */ /* 0x000fe20000000000 */
[----:B------:R-:W-:Y:S01]  /*68d0*/  R2UR UR6, R4 ;  /* 0x00000000040672ca */ /* 0x000fe200000e0000 */
[----:B------:R-:W-:Y:S01]  /*68e0*/  UMOV UR20, UR28 ;  /* 0x0000001c00147c82 */ /* 0x000fe20008000000 */
[----:B------:R-:W-:Y:S01]  /*68f0*/  LEA.HI.X R19, R28, R19, R29, 0x2, P1 ;  /* 0x000000131c137211 */ /* 0x000fe200008f141d */
[----:B------:R-:W-:Y:S01]  /*6900*/  UMOV UR21, UR29 ;  /* 0x0000001d00157c82 */ /* 0x000fe20008000000 */
[----:B------:R-:W-:Y:S01]  /*6910*/  R2UR UR7, R5 ;  /* 0x00000000050772ca */ /* 0x000fe200000e0000 */
[----:B------:R-:W-:Y:S01]  /*6920*/  UMOV UR19, UR27 ;  /* 0x0000001b00137c82 */ /* 0x000fe20008000000 */
[----:B------:R-:W-:Y:S01]  /*6930*/  R2UR UR16, R25 ;  /* 0x00000000191072ca */ /* 0x000fe200000e0000 */
[----:B------:R-:W-:Y:S01]  /*6940*/  UMOV UR17, UR25 ;  /* 0x0000001900117c82 */ /* 0x000fe20008000000 */
[----:B------:R-:W-:Y:S01]  /*6950*/  R2UR UR8, R26 ;  /* 0x000000001a0872ca */ /* 0x000fe200000e0000 */
[----:B------:R-:W-:Y:S01]  /*6960*/  UMOV UR10, 0x80 ;  /* 0x00000080000a7882 */ /* 0x000fe20000000000 */
[----:B------:R-:W-:Y:S01]  /*6970*/  R2UR UR30, R18 ;  /* 0x00000000121e72ca */ /* 0x000fe200000e0000 */
[----:B------:R-:W-:Y:S01]  /*6980*/  UMOV UR12, UR28 ;  /* 0x0000001c000c7c82 */ /* 0x000fe20008000000 */
[----:B------:R-:W-:Y:S01]  /*6990*/  R2UR UR31, R19 ;  /* 0x00000000131f72ca */ /* 0x000fe200000e0000 */
[----:B------:R-:W-:Y:S01]  /*69a0*/  UMOV UR13, UR29 ;  /* 0x0000001d000d7c82 */ /* 0x000fe20008000000 */
[----:B------:R-:W-:Y:S01]  /*69b0*/  R2UR UR32, R27 ;  /* 0x000000001b2072ca */ /* 0x000fe200000e0000 */
[----:B------:R-:W-:Y:S01]  /*69c0*/  UMOV UR9, UR25 ;  /* 0x0000001900097c82 */ /* 0x000fe20008000000 */
[----:B------:R-:W-:Y:S01]  /*69d0*/  LOP3.LUT R12, R12, 0x1, RZ, 0x3c, !PT ;  /* 0x000000010c0c7812 */ /* 0x000fe200078e3cff */
[----:B------:R2:W-:Y:S01]  /*69e0*/  UTMALDG.4D [UR24], [UR6], desc[UR14] ;  /* 0x00000e18060075b4 */ /* 0x0005e20008019000 */
[----:B------:R-:W-:Y:S01]  /*69f0*/  UMOV UR11, UR27 ;  /* 0x0000001b000b7c82 */ /* 0x000fe20008000000 */
[----:B------:R-:W-:Y:S01]  /*6a00*/  UMOV UR33, UR25 ;  /* 0x0000001900217c82 */ /* 0x000fe20008000000 */
[----:B------:R-:W-:Y:S01]  /*6a10*/  SHF.L.U32 R5, R12, 0x1f, RZ ;  /* 0x0000001f0c057819 */ /* 0x000fe200000006ff */
[----:B------:R-:W-:Y:S01]  /*6a20*/  UMOV UR22, 0x10 ;  /* 0x0000001000167882 */ /* 0x000fe20000000000 */
[----:B------:R2:W-:Y:S01]  /*6a30*/  UTMALDG.4D [UR16], [UR6], desc[UR14] ;  /* 0x00000e10060075b4 */ /* 0x0005e20008019000 */
[----:B------:R2:W-:Y:S04]  /*6a40*/  UTMALDG.4D [UR8], [UR6], desc[UR14] ;  /* 0x00000e08060075b4 */ /* 0x0005e80008019000 */
[----:B------:R2:W-:Y:S01]  /*6a50*/  UBLKCP.S.G [UR32], [UR30], UR22 ;  /* 0x000000201e0073ba */ /* 0x0005e20008000216 */
[----:B------:R-:W3:Y:S02]  /*6a60*/  SYNCS.PHASECHK.TRANS64.TRYWAIT P1, [R0+URZ+0x36420], R5 ;  /* 0x03642005000075a7 */ /* 0x000ee4000802017f */
[----:B--23--:R-:W-:Y:S05]  /*6a70*/  @!P1 BRA `(.L_x_76) ;  /* 0x0000001000249947 */ /* 0x00cfea0003800000 */
.L_x_100:
[----:B------:R-:W-:Y:S05]  /*6a80*/  @P0 BRA `(.L_x_77) ;  /* 0x0000000000140947 */ /* 0x000fea0003800000 */
[----:B------:R-:W-:Y:S01]  /*6a90*/  ISETP.NE.AND P1, PT, R16, RZ, PT ;  /* 0x000000ff1000720c */ /* 0x000fe20003f25270 */
[----:B--2---:R-:W-:-:S04]  /*6aa0*/  IMAD.MOV.U32 R5, RZ, RZ, 0x6100 ;  /* 0x00006100ff057424 */ /* 0x004fc800078e00ff */
[----:B------:R3:W-:Y:S08]  /*6ab0*/  SYNCS.ARRIVE.TRANS64 RZ, [R0+URZ+0x36410], R5 ;  /* 0x0364100500ff79a7 */ /* 0x0007f0000800003f */
[----:B------:R-:W-:Y:S05]  /*6ac0*/  @!P1 BRA `(.L_x_77) ;  /* 0x0000000000049947 */ /* 0x000fea0003800000 */
[----:B------:R-:W-:Y:S01]  /*6ad0*/  BPT.TRAP 0x1 ;  /* 0x000000040000795c */ /* 0x000fe20000300000 */
.L_x_77:
[----:B------:R-:W-:Y:S01]  /*6ae0*/  R2UR UR30, R20 ;  /* 0x00000000141e72ca */ /* 0x000fe200000e0000 */
[----:B------:R-:W-:Y:S01]  /*6af0*/  VIADD R22, R22, 0xfffffffe ;  /* 0xfffffffe16167836 */ /* 0x000fe20000000000 */
[----:B------:R-:W-:Y:S01]  /*6b00*/  R2UR UR24, R0 ;  /* 0x00000000001872ca */ /* 0x000fe200000e0000 */
[----:B------:R-:W-:Y:S01]  /*6b10*/  UMOV UR22, 0x0 ;  /* 0x0000000000167882 */ /* 0x000fe20000000000 */
[----:B------:R-:W-:Y:S01]  /*6b20*/  R2UR UR14, R2 ;  /* 0x00000000020e72ca */ /* 0x000fe200000e0000 */
[----:B------:R-:W-:Y:S01]  /*6b30*/  UMOV UR23, 0x14f00000 ;  /* 0x14f0000000177882 */ /* 0x000fe20000000000 */
[----:B------:R-:W-:Y:S01]  /*6b40*/  R2UR UR15, R3 ;  /* 0x00000000030f72ca */ /* 0x000fe200000e0000 */
[----:B------:R-:W-:Y:S01]  /*6b50*/  UMOV UR18, URZ ;  /* 0x0000003f00127c82 */ /* 0x000fe20008000000 */
[----:B------:R-:W-:Y:S01]  /*6b60*/  ISETP.NE.AND P1, PT, R22, RZ, PT ;  /* 0x000000ff1600720c */ /* 0x000fe20003f25270 */
[----:B------:R-:W-:Y:S01]  /*6b70*/  UMOV UR20, UR28 ;  /* 0x0000001c00147c82 */ /* 0x000fe20008000000 */
[----:B------:R-:W-:Y:S01]  /*6b80*/  UMOV UR21, UR29 ;  /* 0x0000001d00157c82 */ /* 0x000fe20008000000 */
[----:B------:R-:W-:Y:S01]  /*6b90*/  UMOV UR10, 0x40 ;  /* 0x00000040000a7882 */ /* 0x000fe20000000000 */
[----:B------:R-:W-:Y:S01]  /*6ba0*/  UMOV UR12, UR28 ;  /* 0x0000001c000c7c82 */ /* 0x000fe20008000000 */
[----:B------:R-:W-:-:S02]  /*6bb0*/  UIADD3 UR30, UR30, 0x2, URZ ;  /* 0x000000021e1e7890 */ /* 0x000fc4000fffe03f */
[----:B------:R-:W-:Y:S02]  /*6bc0*/  UIADD3 UR16, UR24, 0x1e000, URZ ;  /* 0x0001e00018107890 */ /* 0x000fe4000fffe03f */
[----:B------:R-:W-:Y:S02]  /*6bd0*/  USHF.L.U32 UR19, UR30, 0x6, URZ ;  /* 0x000000061e137899 */ /* 0x000fe4000800063f */
[----:B------:R-:W-:Y:S01]  /*6be0*/  UIADD3 UR17, UR24, 0x36410, URZ ;  /* 0x0003641018117890 */ /* 0x000fe2000fffe03f */
[----:B------:R-:W-:Y:S01]  /*6bf0*/  IMAD.U32 R20, RZ, RZ, UR30 ;  /* 0x0000001eff147e24 */ /* 0x000fe2000f8e00ff */
[----:B------:R-:W-:Y:S02]  /*6c00*/  UIADD3 UR8, UR24, 0x20000, URZ ;  /* 0x0002000018087890 */ /* 0x000fe4000fffe03f */
[----:B------:R-:W-:Y:S02]  /*6c10*/  UIADD3 UR32, UR24, 0x30000, URZ ;  /* 0x0003000018207890 */ /* 0x000fe4000fffe03f */
[----:B------:R-:W-:-:S02]  /*6c20*/  UIADD3 UR24, UR24, 0x22000, URZ ;  /* 0x0002200018187890 */ /* 0x000fc4000fffe03f */
[----:B------:R-:W-:Y:S02]  /*6c30*/  UIMAD.WIDE UR6, UR19, 0x4, UR4 ;  /* 0x00000004130678a5 */ /* 0x000fe4000f8e0204 */
[----:B------:R4:W-:Y:S01]  /*6c40*/  UTMALDG.4D [UR16], [UR14], desc[UR22] ;  /* 0x000016100e0075b4 */ /* 0x0009e20008019000 */
[----:B------:R-:W-:Y:S01]  /*6c50*/  UMOV UR13, UR29 ;  /* 0x0000001d000d7c82 */ /* 0x000fe20008000000 */
[----:B------:R-:W-:Y:S01]  /*6c60*/  UMOV UR9, UR17 ;  /* 0x0000001100097c82 */ /* 0x000fe20008000000 */
[----:B------:R-:W-:Y:S01]  /*6c70*/  UMOV UR11, UR19 ;  /* 0x00000013000b7c82 */ /* 0x000fe20008000000 */
[----:B------:R-:W-:Y:S01]  /*6c80*/  UMOV UR26, 0x80 ;  /* 0x00000080001a7882 */ /* 0x000fe20000000000 */
[----:B------:R-:W-:Y:S01]  /*6c90*/  UMOV UR25, UR17 ;  /* 0x0000001100197c82 */ /* 0x000fe20008000000 */
[----:B------:R-:W-:Y:S01]  /*6ca0*/  UMOV UR27, UR19 ;  /* 0x00000013001b7c82 */ /* 0x000fe20008000000 */
[----:B------:R-:W-:Y:S01]  /*6cb0*/  UMOV UR31, 0x10 ;  /* 0x00000010001f7882 */ /* 0x000fe20000000000 */
[----:B------:R4:W-:Y:S01]  /*6cc0*/  UTMALDG.4D [UR8], [UR14], desc[UR22] ;  /* 0x000016080e0075b4 */ /* 0x0009e20008019000 */
[----:B------:R-:W-:Y:S01]  /*6cd0*/  UMOV UR33, UR17 ;  /* 0x0000001100217c82 */ /* 0x000fe20008000000 */
[----:B------:R4:W-:Y:S01]  /*6ce0*/  UTMALDG.4D [UR24], [UR14], desc[UR22] ;  /* 0x000016180e0075b4 */ /* 0x0009e20008019000 */
[----:B------:R4:W-:Y:S02]  /*6cf0*/  UBLKCP.S.G [UR32], [UR6], UR31 ;  /* 0x00000020060073ba */ /* 0x0009e4000800021f */
[----:B----4-:R-:W-:Y:S05]  /*6d00*/  @P1 BRA `(.L_x_78) ;  /* 0xfffffff4001c1947 */ /* 0x010fea000383ffff */
[----:B--23--:R-:W-:-:S07]  /*6d10*/  IMAD.U32 R5, RZ, RZ, UR19 ;  /* 0x00000013ff057e24 */ /* 0x00cfce000f8e00ff */
.L_x_69:
[----:B------:R-:W-:Y:S01]  /*6d20*/  ISETP.NE.AND P1, PT, R21, RZ, PT ;  /* 0x000000ff1500720c */ /* 0x000fe20003f25270 */
[----:B------:R-:W-:-:S12]  /*6d30*/  IMAD.MOV.U32 R4, RZ, RZ, 0x1 ;  /* 0x00000001ff047424 */ /* 0x000fd800078e00ff */
[----:B------:R-:W-:Y:S05]  /*6d40*/  @!P1 BRA `(.L_x_68) ;  /* 0x0000000400649947 */ /* 0x000fea0003800000 */
[----:B------:R-:W2:Y:S02]  /*6d50*/  SYNCS.PHASECHK.TRANS64.TRYWAIT P1, [R0+URZ+0x36438], R10 ;  /* 0x0364380a000075a7 */ /* 0x000ea4000802017f */
[----:B--2---:R-:W-:Y:S05]  /*6d60*/  @!P1 BRA `(.L_x_79) ;  /* 0x0000000c00809947 */ /* 0x004fea0003800000 */
.L_x_101:
[----:B------:R-:W-:Y:S05]  /*6d70*/  @P0 BRA `(.L_x_80) ;  /* 0x0000000000140947 */ /* 0x000fea0003800000 */
[----:B------:R-:W-:Y:S01]  /*6d80*/  ISETP.NE.AND P1, PT, R16, RZ, PT ;  /* 0x000000ff1000720c */ /* 0x000fe20003f25270 */
[----:B------:R-:W-:-:S04]  /*6d90*/  IMAD.MOV.U32 R5, RZ, RZ, 0x6100 ;  /* 0x00006100ff057424 */ /* 0x000fc800078e00ff */
[----:B------:R3:W-:Y:S08]  /*6da0*/  SYNCS.ARRIVE.TRANS64 RZ, [R0+URZ+0x36430], R5 ;  /* 0x0364300500ff79a7 */ /* 0x0007f0000800003f */
[----:B------:R-:W-:Y:S05]  /*6db0*/  @!P1 BRA `(.L_x_80) ;  /* 0x0000000000049947 */ /* 0x000fea0003800000 */
[----:B------:R-:W-:Y:S01]  /*6dc0*/  BPT.TRAP 0x1 ;  /* 0x000000040000795c */ /* 0x000fe20000300000 */
.L_x_80:
[----:B---3--:R-:W3:Y:S01]  /*6dd0*/  LDC.64 R4, c[0x0][0x728] ;  /* 0x0001ca00ff047b82 */ /* 0x008ee20000000a00 */
[----:B------:R-:W-:Y:S01]  /*6de0*/  IMAD.SHL.U32 R20, R20, 0x40, RZ ;  /* 0x0000004014147824 */ /* 0x000fe200078e00ff */
[----:B------:R-:W-:Y:S01]  /*6df0*/  R2UR UR24, R0 ;  /* 0x00000000001872ca */ /* 0x000fe200000e0000 */
[----:B------:R-:W-:Y:S01]  /*6e00*/  UMOV UR14, 0x0 ;  /* 0x00000000000e7882 */ /* 0x000fe20000000000 */
[----:B------:R-:W-:Y:S01]  /*6e10*/  UMOV UR15, 0x14f00000 ;  /* 0x14f00000000f7882 */ /* 0x000fe20000000000 */
[----:B------:R-:W-:Y:S01]  /*6e20*/  UMOV UR18, URZ ;  /* 0x0000003f00127c82 */ /* 0x000fe20008000000 */
[C---:B------:R-:W-:Y:S01]  /*6e30*/  IADD3 R8, P1, R20.reuse, R6, RZ ;  /* 0x0000000614087210 */ /* 0x040fe20007f3e0ff */
[----:B------:R-:W-:Y:S01]  /*6e40*/  UMOV UR20, UR28 ;  /* 0x0000001c00147c82 */ /* 0x000fe20008000000 */
[C---:B------:R-:W-:Y:S01]  /*6e50*/  R2UR UR19, R20.reuse ;  /* 0x00000000141372ca */ /* 0x040fe200000e0000 */
[----:B------:R-:W-:Y:S01]  /*6e60*/  UMOV UR21, UR29 ;  /* 0x0000001d00157c82 */ /* 0x000fe20008000000 */
[----:B------:R-:W-:Y:S01]  /*6e70*/  LEA.HI.X.SX32 R9, R20, R11, 0x1, P1 ;  /* 0x0000000b14097211 */ /* 0x000fe200008f0eff */
[----:B------:R-:W-:Y:S01]  /*6e80*/  UMOV UR10, 0x40 ;  /* 0x00000040000a7882 */ /* 0x000fe20000000000 */
[----:B------:R-:W-:Y:S01]  /*6e90*/  UMOV UR12, UR28 ;  /* 0x0000001c000c7c82 */ /* 0x000fe20008000000 */
[----:B------:R-:W-:Y:S01]  /*6ea0*/  UMOV UR13, UR29 ;  /* 0x0000001d000d7c82 */ /* 0x000fe20008000000 */
[----:B------:R-:W-:Y:S01]  /*6eb0*/  UMOV UR26, 0x80 ;  /* 0x00000080001a7882 */ /* 0x000fe20000000000 */
[----:B------:R-:W-:-:S02]  /*6ec0*/  UIADD3 UR17, UR24, 0x36430, URZ ;  /* 0x0003643018117890 */ /* 0x000fc4000fffe03f */
[----:B------:R-:W-:Y:S02]  /*6ed0*/  UIADD3 UR16, UR24, 0x2a000, URZ ;  /* 0x0002a00018107890 */ /* 0x000fe4000fffe03f */
[----:B------:R-:W-:Y:S02]  /*6ee0*/  UIADD3 UR32, UR24, 0x30200, URZ ;  /* 0x0003020018207890 */ /* 0x000fe4000fffe03f */
[----:B------:R-:W-:Y:S02]  /*6ef0*/  UIADD3 UR8, UR24, 0x2c000, URZ ;  /* 0x0002c00018087890 */ /* 0x000fe4000fffe03f */
[----:B------:R-:W-:Y:S01]  /*6f00*/  UIADD3 UR24, UR24, 0x2e000, URZ ;  /* 0x0002e00018187890 */ /* 0x000fe2000fffe03f */
[C---:B---3--:R-:W-:Y:S01]  /*6f10*/  LEA R4, P2, R8.reuse, R4, 0x2 ;  /* 0x0000000408047211 */ /* 0x048fe200078410ff */
[----:B------:R-:W-:Y:S01]  /*6f20*/  UMOV UR9, UR17 ;  /* 0x0000001100097c82 */ /* 0x000fe20008000000 */
[----:B------:R-:W-:Y:S01]  /*6f30*/  UMOV UR11, UR19 ;  /* 0x00000013000b7c82 */ /* 0x000fe20008000000 */
[----:B------:R-:W-:Y:S01]  /*6f40*/  UMOV UR25, UR17 ;  /* 0x0000001100197c82 */ /* 0x000fe20008000000 */
[----:B------:R-:W-:Y:S01]  /*6f50*/  LEA.HI.X R5, R8, R5, R9, 0x2, P2 ;  /* 0x0000000508057211 */ /* 0x000fe200010f1409 */
[----:B------:R-:W-:Y:S01]  /*6f60*/  UMOV UR27, UR19 ;  /* 0x00000013001b7c82 */ /* 0x000fe20008000000 */
[----:B------:R-:W-:Y:S01]  /*6f70*/  IADD3 R8, P1, R13, 0x1f0, RZ ;  /* 0x000001f00d087810 */ /* 0x000fe20007f3e0ff */
[----:B------:R-:W-:Y:S01]  /*6f80*/  UMOV UR33, UR17 ;  /* 0x0000001100217c82 */ /* 0x000fe20008000000 */
[----:B------:R-:W-:Y:S01]  /*6f90*/  R2UR UR30, R4 ;  /* 0x00000000041e72ca */ /* 0x000fe200000e0000 */
[----:B------:R-:W-:Y:S01]  /*6fa0*/  UMOV UR22, 0x10 ;  /* 0x0000001000167882 */ /* 0x000fe20000000000 */
[----:B------:R-:W-:Y:S01]  /*6fb0*/  R2UR UR6, R8 ;  /* 0x00000000080672ca */ /* 0x000fe200000e0000 */
[----:B------:R-:W-:Y:S01]  /*6fc0*/  IMAD.X R8, RZ, RZ, R14, P1 ;  /* 0x000000ffff087224 */ /* 0x000fe200008e060e */
[----:B------:R-:W-:-:S02]  /*6fd0*/  R2UR UR31, R5 ;  /* 0x00000000051f72ca */ /* 0x000fc400000e0000 */
[----:B------:R-:W-:Y:S02]  /*6fe0*/  SHF.L.U32 R5, R12, 0x1f, RZ ;  /* 0x0000001f0c057819 */ /* 0x000fe400000006ff */
[----:B------:R-:W-:-:S13]  /*6ff0*/  R2UR UR7, R8 ;  /* 0x00000000080772ca */ /* 0x000fda00000e0000 */
[----:B------:R3:W-:Y:S01]  /*7000*/  UTMALDG.4D [UR16], [UR6], desc[UR14] ;  /* 0x00000e10060075b4 */ /* 0x0007e20008019000 */
[----:B------:R3:W-:Y:S01]  /*7010*/  UTMALDG.4D [UR8], [UR6], desc[UR14] ;  /* 0x00000e08060075b4 */ /* 0x0007e20008019000 */
[----:B------:R3:W-:Y:S01]  /*7020*/  UTMALDG.4D [UR24], [UR6], desc[UR14] ;  /* 0x00000e18060075b4 */ /* 0x0007e20008019000 */
[----:B------:R3:W-:Y:S01]  /*7030*/  UBLKCP.S.G [UR32], [UR30], UR22 ;  /* 0x000000201e0073ba */ /* 0x0007e20008000216 */
[----:B------:R-:W4:Y:S02]  /*7040*/  SYNCS.PHASECHK.TRANS64.TRYWAIT P1, [R0+URZ+0x36428], R5 ;  /* 0x03642805000075a7 */ /* 0x000f24000802017f */
[----:B---34-:R-:W-:Y:S05]  /*7050*/  @!P1 BRA `(.L_x_81) ;  /* 0x0000000800d89947 */ /* 0x018fea0003800000 */
.L_x_102:
[----:B------:R-:W-:Y:S01]  /*7060*/  IMAD.MOV.U32 R4, RZ, RZ, RZ ;  /* 0x000000ffff047224 */ /* 0x000fe200078e00ff */
[----:B------:R-:W-:Y:S06]  /*7070*/  @P0 BRA `(.L_x_82) ;  /* 0x0000000000140947 */ /* 0x000fec0003800000 */
[----:B------:R-:W-:Y:S01]  /*7080*/  ISETP.NE.AND P1, PT, R16, RZ, PT ;  /* 0x000000ff1000720c */ /* 0x000fe20003f25270 */
[----:B---3--:R-:W-:-:S04]  /*7090*/  IMAD.MOV.U32 R5, RZ, RZ, 0x6100 ;  /* 0x00006100ff057424 */ /* 0x008fc800078e00ff */
[----:B------:R4:W-:Y:S08]  /*70a0*/  SYNCS.ARRIVE.TRANS64 RZ, [R0+URZ+0x36418], R5 ;  /* 0x0364180500ff79a7 */ /* 0x0009f0000800003f */
[----:B------:R-:W-:Y:S05]  /*70b0*/  @!P1 BRA `(.L_x_82) ;  /* 0x0000000000049947 */ /* 0x000fea0003800000 */
[----:B------:R-:W-:Y:S01]  /*70c0*/  BPT.TRAP 0x1 ;  /* 0x000000040000795c */ /* 0x000fe20000300000 */
.L_x_82:
[----:B------:R-:W-:Y:S01]  /*70d0*/  R2UR UR19, R20 ;  /* 0x00000000141372ca */ /* 0x000fe200000e0000 */
[----:B------:R-:W-:Y:S01]  /*70e0*/  UMOV UR22, 0x0 ;  /* 0x0000000000167882 */ /* 0x000fe20000000000 */
[----:B------:R-:W-:Y:S01]  /*70f0*/  R2UR UR24, R0 ;  /* 0x00000000001872ca */ /* 0x000fe200000e0000 */
[----:B------:R-:W-:Y:S01]  /*7100*/  UMOV UR23, 0x14f00000 ;  /* 0x14f0000000177882 */ /* 0x000fe20000000000 */
[----:B------:R-:W-:Y:S01]  /*7110*/  R2UR UR14, R2 ;  /* 0x00000000020e72ca */ /* 0x000fe200000e0000 */
[----:B------:R-:W-:Y:S01]  /*7120*/  UMOV UR18, URZ ;  /* 0x0000003f00127c82 */ /* 0x000fe20008000000 */
[----:B------:R-:W-:Y:S01]  /*7130*/  R2UR UR15, R3 ;  /* 0x00000000030f72ca */ /* 0x000fe200000e0000 */
[----:B------:R-:W-:Y:S01]  /*7140*/  UMOV UR20, UR28 ;  /* 0x0000001c00147c82 */ /* 0x000fe20008000000 */
[----:B------:R-:W-:Y:S01]  /*7150*/  UMOV UR21, UR29 ;  /* 0x0000001d00157c82 */ /* 0x000fe20008000000 */
[----:B------:R-:W-:Y:S01]  /*7160*/  UMOV UR10, 0x40 ;  /* 0x00000040000a7882 */ /* 0x000fe20000000000 */
[----:B------:R-:W-:Y:S01]  /*7170*/  UMOV UR12, UR28 ;  /* 0x0000001c000c7c82 */ /* 0x000fe20008000000 */
[----:B------:R-:W-:Y:S01]  /*7180*/  UMOV UR13, UR29 ;  /* 0x0000001d000d7c82 */ /* 0x000fe20008000000 */
[----:B------:R-:W-:Y:S01]  /*7190*/  UMOV UR26, 0x80 ;  /* 0x00000080001a7882 */ /* 0x000fe20000000000 */
[----:B------:R-:W-:Y:S01]  /*71a0*/  UIADD3 UR19, UR19, 0x40, URZ ;  /* 0x0000004013137890 */ /* 0x000fe2000fffe03f */
[----:B------:R-:W-:Y:S01]  /*71b0*/  IMAD.MOV.U32 R15, RZ, RZ, 0x2 ;  /* 0x00000002ff0f7424 */ /* 0x000fe200078e00ff */
[----:B------:R-:W-:-:S02]  /*71c0*/  UIADD3 UR16, UR24, 0x24000, URZ ;  /* 0x0002400018107890 */ /* 0x000fc4000fffe03f */
[----:B------:R-:W-:Y:S02]  /*71d0*/  UIADD3 UR17, UR24, 0x36418, URZ ;  /* 0x0003641818117890 */ /* 0x000fe4000fffe03f */
[----:B------:R-:W-:Y:S01]  /*71e0*/  UIADD3 UR8, UR24, 0x26000, URZ ;  /* 0x0002600018087890 */ /* 0x000fe2000fffe03f */
[----:B---34-:R-:W-:Y:S01]  /*71f0*/  IMAD.U32 R5, RZ, RZ, UR19 ;  /* 0x00000013ff057e24 */ /* 0x018fe2000f8e00ff */
        /* <DEDUP_REMOVED lines=12> */
[----:B------:R3:W-:Y:S02]  /*72c0*/  UBLKCP.S.G [UR32], [UR6], UR30 ;  /* 0x00000020060073ba */ /* 0x0007e4000800021e */
[----:B---3--:R-:W-:Y:S01]  /*72d0*/  NOP ;  /* 0x0000000000007918 */ /* 0x008fe20000000000 */
.L_x_68:
[----:B------:R-:W-:-:S04]  /*72e0*/  SHF.L.U32 R3, R4, 0x1f, RZ ;  /* 0x0000001f04037819 */ /* 0x000fc800000006ff */
[----:B------:R-:W3:Y:S02]  /*72f0*/  SYNCS.PHASECHK.TRANS64.TRYWAIT P1, [R0+URZ+0x36438], R3 ;  /* 0x03643803000075a7 */ /* 0x000ee4000802017f */
[----:B---3--:R-:W-:Y:S05]  /*7300*/  @!P1 BRA `(.L_x_83) ;  /* 0x0000000800409947 */ /* 0x008fea0003800000 */
.L_x_103:
[----:B------:R-:W-:Y:S05]  /*7310*/  @P0 BRA `(.L_x_84) ;  /* 0x0000000000180947 */ /* 0x000fea0003800000 */
[----:B------:R-:W4:Y:S01]  /*7320*/  S2R R2, SR_TID.X ;  /* 0x0000000000027919 */ /* 0x000f220000002100 */
[----:B---3--:R-:W-:-:S04]  /*7330*/  IMAD.MOV.U32 R3, RZ, RZ, 0x6100 ;  /* 0x00006100ff037424 */ /* 0x008fc800078e00ff */
[----:B------:R3:W-:Y:S01]  /*7340*/  SYNCS.ARRIVE.TRANS64 RZ, [R0+URZ+0x36430], R3 ;  /* 0x0364300300ff79a7 */ /* 0x0007e2000800003f */
[----:B----4-:R-:W-:-:S13]  /*7350*/  LOP3.LUT P0, RZ, R2, 0x1f, RZ, 0xc0, !PT ;  /* 0x0000001f02ff7812 */ /* 0x010fda000780c0ff */
[----:B---3--:R-:W-:Y:S05]  /*7360*/  @!P0 BRA `(.L_x_84) ;  /* 0x0000000000048947 */ /* 0x008fea0003800000 */
[----:B------:R-:W-:Y:S01]  /*7370*/  BPT.TRAP 0x1 ;  /* 0x000000040000795c */ /* 0x000fe20000300000 */
.L_x_84:
[----:B---3--:R-:W3:Y:S01]  /*7380*/  LDC.64 R2, c[0x0][0x728] ;  /* 0x0001ca00ff027b82 */ /* 0x008ee20000000a00 */
[----:B------:R-:W-:Y:S01]  /*7390*/  IADD3 R13, P1, R13, 0x1f0, RZ ;  /* 0x000001f00d0d7810 */ /* 0x000fe20007f3e0ff */
[----:B------:R-:W-:Y:S01]  /*73a0*/  UMOV UR14, 0x0 ;  /* 0x00000000000e7882 */ /* 0x000fe20000000000 */
[C---:B------:R-:W-:Y:S01]  /*73b0*/  IADD3 R6, P0, R5.reuse, R6, RZ ;  /* 0x0000000605067210 */ /* 0x040fe20007f1e0ff */
[----:B------:R-:W-:Y:S01]  /*73c0*/  UMOV UR15, 0x14f00000 ;  /* 0x14f00000000f7882 */ /* 0x000fe20000000000 */
[----:B------:R-:W-:Y:S01]  /*73d0*/  R2UR UR24, R0 ;  /* 0x00000000001872ca */ /* 0x000fe200000e0000 */
[----:B------:R-:W-:Y:S01]  /*73e0*/  IMAD.X R14, RZ, RZ, R14, P1 ;  /* 0x000000ffff0e7224 */ /* 0x000fe200008e060e */
[C---:B------:R-:W-:Y:S01]  /*73f0*/  LEA.HI.X.SX32 R11, R5.reuse, R11, 0x1, P0 ;  /* 0x0000000b050b7211 */ /* 0x040fe200000f0eff */
[----:B------:R-:W-:Y:S01]  /*7400*/  UMOV UR18, URZ ;  /* 0x0000003f00127c82 */ /* 0x000fe20008000000 */
[----:B------:R-:W-:Y:S01]  /*7410*/  R2UR UR19, R5 ;  /* 0x00000000051372ca */ /* 0x000fe200000e0000 */
[----:B------:R-:W-:Y:S01]  /*7420*/  UMOV UR20, UR28 ;  /* 0x0000001c00147c82 */ /* 0x000fe20008000000 */
[----:B------:R-:W-:Y:S01]  /*7430*/  R2UR UR6, R13 ;  /* 0x000000000d0672ca */ /* 0x000fe200000e0000 */
[----:B------:R-:W-:Y:S01]  /*7440*/  UMOV UR21, UR29 ;  /* 0x0000001d00157c82 */ /* 0x000fe20008000000 */
[----:B------:R-:W-:Y:S01]  /*7450*/  R2UR UR7, R14 ;  /* 0x000000000e0772ca */ /* 0x000fe200000e0000 */
[----:B------:R-:W-:Y:S01]  /*7460*/  UMOV UR10, 0x40 ;  /* 0x00000040000a7882 */ /* 0x000fe20000000000 */
[----:B------:R-:W-:Y:S01]  /*7470*/  UMOV UR12, UR28 ;  /* 0x0000001c000c7c82 */ /* 0x000fe20008000000 */
[----:B------:R-:W-:Y:S01]  /*7480*/  UMOV UR13, UR29 ;  /* 0x0000001d000d7c82 */ /* 0x000fe20008000000 */
[----:B------:R-:W-:Y:S01]  /*7490*/  UMOV UR26, 0x80 ;  /* 0x00000080001a7882 */ /* 0x000fe20000000000 */
[----:B------:R-:W-:Y:S01]  /*74a0*/  UIADD3 UR17, UR24, 0x36430, URZ ;  /* 0x0003643018117890 */ /* 0x000fe2000fffe03f */
[----:B------:R-:W-:Y:S01]  /*74b0*/  LOP3.LUT R4, R4, 0x1, RZ, 0x3c, !PT ;  /* 0x0000000104047812 */ /* 0x000fe200078e3cff */
[----:B------:R-:W-:-:S02]  /*74c0*/  UIADD3 UR16, UR24, 0x2a000, URZ ;  /* 0x0002a00018107890 */ /* 0x000fc4000fffe03f */
[----:B------:R-:W-:Y:S01]  /*74d0*/  UIADD3 UR32, UR24, 0x30200, URZ ;  /* 0x0003020018207890 */ /* 0x000fe2000fffe03f */
[C---:B---3--:R-:W-:Y:S01]  /*74e0*/  LEA R2, P0, R6.reuse, R2, 0x2 ;  /* 0x0000000206027211 */ /* 0x048fe200078010ff */
[----:B------:R-:W-:Y:S02]  /*74f0*/  UIADD3 UR8, UR24, 0x2c000, URZ ;  /* 0x0002c00018087890 */ /* 0x000fe4000fffe03f */
[----:B------:R-:W-:Y:S01]  /*7500*/  UIADD3 UR24, UR24, 0x2e000, URZ ;  /* 0x0002e00018187890 */ /* 0x000fe2000fffe03f */
[----:B------:R-:W-:Y:S01]  /*7510*/  LEA.HI.X R3, R6, R3, R11, 0x2, P0 ;  /* 0x0000000306037211 */ /* 0x000fe200000f140b */
[----:B------:R-:W-:Y:S01]  /*7520*/  UMOV UR11, UR19 ;  /* 0x00000013000b7c82 */ /* 0x000fe20008000000 */
[----:B------:R-:W-:Y:S01]  /*7530*/  R2UR UR30, R2 ;  /* 0x00000000021e72ca */ /* 0x000fe200000e0000 */
[----:B------:R-:W-:Y:S01]  /*7540*/  UMOV UR9, UR17 ;  /* 0x0000001100097c82 */ /* 0x000fe20008000000 */
[----:B------:R-:W-:Y:S01]  /*7550*/  R2UR UR31, R3 ;  /* 0x00000000031f72ca */ /* 0x000fe200000e0000 */
[----:B------:R-:W-:Y:S01]  /*7560*/  UMOV UR27, UR19 ;  /* 0x00000013001b7c82 */ /* 0x000fe20008000000 */
[----:B------:R3:W-:Y:S01]  /*7570*/  UTMALDG.4D [UR16], [UR6], desc[UR14] ;  /* 0x00000e10060075b4 */ /* 0x0007e20008019000 */
[----:B------:R-:W-:Y:S01]  /*7580*/  UMOV UR25, UR17 ;  /* 0x0000001100197c82 */ /* 0x000fe20008000000 */
[----:B------:R-:W-:Y:S01]  /*7590*/  UMOV UR33, UR17 ;  /* 0x0000001100217c82 */ /* 0x000fe20008000000 */
[----:B------:R-:W-:Y:S01]  /*75a0*/  UMOV UR22, 0x10 ;  /* 0x0000001000167882 */ /* 0x000fe20000000000 */
[----:B------:R-:W-:Y:S01]  /*75b0*/  ISETP.NE.AND P0, PT, R15, 0x2, PT ;  /* 0x000000020f00780c */ /* 0x000fe20003f05270 */
[----:B------:R3:W-:Y:S03]  /*75c0*/  UTMALDG.4D [UR8], [UR6], desc[UR14] ;  /* 0x00000e08060075b4 */ /* 0x0007e60008019000 */
[----:B------:R-:W-:-:S02]  /*75d0*/  SEL R3, RZ, 0x1, P0 ;  /* 0x00000001ff037807 */ /* 0x000fc40000000000 */
[----:B------:R-:W-:Y:S02]  /*75e0*/  SEL R2, R15, RZ, P0 ;  /* 0x000000ff0f027207 */ /* 0x000fe40000000000 */
[----:B------:R-:W-:Y:S01]  /*75f0*/  LOP3.LUT R12, R12, R3, RZ, 0x3c, !PT ;  /* 0x000000030c0c7212 */ /* 0x000fe200078e3cff */
[----:B------:R3:W-:Y:S01]  /*7600*/  UTMALDG.4D [UR24], [UR6], desc[UR14] ;  /* 0x00000e18060075b4 */ /* 0x0007e20008019000 */
[----:B------:R3:W-:Y:S02]  /*7610*/  UBLKCP.S.G [UR32], [UR30], UR22 ;  /* 0x000000201e0073ba */ /* 0x0007e40008000216 */
[----:B---3--:R-:W-:-:S03]  /*7620*/  NOP ;  /* 0x0000000000007918 */ /* 0x008fc60000000000 */
.L_x_65:
[----:B------:R-:W-:Y:S05]  /*7630*/  BSYNC B0 ;  /* 0x0000000000007941 */ /* 0x000fea0003800000 */
.L_x_64:
[----:B------:R-:W-:-:S03]  /*7640*/  UMOV UR6, 0xffffffff ;  /* 0xffffffff00067882 */ /* 0x000fc60000000000 */
[----:B------:R-:W-:Y:S05]  /*7650*/  BRA.DIV UR6, `(.L_x_85) ;  /* 0x0000000606807947 */ /* 0x000fea000b800000 */
[----:B------:R-:W-:-:S13]  /*7660*/  ELECT P0, URZ, PT ;  /* 0x00000000003f782f */ /* 0x000fda0003800000 */
.L_x_106:
[----:B------:R-:W-:Y:S04]  /*7670*/  BSSY B0, `(.L_x_86) ;  /* 0x000001e000007945 */ /* 0x000fe80003800000 */
[----:B------:R-:W-:Y:S05]  /*7680*/  @!P0 BRA `(.L_x_87) ;  /* 0x0000000000708947 */ /* 0x000fea0003800000 */
[----:B------:R-:W-:-:S04]  /*7690*/  LOP3.LUT R17, R17, 0x2, RZ, 0xfc, !PT ;  /* 0x0000000211117812 */ /* 0x000fc800078efcff */
[----:B------:R-:W-:-:S13]  /*76a0*/  ISETP.NE.AND P2, PT, R17, 0x3, PT ;  /* 0x000000031100780c */ /* 0x000fda0003f45270 */
[----:B------:R-:W-:Y:S05]  /*76b0*/  @!P2 BRA `(.L_x_88) ;  /* 0x000000000004a947 */ /* 0x000fea0003800000 */
[----:B------:R-:W-:Y:S01]  /*76c0*/  BPT.TRAP 0x1 ;  /* 0x000000040000795c */ /* 0x000fe20000300000 */
.L_x_88:
[----:B------:R-:W3:Y:S01]  /*76d0*/  S2R R3, SR_CgaCtaId ;  /* 0x0000000000037919 */ /* 0x000ee20000008800 */
[----:B-12---:R-:W-:-:S04]  /*76e0*/  MOV R0, 0x400 ;  /* 0x0000040000007802 */ /* 0x006fc80000000f00 */
[----:B---3--:R-:W-:Y:S02]  /*76f0*/  LEA R9, R3, R0, 0x18 ;  /* 0x0000000003097211 */ /* 0x008fe400078ec0ff */
[----:B------:R-:W-:-:S03]  /*7700*/  SHF.L.U32 R0, R12, 0x1f, RZ ;  /* 0x0000001f0c007819 */ /* 0x000fc600000006ff */
[----:B------:R-:W-:-:S04]  /*7710*/  VIADD R3, R9, 0x36420 ;  /* 0x0003642009037836 */ /* 0x000fc80000000000 */
[C---:B------:R-:W-:Y:S02]  /*7720*/  IMAD R7, R2.reuse, 0x8, R3 ;  /* 0x0000000802077824 */ /* 0x040fe400078e0203 */
[----:B------:R-:W-:Y:S02]  /*7730*/  VIADD R2, R2, 0x1 ;  /* 0x0000000102027836 */ /* 0x000fe40000000000 */
[----:B------:R-:W1:Y:S03]  /*7740*/  SYNCS.PHASECHK.TRANS64.TRYWAIT P0, [R7+URZ], R0 ;  /* 0x00000000070075a7 */ /* 0x000e66000800017f */
[----:B------:R-:W-:-:S04]  /*7750*/  ISETP.NE.AND P1, PT, R2, 0x2, PT ;  /* 0x000000020200780c */ /* 0x000fc80003f25270 */
[----:B------:R-:W-:Y:S02]  /*7760*/  SEL R5, RZ, 0x1, P1 ;  /* 0x00000001ff057807 */ /* 0x000fe40000800000 */
[----:B------:R-:W-:Y:S02]  /*7770*/  SEL R2, R2, RZ, P1 ;  /* 0x000000ff02027207 */ /* 0x000fe40000800000 */
[----:B------:R-:W-:-:S03]  /*7780*/  LOP3.LUT R5, R12, R5, RZ, 0x3c, !PT ;  /* 0x000000050c057212 */ /* 0x000fc600078e3cff */
[----:B------:R-:W-:Y:S01]  /*7790*/  IMAD R3, R2, 0x8, R3 ;  /* 0x0000000802037824 */ /* 0x000fe200078e0203 */
[----:B------:R-:W-:Y:S01]  /*77a0*/  SHF.L.U32 R2, R5, 0x1f, RZ ;  /* 0x0000001f05027819 */ /* 0x000fe200000006ff */
[----:B-1----:R-:W-:Y:S06]  /*77b0*/  @!P0 BRA `(.L_x_89) ;  /* 0x00000004004c8947 */ /* 0x002fec0003800000 */
.L_x_107:
[----:B------:R-:W2:Y:S02]  /*77c0*/  SYNCS.PHASECHK.TRANS64.TRYWAIT P0, [R3+URZ], R2 ;  /* 0x00000002030075a7 */ /* 0x000ea4000800017f */
[----:B--2---:R-:W-:Y:S05]  /*77d0*/  @!P0 BRA `(.L_x_90) ;  /* 0x0000000400588947 */ /* 0x004fea0003800000 */
.L_x_108:
[----:B------:R-:W-:Y:S05]  /*77e0*/  @!P2 BRA `(.L_x_91) ;  /* 0x000000000004a947 */ /* 0x000fea0003800000 */
[----:B------:R-:W-:Y:S01]  /*77f0*/  BPT.TRAP 0x1 ;  /* 0x000000040000795c */ /* 0x000fe20000300000 */
.L_x_91:
[----:B------:R-:W-:-:S07]  /*7800*/  SHF.L.U32 R4, R4, 0x1f, RZ ;  /* 0x0000001f04047819 */ /* 0x000fce00000006ff */
.L_x_92:
[----:B---3--:R3:W4:Y:S02]  /*7810*/  SYNCS.PHASECHK.TRANS64.TRYWAIT P0, [R9+URZ+0x36438], R4 ;  /* 0x03643804090075a7 */ /* 0x008724000800017f */
[----:B----4-:R-:W-:Y:S05]  /*7820*/  @!P0 NANOSLEEP.SYNCS 0x989680 ;  /* 0x009896800000895d */ /* 0x010fea0003900000 */
[----:B------:R-:W4:Y:S02]  /*7830*/  @!P0 SYNCS.PHASECHK.TRANS64 P0, [R9+URZ+0x36438], R4 ;  /* 0x03643804090085a7 */ /* 0x000f24000800007f */
[----:B----4-:R-:W-:Y:S05]  /*7840*/  @!P0 BRA `(.L_x_92) ;  /* 0xfffffffc00f08947 */ /* 0x010fea000383ffff */
.L_x_87:
[----:B------:R-:W-:Y:S05]  /*7850*/  BSYNC B0 ;  /* 0x0000000000007941 */ /* 0x000fea0003800000 */
.L_x_86:
[----:B------:R-:W-:Y:S05]  /*7860*/  EXIT ;  /* 0x000000000000794d */ /* 0x000fea0003800000 */
.L_x_10:
[----:B------:R-:W-:Y:S02]  /*7870*/  IMAD.MOV.U32 R12, RZ, RZ, RZ ;  /* 0x000000ffff0c7224 */ /* 0x000fe400078e00ff */
[----:B------:R-:W-:Y:S02]  /*7880*/  IMAD.MOV.U32 R11, RZ, RZ, 0x1f ;  /* 0x0000001fff0b7424 */ /* 0x000fe400078e00ff */
[----:B------:R-:W-:-:S07]  /*7890*/  IMAD.MOV.U32 R15, RZ, RZ, -0x1 ;  /* 0xffffffffff0f7424 */ /* 0x000fce00078e00ff */
[----:B------:R-:W-:Y:S05]  /*78a0*/  WARPSYNC.COLLECTIVE R15, `(.L_x_93) ;  /* 0x000000000f087348 */ /* 0x000fea0003c00000 */
[----:B------:R1:W2:Y:S02]  /*78b0*/  SHFL.IDX P6, R14, R13, R12, R11 ;  /* 0x0000000c0d0e7389 */ /* 0x0002a400000c000b */
[----:B-12---:R-:W-:Y:S01]  /*78c0*/  ENDCOLLECTIVE ;  /* 0x000000000000791b */ /* 0x006fe20003800000 */
.L_x_93:
[----:B------:R-:W-:Y:S05]  /*78d0*/  BRA `(.L_x_94) ;  /* 0xffffff9000ac7947 */ /* 0x000fea000383ffff */
.L_x_12:
[----:B--2---:R2:W3:Y:S02]  /*78e0*/  SYNCS.PHASECHK.TRANS64.TRYWAIT P0, [R157+URZ+0x36400], R18 ;  /* 0x036400129d0075a7 */ /* 0x0044e4000800017f */
[----:B---3--:R-:W-:Y:S05]  /*78f0*/  @!P0 NANOSLEEP.SYNCS 0x989680 ;  /* 0x009896800000895d */ /* 0x008fea0003900000 */
[----:B------:R-:W3:Y:S02]  /*7900*/  @!P0 SYNCS.PHASECHK.TRANS64 P0, [R157+URZ+0x36400], R18 ;  /* 0x036400129d0085a7 */ /* 0x000ee4000800007f */
[----:B---3--:R-:W-:Y:S05]  /*7910*/  @!P0 BRA `(.L_x_12) ;  /* 0xfffffffc00f08947 */ /* 0x008fea000383ffff */
[----:B------:R-:W-:Y:S05]  /*7920*/  BRA `(.L_x_11) ;  /* 0xffffff9400187947 */ /* 0x000fea000383ffff */
.L_x_17:
[----:B--2---:R2:W3:Y:S02]  /*7930*/  SYNCS.PHASECHK.TRANS64.TRYWAIT P1, [R4+URZ+0x36410], R13 ;  /* 0x0364100d040075a7 */ /* 0x0044e4000802017f */
[----:B---3--:R-:W-:Y:S05]  /*7940*/  @!P1 NANOSLEEP.SYNCS 0x989680 ;  /* 0x009896800000995d */ /* 0x008fea0003900000 */
[----:B------:R-:W3:Y:S02]  /*7950*/  @!P1 SYNCS.PHASECHK.TRANS64 P1, [R4+URZ+0x36410], R13 ;  /* 0x0364100d040095a7 */ /* 0x000ee4000802007f */
[----:B---3--:R-:W-:Y:S05]  /*7960*/  @!P1 BRA `(.L_x_17) ;  /* 0xfffffffc00f09947 */ /* 0x008fea000383ffff */
[----:B------:R-:W-:Y:S05]  /*7970*/  BRA `(.L_x_16) ;  /* 0xffffff9800d87947 */ /* 0x000fea000383ffff */
.L_x_21:
[----:B---3--:R3:W1:Y:S02]  /*7980*/  SYNCS.PHASECHK.TRANS64.TRYWAIT P1, [R157+URZ+0x36430], R14 ;  /* 0x0364300e9d0075a7 */ /* 0x008664000802017f */
[----:B-1----:R-:W-:Y:S05]  /*7990*/  @!P1 NANOSLEEP.SYNCS 0x989680 ;  /* 0x009896800000995d */ /* 0x002fea0003900000 */
[----:B------:R-:W1:Y:S02]  /*79a0*/  @!P1 SYNCS.PHASECHK.TRANS64 P1, [R157+URZ+0x36430], R14 ;  /* 0x0364300e9d0095a7 */ /* 0x000e64000802007f */
[----:B-1----:R-:W-:Y:S05]  /*79b0*/  @!P1 BRA `(.L_x_21) ;  /* 0xfffffffc00f09947 */ /* 0x002fea000383ffff */
[----:B------:R-:W-:Y:S05]  /*79c0*/  BRA `(.L_x_20) ;  /* 0xffffffa0007c7947 */ /* 0x000fea000383ffff */
.L_x_66:
[----:B-1----:R1:W2:Y:S02]  /*79d0*/  SYNCS.PHASECHK.TRANS64.TRYWAIT P1, [R0+URZ+0x36420], R10 ;  /* 0x0364200a000075a7 */ /* 0x0022a4000802017f */
[----:B--2---:R-:W-:Y:S05]  /*79e0*/  @!P1 NANOSLEEP.SYNCS 0x989680 ;  /* 0x009896800000995d */ /* 0x004fea0003900000 */
[----:B------:R-:W2:Y:S02]  /*79f0*/  @!P1 SYNCS.PHASECHK.TRANS64 P1, [R0+URZ+0x36420], R10 ;  /* 0x0364200a000095a7 */ /* 0x000ea4000802007f */
[----:B--2---:R-:W-:Y:S05]  /*7a00*/  @!P1 BRA `(.L_x_66) ;  /* 0xfffffffc00f09947 */ /* 0x004fea000383ffff */
[----:B------:R-:W-:Y:S05]  /*7a10*/  BRA `(.L_x_95) ;  /* 0xffffffe0001c7947 */ /* 0x000fea000383ffff */
.L_x_70:
[----:B-1----:R1:W2:Y:S02]  /*7a20*/  SYNCS.PHASECHK.TRANS64.TRYWAIT P1, [R0+URZ+0x36438], R10 ;  /* 0x0364380a000075a7 */ /* 0x0022a4000802017f */
[----:B--2---:R-:W-:Y:S05]  /*7a30*/  @!P1 NANOSLEEP.SYNCS 0x989680 ;  /* 0x009896800000995d */ /* 0x004fea0003900000 */
[----:B------:R-:W2:Y:S02]  /*7a40*/  @!P1 SYNCS.PHASECHK.TRANS64 P1, [R0+URZ+0x36438], R10 ;  /* 0x0364380a000095a7 */ /* 0x000ea4000802007f */
[----:B--2---:R-:W-:Y:S05]  /*7a50*/  @!P1 BRA `(.L_x_70) ;  /* 0xfffffffc00f09947 */ /* 0x004fea000383ffff */
[----:B------:R-:W-:Y:S05]  /*7a60*/  BRA `(.L_x_96) ;  /* 0xffffffe400d47947 */ /* 0x000fea000383ffff */
.L_x_72:
[----:B--2---:R2:W3:Y:S02]  /*7a70*/  SYNCS.PHASECHK.TRANS64.TRYWAIT P1, [R0+URZ+0x36428], R3 ;  /* 0x03642803000075a7 */ /* 0x0044e4000802017f */
[----:B---3--:R-:W-:Y:S05]  /*7a80*/  @!P1 NANOSLEEP.SYNCS 0x989680 ;  /* 0x009896800000995d */ /* 0x008fea0003900000 */
[----:B------:R-:W3:Y:S02]  /*7a90*/  @!P1 SYNCS.PHASECHK.TRANS64 P1, [R0+URZ+0x36428], R3 ;  /* 0x03642803000095a7 */ /* 0x000ee4000802007f */
[----:B---3--:R-:W-:Y:S05]  /*7aa0*/  @!P1 BRA `(.L_x_72) ;  /* 0xfffffffc00f09947 */ /* 0x008fea000383ffff */
[----:B------:R-:W-:Y:S05]  /*7ab0*/  BRA `(.L_x_97) ;  /* 0xffffffe800947947 */ /* 0x000fea000383ffff */
.L_x_74:
[----:B--2---:R2:W3:Y:S02]  /*7ac0*/  SYNCS.PHASECHK.TRANS64.TRYWAIT P1, [R0+URZ+0x36438], R29 ;  /* 0x0364381d000075a7 */ /* 0x0044e4000802017f */
[----:B---3--:R-:W-:Y:S05]  /*7ad0*/  @!P1 NANOSLEEP.SYNCS 0x989680 ;  /* 0x009896800000995d */ /* 0x008fea0003900000 */
[----:B------:R-:W3:Y:S02]  /*7ae0*/  @!P1 SYNCS.PHASECHK.TRANS64 P1, [R0+URZ+0x36438], R29 ;  /* 0x0364381d000095a7 */ /* 0x000ee4000802007f */
[----:B---3--:R-:W-:Y:S05]  /*7af0*/  @!P1 BRA `(.L_x_74) ;  /* 0xfffffffc00f09947 */ /* 0x008fea000383ffff */
[----:B------:R-:W-:Y:S05]  /*7b00*/  BRA `(.L_x_98) ;  /* 0xffffffec00247947 */ /* 0x000fea000383ffff */
.L_x_76:
[----:B------:R-:W-:-:S07]  /*7b10*/  SHF.L.U32 R5, R12, 0x1f, RZ ;  /* 0x0000001f0c057819 */ /* 0x000fce00000006ff */
.L_x_99:
[----:B--2---:R2:W3:Y:S02]  /*7b20*/  SYNCS.PHASECHK.TRANS64.TRYWAIT P1, [R0+URZ+0x36420], R5 ;  /* 0x03642005000075a7 */ /* 0x0044e4000802017f */
[----:B---3--:R-:W-:Y:S05]  /*7b30*/  @!P1 NANOSLEEP.SYNCS 0x989680 ;  /* 0x009896800000995d */ /* 0x008fea0003900000 */
[----:B------:R-:W3:Y:S02]  /*7b40*/  @!P1 SYNCS.PHASECHK.TRANS64 P1, [R0+URZ+0x36420], R5 ;  /* 0x03642005000095a7 */ /* 0x000ee4000802007f */
[----:B---3--:R-:W-:Y:S05]  /*7b50*/  @!P1 BRA `(.L_x_99) ;  /* 0xfffffffc00f09947 */ /* 0x008fea000383ffff */
[----:B------:R-:W-:Y:S05]  /*7b60*/  BRA `(.L_x_100) ;  /* 0xffffffec00c47947 */ /* 0x000fea000383ffff */
.L_x_79:
[----:B--2---:R2:W3:Y:S02]  /*7b70*/  SYNCS.PHASECHK.TRANS64.TRYWAIT P1, [R0+URZ+0x36438], R10 ;  /* 0x0364380a000075a7 */ /* 0x0044e4000802017f */
[----:B---3--:R-:W-:Y:S05]  /*7b80*/  @!P1 NANOSLEEP.SYNCS 0x989680 ;  /* 0x009896800000995d */ /* 0x008fea0003900000 */
[----:B------:R-:W3:Y:S02]  /*7b90*/  @!P1 SYNCS.PHASECHK.TRANS64 P1, [R0+URZ+0x36438], R10 ;  /* 0x0364380a000095a7 */ /* 0x000ee4000802007f */
[----:B---3--:R-:W-:Y:S05]  /*7ba0*/  @!P1 BRA `(.L_x_79) ;  /* 0xfffffffc00f09947 */ /* 0x008fea000383ffff */
[----:B------:R-:W-:Y:S05]  /*7bb0*/  BRA `(.L_x_101) ;  /* 0xfffffff0006c7947 */ /* 0x000fea000383ffff */
.L_x_81:
[----:B---3--:R3:W4:Y:S02]  /*7bc0*/  SYNCS.PHASECHK.TRANS64.TRYWAIT P1, [R0+URZ+0x36428], R5 ;  /* 0x03642805000075a7 */ /* 0x008724000802017f */
[----:B----4-:R-:W-:Y:S05]  /*7bd0*/  @!P1 NANOSLEEP.SYNCS 0x989680 ;  /* 0x009896800000995d */ /* 0x010fea0003900000 */
[----:B------:R-:W4:Y:S02]  /*7be0*/  @!P1 SYNCS.PHASECHK.TRANS64 P1, [R0+URZ+0x36428], R5 ;  /* 0x03642805000095a7 */ /* 0x000f24000802007f */
[----:B----4-:R-:W-:Y:S05]  /*7bf0*/  @!P1 BRA `(.L_x_81) ;  /* 0xfffffffc00f09947 */ /* 0x010fea000383ffff */
[----:B------:R-:W-:Y:S05]  /*7c00*/  BRA `(.L_x_102) ;  /* 0xfffffff400147947 */ /* 0x000fea000383ffff */
.L_x_83:
[----:B---3--:R3:W4:Y:S02]  /*7c10*/  SYNCS.PHASECHK.TRANS64.TRYWAIT P1, [R0+URZ+0x36438], R3 ;  /* 0x03643803000075a7 */ /* 0x008724000802017f */
[----:B----4-:R-:W-:Y:S05]  /*7c20*/  @!P1 NANOSLEEP.SYNCS 0x989680 ;  /* 0x009896800000995d */ /* 0x010fea0003900000 */
[----:B------:R-:W4:Y:S02]  /*7c30*/  @!P1 SYNCS.PHASECHK.TRANS64 P1, [R0+URZ+0x36438], R3 ;  /* 0x03643803000095a7 */ /* 0x000f24000802007f */
[----:B----4-:R-:W-:Y:S05]  /*7c40*/  @!P1 BRA `(.L_x_83) ;  /* 0xfffffffc00f09947 */ /* 0x010fea000383ffff */
[----:B------:R-:W-:Y:S05]  /*7c50*/  BRA `(.L_x_103) ;  /* 0xfffffff400ac7947 */ /* 0x000fea000383ffff */
.L_x_85:
[----:B------:R-:W-:Y:S01]  /*7c60*/  BSSY B0, `(.L_x_104) ;  /* 0x0000006000007945 */ /* 0x000fe20003800000 */
[----:B------:R-:W-:-:S07]  /*7c70*/  IMAD.MOV.U32 R15, RZ, RZ, -0x1 ;  /* 0xffffffffff0f7424 */ /* 0x000fce00078e00ff */
[----:B-12---:R-:W-:Y:S05]  /*7c80*/  WARPSYNC.COLLECTIVE R15, `(.L_x_105) ;  /* 0x000000000f0c7348 */ /* 0x006fea0003c00000 */
[----:B------:R-:W-:Y:S02]  /*7c90*/  ELECT P6, UR62, PT ;  /* 0x00000000003e782f */ /* 0x000fe400038c0000 */
[----:B------:R-:W-:Y:S01]  /*7ca0*/  MOV R14, UR62 ;  /* 0x0000003e000e7c02 */ /* 0x000fe20008000f00 */
[----:B-12---:R-:W-:Y:S10]  /*7cb0*/  ENDCOLLECTIVE ;  /* 0x000000000000791b */ /* 0x006ff40003800000 */
.L_x_105:
[----:B------:R-:W-:Y:S05]  /*7cc0*/  BSYNC B0 ;  /* 0x0000000000007941 */ /* 0x000fea0003800000 */
.L_x_104:
[----:B------:R-:W-:Y:S01]  /*7cd0*/  PLOP3.LUT P0, PT, P6, PT, PT, 0x80, 0x0 ;  /* 0x000000000000781c */ /* 0x000fe2000370f070 */
[----:B------:R-:W-:-:S12]  /*7ce0*/  BRA `(.L_x_106) ;  /* 0xfffffff800607947 */ /* 0x000fd8000383ffff */
.L_x_89:
[----:B-1----:R1:W2:Y:S02]  /*7cf0*/  SYNCS.PHASECHK.TRANS64.TRYWAIT P0, [R7+URZ], R0 ;  /* 0x00000000070075a7 */ /* 0x0022a4000800017f */
[----:B--2---:R-:W-:Y:S05]  /*7d00*/  @!P0 NANOSLEEP.SYNCS 0x989680 ;  /* 0x009896800000895d */ /* 0x004fea0003900000 */
[----:B------:R-:W2:Y:S02]  /*7d10*/  @!P0 SYNCS.PHASECHK.TRANS64 P0, [R7+URZ], R0 ;  /* 0x00000000070085a7 */ /* 0x000ea4000800007f */
[----:B--2---:R-:W-:Y:S05]  /*7d20*/  @!P0 BRA `(.L_x_89) ;  /* 0xfffffffc00f08947 */ /* 0x004fea000383ffff */
[----:B------:R-:W-:Y:S05]  /*7d30*/  BRA `(.L_x_107) ;  /* 0xfffffff800a07947 */ /* 0x000fea000383ffff */
.L_x_90:
[----:B--2---:R2:W3:Y:S02]  /*7d40*/  SYNCS.PHASECHK.TRANS64.TRYWAIT P0, [R3+URZ], R2 ;  /* 0x00000002030075a7 */ /* 0x0044e4000800017f */
[----:B---3--:R-:W-:Y:S05]  /*7d50*/  @!P0 NANOSLEEP.SYNCS 0x989680 ;  /* 0x009896800000895d */ /* 0x008fea0003900000 */
[----:B------:R-:W3:Y:S02]  /*7d60*/  @!P0 SYNCS.PHASECHK.TRANS64 P0, [R3+URZ], R2 ;  /* 0x00000002030085a7 */ /* 0x000ee4000800007f */
[----:B---3--:R-:W-:Y:S05]  /*7d70*/  @!P0 BRA `(.L_x_90) ;  /* 0xfffffffc00f08947 */ /* 0x008fea000383ffff */
[----:B------:R-:W-:Y:S05]  /*7d80*/  BRA `(.L_x_108) ;  /* 0xfffffff800947947 */ /* 0x000fea000383ffff */
.L_x_109:
[----:B------:R-:W-:-:S00]  /*7d90*/  BRA `(.L_x_109) ;  /* 0xfffffffc00fc7947 */ /* 0x000fc0000383ffff */
[----:B------:R-:W-:-:S00]  /*7da0*/  NOP ;  /* 0x0000000000007918 */ /* 0x000fc00000000000 */
        /* <DEDUP_REMOVED lines=13> */
.L_x_3855:


//--------------------- .text._ZN7cutlass13device_kernelIN5flash11enable_sm90INS1_16FlashAttnBwdSm90INS1_25CollectiveMainloopBwdSm90ILi2ELi1ELi1EN4cute5tupleIJNS5_1CILi1EEES8_S8_EEENS6_IJNS7_ILi64EEENS7_ILi96EEENS7_ILi192EEEEEENS_6half_tEfNS_4arch4Sm90ELb0ELb0ELb1ELb0ELb1ELb0ELb1ELb0ELi3ELi1ELi1ELi1ELb0EEENS1_21CollectiveEpilogueBwdISD_SE_SG_Li384ELb0ELb1ELi3EEENS1_19SingleTileSchedulerILb0ELb0ELb0ELi96EEEEEEEEEvNT_6ParamsE --------------------------
	.section	.text._ZN7cutlass13device_kernelIN5flash11enable_sm90INS1_16FlashAttnBwdSm90INS1_25CollectiveMainloopBwdSm90ILi2ELi1ELi1EN4cute5tupleIJNS5_1CILi1EEES8_S8_EEENS6_IJNS7_ILi64EEENS7_ILi96EEENS7_ILi192EEEEEENS_6half_tEfNS_4arch4Sm90ELb0ELb0ELb1ELb0ELb1ELb0ELb1ELb0ELi3ELi1ELi1ELi1ELb0EEENS1_21CollectiveEpilogueBwdISD_SE_SG_Li384ELb0ELb1ELi3EEENS1_19SingleTileSchedulerILb0ELb0ELb0ELi96EEEEEEEEEvNT_6ParamsE,"ax",@progbits
	.align	128
.text._ZN7cutlass13device_kernelIN5flash11enable_sm90INS1_16FlashAttnBwdSm90INS1_25CollectiveMainloopBwdSm90ILi2ELi1ELi1EN4cute5tupleIJNS5_1CILi1EEES8_S8_EEENS6_IJNS7_ILi64EEENS7_ILi96EEENS7_ILi192EEEEEENS_6half_tEfNS_4arch4Sm90ELb0ELb0ELb1ELb0ELb1ELb0ELb1ELb0ELi3ELi1ELi1ELi1ELb0EEENS1_21CollectiveEpilogueBwdISD_SE_SG_Li384ELb0ELb1ELi3EEENS1_19SingleTileSchedulerILb0ELb0ELb0ELi96EEEEEEEEEvNT_6ParamsE:
        .type           _ZN7cutlass13device_kernelIN5flash11enable_sm90INS1_16FlashAttnBwdSm90INS1_25CollectiveMainloopBwdSm90ILi2ELi1ELi1EN4cute5tupleIJNS5_1CILi1EEES8_S8_EEENS6_IJNS7_ILi64EEENS7_ILi96EEENS7_ILi192EEEEEENS_6half_tEfNS_4arch4Sm90ELb0ELb0ELb1ELb0ELb1ELb0ELb1ELb0ELi3ELi1ELi1ELi1ELb0EEENS1_21CollectiveEpilogueBwdISD_SE_SG_Li384ELb0ELb1ELi3EEENS1_19SingleTileSchedulerILb0ELb0ELb0ELi96EEEEEEEEEvNT_6ParamsE,@function
        .size           _ZN7cutlass13device_kernelIN5flash11enable_sm90INS1_16FlashAttnBwdSm90INS1_25CollectiveMainloopBwdSm90ILi2ELi1ELi1EN4cute5tupleIJNS5_1CILi1EEES8_S8_EEENS6_IJNS7_ILi64EEENS7_ILi96EEENS7_ILi192EEEEEENS_6half_tEfNS_4arch4Sm90ELb0ELb0ELb1ELb0ELb1ELb0ELb1ELb0ELi3ELi1ELi1ELi1ELb0EEENS1_21CollectiveEpilogueBwdISD_SE_SG_Li384ELb0ELb1ELi3EEENS1_19SingleTileSchedulerILb0ELb0ELb0ELi96EEEEEEEEEvNT_6ParamsE,(.L_x_3856 - _ZN7cutlass13device_kernelIN5flash11enable_sm90INS1_16FlashAttnBwdSm90INS1_25CollectiveMainloopBwdSm90ILi2ELi1ELi1EN4cute5tupleIJNS5_1CILi1EEES8_S8_EEENS6_IJNS7_ILi64EEENS7_ILi96EEENS7_ILi192EEEEEENS_6half_tEfNS_4arch4Sm90ELb0ELb0ELb1ELb0ELb1ELb0ELb1ELb0ELi3ELi1ELi1ELi1ELb0EEENS1_21CollectiveEpilogueBwdISD_SE_SG_Li384ELb0ELb1ELi3EEENS1_19SingleTileSchedulerILb0ELb0ELb0ELi96EEEEEEEEEvNT_6ParamsE)
        .other          _ZN7cutlass13device_kernelIN5flash11enable_sm90INS1_16FlashAttnBwdSm90INS1_25CollectiveMainloopBwdSm90ILi2ELi1ELi1EN4cute5tupleIJNS5_1CILi1EEES8_S8_EEENS6_IJNS7_ILi64EEENS7_ILi96EEENS7_ILi192EEEEEENS_6half_tEfNS_4arch4Sm90ELb0ELb0ELb1ELb0ELb1ELb0ELb1ELb0ELi3ELi1ELi1ELi1ELb0EEENS1_21CollectiveEpilogueBwdISD_SE_SG_Li384ELb0ELb1ELi3EEENS1_19SingleTileSchedulerILb0ELb0ELb0ELi96EEEEEEEEEvNT_6ParamsE,@"STO_CUDA_ENTRY STV_DEFAULT"
_ZN7cutlass13device_kernelIN5flash11enable_sm90INS1_16FlashAttnBwdSm90INS1_25CollectiveMainloopBwdSm90ILi2ELi1ELi1EN4cute5tupleIJNS5_1CILi1EEES8_S8_EEENS6_IJNS7_ILi64EEENS7_ILi96EEENS7_ILi192EEEEEENS_6half_tEfNS_4arch4Sm90ELb0ELb0ELb1ELb0ELb1ELb0ELb1ELb0ELi3ELi1ELi1ELi1ELb0EEENS1_21CollectiveEpilogueBwdISD_SE_SG_Li384ELb0ELb1ELi3EEENS1_19SingleTileSchedulerILb0ELb0ELb0ELi96EEEEEEEEEvNT_6ParamsE:
        /* <DEDUP_REMOVED lines=29> */
.L_x_111:
[----:B------:R-:W-:Y:S05]  /*01d0*/  BSYNC B0 ;  /* 0x0000000000007941 */ /* 0x000fea0003800000 */
.L_x_110:
        /* <DEDUP_REMOVED lines=34> */
.L_x_112:
        /* <DEDUP_REMOVED lines=20> */
.L_x_113:
[----:B---3--:R-:W-:Y:S01]  /*0540*/  ISETP.NE.AND P0, PT, R2, RZ, PT ;  /* 0x000000ff0200720c */ /* 0x008fe20003f05270 */
[----:B------:R-:W-:Y:S01]  /*0550*/  IMAD.MOV.U32 R17, RZ, RZ, 0x1 ;  /* 0x00000001ff117424 */ /* 0x000fe200078e00ff */
[----:B------:R-:W-:-:S04]  /*0560*/  NOP ;  /* 0x0000000000007918 */ /* 0x000fc80000000000 */
[----:B------:R-:W-:Y:S01]  /*0570*/  SEL R17, R17, 0x2, !P0 ;  /* 0x0000000211117807 */ /* 0x000fe20004000000 */
[----:B-12-4-:R-:W-:Y:S06]  /*0580*/  BAR.SYNC.DEFER_BLOCKING 0x0 ;  /* 0x0000000000007b1d */ /* 0x016fec0000010000 */
[----:B------:R-:W-:Y:S05]  /*0590*/  @!P0 BRA `(.L_x_114) ;  /* 0x0000004000848947 */ /* 0x000fea0003800000 */
.L_x_115:
        /* <DEDUP_REMOVED lines=37> */
.L_x_117:
        /* <DEDUP_REMOVED lines=15> */
.L_x_116:
        /* <DEDUP_REMOVED lines=20> */
.L_x_119:
        /* <DEDUP_REMOVED lines=15> */
.L_x_118:
        /* <DEDUP_REMOVED lines=8> */
.L_x_222:
        /* <DEDUP_REMOVED lines=32> */
.L_x_121:
        /* <DEDUP_REMOVED lines=105> */
.L_x_134:
[----:B------:R-:W-:Y:S01]  /*1420*/  ISETP.NE.AND P0, PT, R9, 0x3, PT ;  /* 0x000000030900780c */ /* 0x000fe20003f05270 */
[----:B------:R-:W-:-:S12]  /*1430*/  YIELD ;  /* 0x0000000000007946 */ /* 0x000fd80003800000 */
[----:B---3--:R-:W-:Y:S05]  /*1440*/  @!P0 BRA `(.L_x_124) ;  /* 0x0000000000048947 */ /* 0x008fea0003800000 */
[----:B------:R-:W-:Y:S01]  /*1450*/  BPT.TRAP 0x1 ;  /* 0x000000040000795c */ /* 0x000fe20000300000 */
.L_x_124:
[----:B------:R-:W-:Y:S02]  /*1460*/  LEA R4, R3, UR37, 0x3 ;  /* 0x0000002503047c11 */ /* 0x000fe4000f8e18ff */
[----:B------:R-:W-:-:S04]  /*1470*/  SHF.L.U32 R13, R8, 0x1f, RZ ;  /* 0x0000001f080d7819 */ /* 0x000fc800000006ff */
[----:B------:R1:W2:Y:S01]  /*1480*/  SYNCS.PHASECHK.TRANS64.TRYWAIT P1, [R4+URZ+0x36410], R13 ;  /* 0x0364100d040075a7 */ /* 0x0002a2000802017f */
[----:B------:R-:W-:Y:S05]  /*1490*/  @!P0 BRA `(.L_x_125) ;  /* 0x0000000000048947 */ /* 0x000fea0003800000 */
[----:B------:R-:W-:Y:S01]  /*14a0*/  BPT.TRAP 0x1 ;  /* 0x000000040000795c */ /* 0x000fe20000300000 */
.L_x_125:
[----:B--2---:R-:W-:Y:S05]  /*14b0*/  @P1 BRA `(.L_x_126) ;  /* 0x0000000000081947 */ /* 0x004fea0003800000 */
[----:B------:R-:W2:Y:S02]  /*14c0*/  SYNCS.PHASECHK.TRANS64.TRYWAIT P1, [R4+URZ+0x36410], R13 ;  /* 0x0364100d040075a7 */ /* 0x000ea4000802017f */
[----:B--2---:R-:W-:Y:S05]  /*14d0*/  @!P1 BRA `(.L_x_127) ;  /* 0x0000006c00189947 */ /* 0x004fea0003800000 */
.L_x_126:
        /* <DEDUP_REMOVED lines=103> */
.L_x_128:
[----:B---3--:R-:W-:-:S04]  /*1b50*/  SHF.L.U32 R14, R7, 0x1f, RZ ;  /* 0x0000001f070e7819 */ /* 0x008fc800000006ff */
[----:B------:R2:W3:Y:S01]  /*1b60*/  SYNCS.PHASECHK.TRANS64.TRYWAIT P1, [UR37+0x36430], R14 ;  /* 0x0364300eff0075a7 */ /* 0x0004e20008020165 */
[----:B------:R-:W-:Y:S05]  /*1b70*/  @!P0 BRA `(.L_x_129) ;  /* 0x0000000000048947 */ /* 0x000fea0003800000 */
[----:B------:R-:W-:Y:S01]  /*1b80*/  BPT.TRAP 0x1 ;  /* 0x000000040000795c */ /* 0x000fe20000300000 */
.L_x_129:
[----:B---3--:R-:W-:Y:S05]  /*1b90*/  @P1 BRA `(.L_x_130) ;  /* 0x0000000000081947 */ /* 0x008fea0003800000 */
[----:B------:R-:W3:Y:S02]  /*1ba0*/  SYNCS.PHASECHK.TRANS64.TRYWAIT P1, [UR37+0x36430], R14 ;  /* 0x0364300eff0075a7 */ /* 0x000ee40008020165 */
[----:B---3--:R-:W-:Y:S05]  /*1bb0*/  @!P1 BRA `(.L_x_131) ;  /* 0x0000006400749947 */ /* 0x008fea0003800000 */
.L_x_130:
        /* <DEDUP_REMOVED lines=369> */
.L_x_132:
        /* <DEDUP_REMOVED lines=60> */
.L_x_133:
        /* <DEDUP_REMOVED lines=12> */
.L_x_123:
        /* <DEDUP_REMOVED lines=68> */
.L_x_135:
        /* <DEDUP_REMOVED lines=20> */
.L_x_136:
        /* <DEDUP_REMOVED lines=18> */
.L_x_137:
        /* <DEDUP_REMOVED lines=18> */
.L_x_138:
        /* <DEDUP_REMOVED lines=135> */
.L_x_140:
[----:B------:R-:W-:Y:S05]  /*4780*/  BSYNC B0 ;  /* 0x0000000000007941 */ /* 0x000fea0003800000 */
.L_x_139:
[----:B------:R-:W-:-:S04]  /*4790*/  DEPBAR.LE SB0, 0x0 ;  /* 0x000080000000791a */ /* 0x000fc80000000000 */
[----:B------:R-:W-:Y:S05]  /*47a0*/  EXIT ;  /* 0x000000000000794d */ /* 0x000fea0003800000 */
.L_x_114:
        /* <DEDUP_REMOVED lines=14> */
[----:B------:R-:W-:Y:S01]  /*4890*/  ULDC UR13, c[0x0][0x288] ;  /* 0x0000a200000d7ab9 */ /* 0x000fe20000000800 */
[----:B------:R-:W-:Y:S01]  /*48a0*/  ULDC.64 UR14, c[0x0][0x2e0] ;  /* 0x0000b800000e7ab9 */ /* 0x000fe20000000a00 */
[----:B------:R-:W-:-:S04]  /*48b0*/  ELECT P0, URZ, PT ;  /* 0x00000000003f782f */ /* 0x000fc80003800000 */
[----:B------:R-:W2:Y:S01]  /*48c0*/  LDC R4, c[0x0][0x280] ;  /* 0x0000a000ff047b82 */ /* 0x000ea20000000800 */
[----:B-1----:R-:W-:Y:S02]  /*48d0*/  USHF.R.S32.HI UR10, URZ, 0x1f, UR16 ;  /* 0x0000001f3f0a7899 */ /* 0x002fe40008011410 */
[----:B------:R-:W-:Y:S02]  /*48e0*/  UIMAD.WIDE.U32 UR4, UR16, UR8, URZ ;  /* 0x00000008100472a5 */ /* 0x000fe4000f8e003f */
[----:B------:R-:W-:Y:S01]  /*48f0*/  UIMAD UR6, UR10, UR8, URZ ;  /* 0x000000080a0672a4 */ /* 0x000fe2000f8e023f */
[----:B--2---:R-:W-:-:S03]  /*4900*/  ISETP.GE.AND P1, PT, R4, 0x1, PT ;  /* 0x000000010400780c */ /* 0x004fc60003f26270 */
[----:B------:R-:W-:Y:S02]  /*4910*/  UIMAD UR7, UR16, UR9, UR6 ;  /* 0x00000009100772a4 */ /* 0x000fe4000f8e0206 */
[----:B------:R-:W-:Y:S02]  /*4920*/  USHF.R.S32.HI UR6, URZ, 0x1f, UR11 ;  /* 0x0000001f3f067899 */ /* 0x000fe4000801140b */
[----:B------:R-:W-:Y:S02]  /*4930*/  UIMAD UR9, UR11, UR13, URZ ;  /* 0x0000000d0b0972a4 */ /* 0x000fe4000f8e023f */
[----:B------:R-:W-:Y:S02]  /*4940*/  UIMAD UR6, UR6, UR14, URZ ;  /* 0x0000000e060672a4 */ /* 0x000fe4000f8e023f */
[----:B------:R-:W-:Y:S02]  /*4950*/  UIADD3 UR5, UR5, UR7, URZ ;  /* 0x0000000705057290 */ /* 0x000fe4000fffe03f */
[----:B------:R-:W-:-:S02]  /*4960*/  UIADD3 UR8, UP0, UR9, UR16, URZ ;  /* 0x0000001009087290 */ /* 0x000fc4000ff1e03f */
[----:B------:R-:W-:Y:S02]  /*4970*/  UIMAD UR12, UR11, UR15, UR6 ;  /* 0x0000000f0b0c72a4 */ /* 0x000fe4000f8e0206 */
[----:B------:R-:W-:Y:S02]  /*4980*/  UIMAD.WIDE.U32 UR6, UR11, UR14, UR4 ;  /* 0x0000000e0b0672a5 */ /* 0x000fe4000f8e0004 */
[----:B------:R-:W-:Y:S01]  /*4990*/  ULEA.HI.X.SX32 UR9, UR9, UR10, 0x1, UP0 ;  /* 0x0000000a09097291 */ /* 0x000fe200080f0e3f */
[----:B------:R-:W-:Y:S11]  /*49a0*/  @!P1 EXIT ;  /* 0x000000000000994d */ /* 0x000ff60003800000 */
[----:B------:R-:W1:Y:S01]  /*49b0*/  S2R R5, SR_TID.X ;  /* 0x0000000000057919 */ /* 0x000e620000002100 */
[C---:B------:R-:W-:Y:S01]  /*49c0*/  VIADD R0, R4.reuse, 0x3f ;  /* 0x0000003f04007836 */ /* 0x040fe20000000000 */
[----:B------:R-:W-:Y:S01]  /*49d0*/  ISETP.GE.AND P1, PT, R4, 0x41, PT ;  /* 0x000000410400780c */ /* 0x000fe20003f26270 */
[----:B------:R-:W-:Y:S01]  /*49e0*/  ULDC UR4, c[0x0][0x760] ;  /* 0x0001d80000047ab9 */ /* 0x000fe20000000800 */
[----:B------:R-:W2:Y:S01]  /*49f0*/  S2UR UR24, SR_CTAID.X ;  /* 0x00000000001879c3 */ /* 0x000ea20000002500 */
[----:B------:R-:W-:Y:S01]  /*4a00*/  UIMAD UR13, UR13, UR4, URZ ;  /* 0x000000040d0d72a4 */ /* 0x000fe2000f8e023f */
[----:B------:R-:W-:Y:S01]  /*4a10*/  SHF.R.S32.HI R3, RZ, 0x1f, R0 ;  /* 0x0000001fff037819 */ /* 0x000fe20000011400 */
[----:B------:R-:W-:Y:S01]  /*4a20*/  UIADD3 UR12, UR7, UR12, URZ ;  /* 0x0000000c070c7290 */ /* 0x000fe2000fffe03f */
[----:B------:R-:W-:Y:S02]  /*4a30*/  UMOV UR4, URZ ;  /* 0x0000003f00047c82 */ /* 0x000fe40008000000 */
[----:B------:R-:W-:Y:S01]  /*4a40*/  LEA.HI R3, R3, R0, RZ, 0x6 ;  /* 0x0000000003037211 */ /* 0x000fe200078f30ff */
[----:B------:R-:W-:-:S03]  /*4a50*/  ULDC.64 UR20, c[0x0][0x208] ;  /* 0x0000820000147ab9 */ /* 0x000fc60000000a00 */
[----:B------:R-:W-:-:S04]  /*4a60*/  SHF.R.S32.HI R2, RZ, 0x6, R3 ;  /* 0x00000006ff027819 */ /* 0x000fc80000011403 */
[----:B------:R-:W-:Y:S02]  /*4a70*/  VIMNMX R2, R2, 0x1, !PT ;  /* 0x0000000102027848 */ /* 0x000fe40007fe0100 */
[----:B-1----:R-:W-:Y:S02]  /*4a80*/  LOP3.LUT R0, R5, 0x1f, RZ, 0xc0, !PT ;  /* 0x0000001f05007812 */ /* 0x002fe400078ec0ff */
[----:B------:R-:W-:Y:S01]  /*4a90*/  LOP3.LUT R5, R2, 0x1, RZ, 0xc0, !PT ;  /* 0x0000000102057812 */ /* 0x000fe200078ec0ff */
[----:B--2---:R-:W-:Y:S06]  /*4aa0*/  @!P1 BRA `(.L_x_142) ;  /* 0x0000000c00449947 */ /* 0x004fec0003800000 */
[----:B------:R-:W-:Y:S01]  /*4ab0*/  ULDC.64 UR16, c[0x0][0x2c0] ;  /* 0x0000b00000107ab9 */ /* 0x000fe20000000a00 */
[----:B------:R-:W-:Y:S01]  /*4ac0*/  IMAD.IADD R4, R2, 0x1, -R5 ;  /* 0x0000000102047824 */ /* 0x000fe200078e0a05 */
[----:B------:R-:W-:Y:S01]  /*4ad0*/  ULEA UR16, UP0, UR6, UR16, 0x2 ;  /* 0x0000001006107291 */ /* 0x000fe2000f80103f */
[----:B------:R-:W-:Y:S01]  /*4ae0*/  UMOV UR5, URZ ;  /* 0x0000003f00057c82 */ /* 0x000fe20008000000 */
[----:B------:R-:W-:Y:S02]  /*4af0*/  UMOV UR4, URZ ;  /* 0x0000003f00047c82 */ /* 0x000fe40008000000 */
[----:B------:R-:W-:Y:S02]  /*4b00*/  ULEA.HI.X UR17, UR6, UR17, UR12, 0x2, UP0 ;  /* 0x0000001106117291 */ /* 0x000fe400080f140c */
[----:B------:R-:W-:-:S04]  /*4b10*/  UIADD3 UR16, UP0, UR16, 0x4000, URZ ;  /* 0x0000400010107890 */ /* 0x000fc8000ff1e03f */
[----:B------:R-:W-:-:S12]  /*4b20*/  UIADD3.X UR17, URZ, UR17, URZ, UP0, !UPT ;  /* 0x000000113f117290 */ /* 0x000fd800087fe43f */
.L_x_175:
[----:B------:R-:W-:Y:S01]  /*4b30*/  UIMAD UR19, UR13, UR4, URZ ;  /* 0x000000040d1372a4 */ /* 0x000fe2000f8e023f */
[----:B------:R-:W-:Y:S01]  /*4b40*/  ISETP.NE.AND P3, PT, R0, RZ, PT ;  /* 0x000000ff0000720c */ /* 0x000fe20003f65270 */
[----:B------:R-:W-:Y:S01]  /*4b50*/  ULDC.64 UR10, c[0x0][0x768] ;  /* 0x0001da00000a7ab9 */ /* 0x000fe20000000a00 */
[----:B------:R-:W-:Y:S01]  /*4b60*/  VIADD R4, R4, 0xfffffffe ;  /* 0xfffffffe04047836 */ /* 0x000fe20000000000 */
[----:B------:R-:W-:Y:S01]  /*4b70*/  UIADD3 UR14, UP0, UR19, UR8, URZ ;  /* 0x00000008130e7290 */ /* 0x000fe2000ff1e03f */
[----:B------:R-:W-:Y:S03]  /*4b80*/  BSSY B0, `(.L_x_143) ;  /* 0x000000d000007945 */ /* 0x000fe60003800000 */
[----:B------:R-:W-:Y:S01]  /*4b90*/  ULEA.HI.X.SX32 UR15, UR19, UR9, 0x1, UP0 ;  /* 0x00000009130f7291 */ /* 0x000fe200080f0e3f */
[----:B------:R-:W-:Y:S01]  /*4ba0*/  ISETP.NE.AND P1, PT, R4, RZ, PT ;  /* 0x000000ff0400720c */ /* 0x000fe20003f25270 */
[----:B------:R-:W-:-:S04]  /*4bb0*/  ULEA UR18, UP0, UR14, UR10, 0x2 ;  /* 0x0000000a0e127291 */ /* 0x000fc8000f80103f */
[----:B------:R-:W-:Y:S02]  /*4bc0*/  ULEA.HI.X UR15, UR14, UR11, UR15, 0x2, UP0 ;  /* 0x0000000b0e0f7291 */ /* 0x000fe400080f140f */
[----:B-1----:R-:W-:-:S04]  /*4bd0*/  IMAD.U32 R2, RZ, RZ, UR18 ;  /* 0x00000012ff027e24 */ /* 0x002fc8000f8e00ff */
[----:B------:R-:W-:Y:S01]  /*4be0*/  IMAD.U32 R3, RZ, RZ, UR15 ;  /* 0x0000000fff037e24 */ /* 0x000fe2000f8e00ff */
[----:B------:R-:W-:Y:S06]  /*4bf0*/  @P3 BRA `(.L_x_144) ;  /* 0x0000000000143947 */ /* 0x000fec0003800000 */
.L_x_145:
[----:B------:R-:W2:Y:S04]  /*4c00*/  LDG.E.STRONG.GPU R6, desc[UR20][R2.64] ;  /* 0x0000001402067981 */ /* 0x000ea8000c1ef900 */
[----:B--2---:R-:W-:Y:S01]  /*4c10*/  CCTL.IVALL ;  /* 0x00000000ff00798f */ /* 0x004fe20002000000 */
[----:B------:R-:W-:Y:S05]  /*4c20*/  YIELD ;  /* 0x0000000000007946 */ /* 0x000fea0003800000 */
[----:B------:R-:W-:-:S13]  /*4c30*/  ISETP.NE.AND P2, PT, R6, UR24, PT ;  /* 0x0000001806007c0c */ /* 0x000fda000bf45270 */
[----:B------:R-:W-:Y:S05]  /*4c40*/  @P2 BRA `(.L_x_145) ;  /* 0xfffffffc00ec2947 */ /* 0x000fea000383ffff */
.L_x_144:
[----:B------:R-:W-:Y:S05]  /*4c50*/  BSYNC B0 ;  /* 0x0000000000007941 */ /* 0x000fea0003800000 */
.L_x_143:
[----:B------:R-:W-:-:S03]  /*4c60*/  UMOV UR14, 0xffffffff ;  /* 0xffffffff000e7882 */ /* 0x000fc60000000000 */
[----:B------:R-:W-:Y:S05]  /*4c70*/  BRA.DIV UR14, `(.L_x_146) ;  /* 0x000000360e587947 */ /* 0x000fea000b800000 */
[----:B------:R-:W-:Y:S01]  /*4c80*/  NOP ;  /* 0x0000000000007918 */ /* 0x000fe20000000000 */
.L_x_225:
[----:B------:R-:W-:Y:S05]  /*4c90*/  WARPSYNC.ALL ;  /* 0x0000000000007948 */ /* 0x000fea0003800000 */
[----:B------:R-:W-:Y:S06]  /*4ca0*/  BAR.SYNC.DEFER_BLOCKING 0xd, 0xa0 ;  /* 0x0342800000007b1d */ /* 0x000fec0000010000 */
[----:B------:R-:W-:Y:S04]  /*4cb0*/  BSSY B0, `(.L_x_147) ;  /* 0x0000011000007945 */ /* 0x000fe80003800000 */
[----:B------:R-:W-:Y:S05]  /*4cc0*/  @!P0 BRA `(.L_x_148) ;  /* 0x00000000003c8947 */ /* 0x000fea0003800000 */
[----:B------:R-:W1:Y:S01]  /*4cd0*/  S2UR UR18, SR_CgaCtaId ;  /* 0x00000000001279c3 */ /* 0x000e620000008800 */
[----:B------:R-:W-:Y:S01]  /*4ce0*/  UIMAD UR14, UR4, 0x3000, URZ ;  /* 0x00003000040e78a4 */ /* 0x000fe2000f8e023f */
[----:B------:R-:W-:Y:S01]  /*4cf0*/  UMOV UR15, 0x400 ;  /* 0x00000400000f7882 */ /* 0x000fe20000000000 */
[----:B------:R-:W-:Y:S02]  /*4d00*/  ULDC.64 UR22, c[0x0][0x2c0] ;  /* 0x0000b00000167ab9 */ /* 0x000fe40000000a00 */
[----:B------:R-:W-:Y:S01]  /*4d10*/  UIADD3 UR25, UP0, UR14, UR6, URZ ;  /* 0x000000060e197290 */ /* 0x000fe2000ff1e03f */
[----:B------:R-:W-:Y:S01]  /*4d20*/  UMOV UR26, 0x0 ;  /* 0x00000000001a7882 */ /* 0x000fe20000000000 */
[----:B------:R-:W-:Y:S01]  /*4d30*/  UMOV UR27, 0x14f00000 ;  /* 0x14f00000001b7882 */ /* 0x000fe20000000000 */
[----:B-1----:R-:W-:Y:S02]  /*4d40*/  ULEA UR18, UR18, UR15, 0x18 ;  /* 0x0000000f12127291 */ /* 0x002fe4000f8ec03f */
[----:B------:R-:W-:-:S02]  /*4d50*/  ULEA.HI.X.SX32 UR15, UR14, UR12, 0x1, UP0 ;  /* 0x0000000c0e0f7291 */ /* 0x000fc400080f0e3f */
[----:B------:R-:W-:Y:S02]  /*4d60*/  ULEA UR14, UP0, UR25, UR22, 0x2 ;  /* 0x00000016190e7291 */ /* 0x000fe4000f80103f */
[----:B------:R-:W-:Y:S02]  /*4d70*/  UIADD3 UR18, UR18, 0x12000, URZ ;  /* 0x0001200012127890 */ /* 0x000fe4000fffe03f */
[----:B------:R-:W-:Y:S01]  /*4d80*/  ULEA.HI.X UR15, UR25, UR23, UR15, 0x2, UP0 ;  /* 0x00000017190f7291 */ /* 0x000fe200080f140f */
[----:B------:R-:W-:-:S08]  /*4d90*/  UMOV UR22, 0x400 ;  /* 0x0000040000167882 */ /* 0x000fd00000000000 */
[----:B------:R1:W-:Y:S02]  /*4da0*/  UBLKRED.G.S.ADD.F32.RN [UR14], [UR18], UR22, desc[UR26] ;  /* 0x00001a0e120073bb */ /* 0x0003e400080a1416 */
[----:B-1----:R0:W-:Y:S02]  /*4db0*/  UTMACMDFLUSH ;  /* 0x00000000000079b7 */ /* 0x0021e40000000000 */
.L_x_148:
[----:B------:R-:W-:Y:S05]  /*4dc0*/  BSYNC B0 ;  /* 0x0000000000007941 */ /* 0x000fea0003800000 */
.L_x_147:
[----:B------:R-:W-:Y:S01]  /*4dd0*/  UIMAD UR14, UR5, 0x6000, URZ ;  /* 0x00006000050e78a4 */ /* 0x000fe2000f8e023f */
[----:B------:R-:W-:Y:S03]  /*4de0*/  BAR.SYNC.DEFER_BLOCKING 0xe, 0xa0 ;  /* 0x0382800000007b1d */ /* 0x000fe60000010000 */
[----:B------:R-:W-:-:S03]  /*4df0*/  UIMAD.WIDE UR14, UR14, 0x4, UR16 ;  /* 0x000000040e0e78a5 */ /* 0x000fc6000f8e0210 */
        /* <DEDUP_REMOVED lines=11> */
.L_x_150:
[----:B------:R-:W-:Y:S05]  /*4eb0*/  BSYNC B0 ;  /* 0x0000000000007941 */ /* 0x000fea0003800000 */
.L_x_149:
[----:B------:R-:W-:Y:S06]  /*4ec0*/  BAR.SYNC.DEFER_BLOCKING 0xf, 0xa0 ;  /* 0x03c2800000007b1d */ /* 0x000fec0000010000 */
[----:B------:R-:W-:Y:S04]  /*4ed0*/  BSSY B0, `(.L_x_151) ;  /* 0x000000e000007945 */ /* 0x000fe80003800000 */
[----:B------:R-:W-:Y:S05]  /*4ee0*/  @!P0 BRA `(.L_x_152) ;  /* 0x0000000000308947 */ /* 0x000fea0003800000 */
[----:B------:R-:W1:Y:S01]  /*4ef0*/  S2UR UR22, SR_CgaCtaId ;  /* 0x00000000001679c3 */ /* 0x000e620000008800 */
[----:B------:R-:W-:Y:S01]  /*4f00*/  UMOV UR18, 0x400 ;  /* 0x0000040000127882 */ /* 0x000fe20000000000 */
[----:B------:R-:W-:Y:S01]  /*4f10*/  UMOV UR25, 0x400 ;  /* 0x0000040000197882 */ /* 0x000fe20000000000 */
[----:B------:R-:W-:Y:S01]  /*4f20*/  UMOV UR26, 0x0 ;  /* 0x00000000001a7882 */ /* 0x000fe20000000000 */
[----:B------:R-:W-:Y:S01]  /*4f30*/  UMOV UR27, 0x14f00000 ;  /* 0x14f00000001b7882 */ /* 0x000fe20000000000 */
[----:B-1----:R-:W-:Y:S02]  /*4f40*/  ULEA UR18, UR22, UR18, 0x18 ;  /* 0x0000001216127291 */ /* 0x002fe4000f8ec03f */
[----:B------:R-:W-:Y:S02]  /*4f50*/  UIADD3 UR22, UP0, UR14, 0x4000, URZ ;  /* 0x000040000e167890 */ /* 0x000fe4000ff1e03f */
[----:B------:R-:W-:Y:S02]  /*4f60*/  UIADD3 UR18, UR18, 0x1a000, URZ ;  /* 0x0001a00012127890 */ /* 0x000fe4000fffe03f */
[----:B------:R-:W-:-:S09]  /*4f70*/  UIADD3.X UR23, URZ, UR15, URZ, UP0, !UPT ;  /* 0x0000000f3f177290 */ /* 0x000fd200087fe43f */
[----:B------:R1:W-:Y:S01]  /*4f80*/  UBLKRED.G.S.ADD.F32.RN [UR22], [UR18], UR25, desc[UR26] ;  /* 0x00001a16120073bb */ /* 0x0003e200080a1419 */
[----:B------:R0:W-:Y:S01]  /*4f90*/  UTMACMDFLUSH ;  /* 0x00000000000079b7 */ /* 0x0001e20000000000 */
[----:B-1----:R-:W-:-:S04]  /*4fa0*/  DEPBAR.LE SB0, 0x2 ;  /* 0x000080800000791a */ /* 0x002fc80000000000 */
.L_x_152:
[----:B------:R-:W-:Y:S05]  /*4fb0*/  BSYNC B0 ;  /* 0x0000000000007941 */ /* 0x000fea0003800000 */
.L_x_151:
[----:B------:R-:W-:Y:S06]  /*4fc0*/  BAR.ARV 0xa, 0xa0 ;  /* 0x0282800000007b1d */ /* 0x000fec0000002000 */
[----:B------:R-:W-:Y:S04]  /*4fd0*/  BSSY B0, `(.L_x_153) ;  /* 0x0000003000007945 */ /* 0x000fe80003800000 */
[----:B------:R-:W-:Y:S05]  /*4fe0*/  @!P0 BRA `(.L_x_154) ;  /* 0x0000000000048947 */ /* 0x000fea0003800000 */
[----:B------:R-:W-:-:S04]  /*4ff0*/  DEPBAR.LE SB0, 0x1 ;  /* 0x000080400000791a */ /* 0x000fc80000000000 */
.L_x_154:
[----:B------:R-:W-:Y:S05]  /*5000*/  BSYNC B0 ;  /* 0x0000000000007941 */ /* 0x000fea0003800000 */
.L_x_153:
[----:B------:R-:W-:Y:S06]  /*5010*/  BAR.ARV 0xb, 0xa0 ;  /* 0x02c2800000007b1d */ /* 0x000fec0000002000 */
[----:B------:R-:W-:Y:S04]  /*5020*/  BSSY B0, `(.L_x_155) ;  /* 0x0000003000007945 */ /* 0x000fe80003800000 */
[----:B------:R-:W-:Y:S05]  /*5030*/  @!P0 BRA `(.L_x_156) ;  /* 0x0000000000048947 */ /* 0x000fea0003800000 */
[----:B------:R-:W-:-:S04]  /*5040*/  DEPBAR.LE SB0, 0x0 ;  /* 0x000080000000791a */ /* 0x000fc80000000000 */
.L_x_156:
[----:B------:R-:W-:Y:S05]  /*5050*/  BSYNC B0 ;  /* 0x0000000000007941 */ /* 0x000fea0003800000 */
.L_x_155:
[----:B------:R-:W-:Y:S06]  /*5060*/  BAR.ARV 0xc, 0xa0 ;  /* 0x0302800000007b1d */ /* 0x000fec0000002000 */
[----:B------:R-:W-:Y:S01]  /*5070*/  NOP ;  /* 0x0000000000007918 */ /* 0x000fe20000000000 */
[----:B------:R-:W-:Y:S04]  /*5080*/  BSSY B0, `(.L_x_157) ;  /* 0x0000011000007945 */ /* 0x000fe80003800000 */
[----:B------:R-:W-:Y:S05]  /*5090*/  @P3 BRA `(.L_x_158) ;  /* 0x00000000003c3947 */ /* 0x000fea0003800000 */
[----:B------:R-:W-:Y:S01]  /*50a0*/  @!PT LDS RZ, [RZ] ;  /* 0x00000000fffff984 */ /* 0x000fe20000000800 */
[----:B------:R-:W-:Y:S01]  /*50b0*/  @!PT LDS RZ, [RZ] ;  /* 0x00000000fffff984 */ /* 0x000fe20000000800 */
[----:B------:R-:W-:Y:S01]  /*50c0*/  @!PT LDS RZ, [RZ] ;  /* 0x00000000fffff984 */ /* 0x000fe20000000800 */
[----:B------:R-:W-:Y:S01]  /*50d0*/  @!PT LDS RZ, [RZ] ;  /* 0x00000000fffff984 */ /* 0x000fe20000000800 */
[----:B------:R1:W-:Y:S06]  /*50e0*/  MEMBAR.ALL.CTA ;  /* 0x0000000000007992 */ /* 0x0003ec0000008000 */
[----:B-1----:R-:W-:Y:S06]  /*50f0*/  MEMBAR.ALL.GPU ;  /* 0x0000000000007992 */ /* 0x002fec000000a000 */
[----:B------:R-:W-:-:S00]  /*5100*/  ERRBAR ;  /* 0x00000000000079ab */ /* 0x000fc00000000000 */
[----:B------:R-:W-:Y:S06]  /*5110*/  CGAERRBAR ;  /* 0x00000000000075ab */ /* 0x000fec0000000000 */
[----:B012345:R-:W-:Y:S01]  /*5120*/  CCTL.IVALL ;  /* 0x00000000ff00798f */ /* 0x03ffe20002000000 */
[----:B------:R-:W1:Y:S01]  /*5130*/  S2R R6, SR_LANEID ;  /* 0x0000000000067919 */ /* 0x000e620000000000 */
[----:B------:R-:W-:Y:S02]  /*5140*/  VOTEU.ANY UR18, UPT, PT ;  /* 0x0000000000127886 */ /* 0x000fe400038e0100 */
[----:B------:R-:W-:-:S02]  /*5150*/  UFLO.U32 UR22, UR18 ;  /* 0x00000012001672bd */ /* 0x000fc400080e0000 */
[----:B------:R-:W2:Y:S04]  /*5160*/  POPC R7, UR18 ;  /* 0x0000001200077d09 */ /* 0x000ea80008000000 */
[----:B-1----:R-:W-:-:S13]  /*5170*/  ISETP.EQ.U32.AND P2, PT, R6, UR22, PT ;  /* 0x0000001606007c0c */ /* 0x002fda000bf42070 */
[----:B--2---:R1:W-:Y:S02]  /*5180*/  @P2 REDG.E.ADD.S32.STRONG.GPU desc[UR20][R2.64], R7 ;  /* 0x000000070200298e */ /* 0x0043e4000c10e394 */
.L_x_158:
[----:B------:R-:W-:Y:S05]  /*5190*/  BSYNC B0 ;  /* 0x0000000000007941 */ /* 0x000fea0003800000 */
.L_x_157:
[----:B------:R-:W-:Y:S01]  /*51a0*/  UIADD3 UR18, UR13, UR19, URZ ;  /* 0x000000130d127290 */ /* 0x000fe2000fffe03f */
[----:B------:R-:W-:Y:S03]  /*51b0*/  BSSY B0, `(.L_x_159) ;  /* 0x000000d000007945 */ /* 0x000fe60003800000 */
[----:B------:R-:W-:-:S04]  /*51c0*/  UIADD3 UR19, UP0, UR18, UR8, URZ ;  /* 0x0000000812137290 */ /* 0x000fc8000ff1e03f */
[----:B------:R-:W-:Y:S02]  /*51d0*/  ULEA.HI.X.SX32 UR18, UR18, UR9, 0x1, UP0 ;  /* 0x0000000912127291 */ /* 0x000fe400080f0e3f */
[----:B------:R-:W-:-:S04]  /*51e0*/  ULEA UR10, UP0, UR19, UR10, 0x2 ;  /* 0x0000000a130a7291 */ /* 0x000fc8000f80103f */
[----:B------:R-:W-:Y:S02]  /*51f0*/  ULEA.HI.X UR18, UR19, UR11, UR18, 0x2, UP0 ;  /* 0x0000000b13127291 */ /* 0x000fe400080f1412 */
[----:B-1----:R-:W-:-:S04]  /*5200*/  IMAD.U32 R2, RZ, RZ, UR10 ;  /* 0x0000000aff027e24 */ /* 0x002fc8000f8e00ff */
[----:B------:R-:W-:Y:S01]  /*5210*/  IMAD.U32 R3, RZ, RZ, UR18 ;  /* 0x00000012ff037e24 */ /* 0x000fe2000f8e00ff */
[----:B------:R-:W-:Y:S06]  /*5220*/  @P3 BRA `(.L_x_160) ;  /* 0x0000000000143947 */ /* 0x000fec0003800000 */
.L_x_161:
[----:B------:R-:W2:Y:S04]  /*5230*/  LDG.E.STRONG.GPU R6, desc[UR20][R2.64] ;  /* 0x0000001402067981 */ /* 0x000ea8000c1ef900 */
[----:B--2---:R-:W-:Y:S01]  /*5240*/  CCTL.IVALL ;  /* 0x00000000ff00798f */ /* 0x004fe20002000000 */
[----:B------:R-:W-:Y:S05]  /*5250*/  YIELD ;  /* 0x0000000000007946 */ /* 0x000fea0003800000 */
[----:B------:R-:W-:-:S13]  /*5260*/  ISETP.NE.AND P2, PT, R6, UR24, PT ;  /* 0x0000001806007c0c */ /* 0x000fda000bf45270 */
[----:B------:R-:W-:Y:S05]  /*5270*/  @P2 BRA `(.L_x_161) ;  /* 0xfffffffc00ec2947 */ /* 0x000fea000383ffff */
.L_x_160:
[----:B------:R-:W-:Y:S05]  /*5280*/  BSYNC B0 ;  /* 0x0000000000007941 */ /* 0x000fea0003800000 */
.L_x_159:
[----:B------:R-:W-:-:S03]  /*5290*/  UMOV UR10, 0xffffffff ;  /* 0xffffffff000a7882 */ /* 0x000fc60000000000 */
[----:B------:R-:W-:Y:S05]  /*52a0*/  BRA.DIV UR10, `(.L_x_162) ;  /* 0x0000002e0ae87947 */ /* 0x000fea000b800000 */
[----:B------:R-:W-:Y:S01]  /*52b0*/  NOP ;  /* 0x0000000000007918 */ /* 0x000fe20000000000 */
.L_x_228:
[----:B------:R-:W-:Y:S05]  /*52c0*/  WARPSYNC.ALL ;  /* 0x0000000000007948 */ /* 0x000fea0003800000 */
[----:B------:R-:W-:Y:S06]  /*52d0*/  BAR.SYNC.DEFER_BLOCKING 0xd, 0xa0 ;  /* 0x0342800000007b1d */ /* 0x000fec0000010000 */
[----:B------:R-:W-:Y:S04]  /*52e0*/  BSSY B0, `(.L_x_163) ;  /* 0x000000d000007945 */ /* 0x000fe80003800000 */
[----:B------:R-:W-:Y:S05]  /*52f0*/  @!P0 BRA `(.L_x_164) ;  /* 0x00000000002c8947 */ /* 0x000fea0003800000 */
[----:B------:R-:W1:Y:S01]  /*5300*/  S2UR UR11, SR_CgaCtaId ;  /* 0x00000000000b79c3 */ /* 0x000e620000008800 */
[----:B------:R-:W-:Y:S01]  /*5310*/  UMOV UR10, 0x400 ;  /* 0x00000400000a7882 */ /* 0x000fe20000000000 */
[----:B------:R-:W-:Y:S01]  /*5320*/  UIADD3 UR18, UP0, UR14, 0x8000, URZ ;  /* 0x000080000e127890 */ /* 0x000fe2000ff1e03f */
[----:B------:R-:W-:Y:S01]  /*5330*/  UMOV UR22, 0x0 ;  /* 0x0000000000167882 */ /* 0x000fe20000000000 */
[----:B------:R-:W-:Y:S02]  /*5340*/  UMOV UR23, 0x14f00000 ;  /* 0x14f0000000177882 */ /* 0x000fe40000000000 */
[----:B------:R-:W-:Y:S02]  /*5350*/  UIADD3.X UR19, URZ, UR15, URZ, UP0, !UPT ;  /* 0x0000000f3f137290 */ /* 0x000fe400087fe43f */
[----:B-1----:R-:W-:-:S03]  /*5360*/  ULEA UR10, UR11, UR10, 0x18 ;  /* 0x0000000a0b0a7291 */ /* 0x002fc6000f8ec03f */
[----:B------:R-:W-:Y:S01]  /*5370*/  UMOV UR11, 0x400 ;  /* 0x00000400000b7882 */ /* 0x000fe20000000000 */
[----:B------:R-:W-:-:S09]  /*5380*/  UIADD3 UR10, UR10, 0x12000, URZ ;  /* 0x000120000a0a7890 */ /* 0x000fd2000fffe03f */
[----:B------:R1:W-:Y:S02]  /*5390*/  UBLKRED.G.S.ADD.F32.RN [UR18], [UR10], UR11, desc[UR22] ;  /* 0x000016120a0073bb */ /* 0x0003e400080a140b */
[----:B-1----:R0:W-:Y:S02]  /*53a0*/  UTMACMDFLUSH ;  /* 0x00000000000079b7 */ /* 0x0021e40000000000 */
.L_x_164:
[----:B------:R-:W-:Y:S05]  /*53b0*/  BSYNC B0 ;  /* 0x0000000000007941 */ /* 0x000fea0003800000 */
.L_x_163:
        /* <DEDUP_REMOVED lines=14> */
.L_x_166:
[----:B------:R-:W-:Y:S05]  /*54a0*/  BSYNC B0 ;  /* 0x0000000000007941 */ /* 0x000fea0003800000 */
.L_x_165:
        /* <DEDUP_REMOVED lines=12> */
[----:B------:R1:W-:Y:S01]  /*5570*/  UBLKRED.G.S.ADD.F32.RN [UR18], [UR10], UR11, desc[UR22] ;  /* 0x000016120a0073bb */ /* 0x0003e200080a140b */
[----:B------:R0:W-:Y:S01]  /*5580*/  UTMACMDFLUSH ;  /* 0x00000000000079b7 */ /* 0x0001e20000000000 */
[----:B-1----:R-:W-:-:S04]  /*5590*/  DEPBAR.LE SB0, 0x2 ;  /* 0x000080800000791a */ /* 0x002fc80000000000 */
.L_x_168:
[----:B------:R-:W-:Y:S05]  /*55a0*/  BSYNC B0 ;  /* 0x0000000000007941 */ /* 0x000fea0003800000 */
.L_x_167:
[----:B------:R-:W-:Y:S06]  /*55b0*/  BAR.ARV 0xa, 0xa0 ;  /* 0x0282800000007b1d */ /* 0x000fec0000002000 */
[----:B------:R-:W-:Y:S04]  /*55c0*/  BSSY B0, `(.L_x_169) ;  /* 0x0000003000007945 */ /* 0x000fe80003800000 */
[----:B------:R-:W-:Y:S05]  /*55d0*/  @!P0 BRA `(.L_x_170) ;  /* 0x0000000000048947 */ /* 0x000fea0003800000 */
[----:B------:R-:W-:-:S04]  /*55e0*/  DEPBAR.LE SB0, 0x1 ;  /* 0x000080400000791a */ /* 0x000fc80000000000 */
.L_x_170:
[----:B------:R-:W-:Y:S05]  /*55f0*/  BSYNC B0 ;  /* 0x0000000000007941 */ /* 0x000fea0003800000 */
.L_x_169:
[----:B------:R-:W-:Y:S06]  /*5600*/  BAR.ARV 0xb, 0xa0 ;  /* 0x02c2800000007b1d */ /* 0x000fec0000002000 */
[----:B------:R-:W-:Y:S04]  /*5610*/  BSSY B0, `(.L_x_171) ;  /* 0x0000003000007945 */ /* 0x000fe80003800000 */
[----:B------:R-:W-:Y:S05]  /*5620*/  @!P0 BRA `(.L_x_172) ;  /* 0x0000000000048947 */ /* 0x000fea0003800000 */
[----:B------:R-:W-:-:S04]  /*5630*/  DEPBAR.LE SB0, 0x0 ;  /* 0x000080000000791a */ /* 0x000fc80000000000 */
.L_x_172:
[----:B------:R-:W-:Y:S05]  /*5640*/  BSYNC B0 ;  /* 0x0000000000007941 */ /* 0x000fea0003800000 */
.L_x_171:
[----:B------:R-:W-:Y:S06]  /*5650*/  BAR.ARV 0xc, 0xa0 ;  /* 0x0302800000007b1d */ /* 0x000fec0000002000 */
[----:B------:R-:W-:Y:S01]  /*5660*/  NOP ;  /* 0x0000000000007918 */ /* 0x000fe20000000000 */
[----:B------:R-:W-:Y:S04]  /*5670*/  BSSY B0, `(.L_x_173) ;  /* 0x0000011000007945 */ /* 0x000fe80003800000 */
[----:B------:R-:W-:Y:S05]  /*5680*/  @P3 BRA `(.L_x_174) ;  /* 0x00000000003c3947 */ /* 0x000fea0003800000 */
[----:B------:R-:W1:Y:S01]  /*5690*/  S2R R6, SR_LANEID ;  /* 0x0000000000067919 */ /* 0x000e620000000000 */
[----:B------:R-:W-:Y:S01]  /*56a0*/  @!PT LDS RZ, [RZ] ;  /* 0x00000000fffff984 */ /* 0x000fe20000000800 */
[----:B------:R-:W-:Y:S01]  /*56b0*/  @!PT LDS RZ, [RZ] ;  /* 0x00000000fffff984 */ /* 0x000fe20000000800 */
[----:B------:R-:W-:Y:S01]  /*56c0*/  @!PT LDS RZ, [RZ] ;  /* 0x00000000fffff984 */ /* 0x000fe20000000800 */
[----:B------:R-:W-:Y:S01]  /*56d0*/  @!PT LDS RZ, [RZ] ;  /* 0x00000000fffff984 */ /* 0x000fe20000000800 */
[----:B------:R2:W-:Y:S06]  /*56e0*/  MEMBAR.ALL.CTA ;  /* 0x0000000000007992 */ /* 0x0005ec0000008000 */
[----:B--2---:R-:W-:Y:S06]  /*56f0*/  MEMBAR.ALL.GPU ;  /* 0x0000000000007992 */ /* 0x004fec000000a000 */
[----:B------:R-:W-:-:S00]  /*5700*/  ERRBAR ;  /* 0x00000000000079ab */ /* 0x000fc00000000000 */
[----:B------:R-:W-:Y:S06]  /*5710*/  CGAERRBAR ;  /* 0x00000000000075ab */ /* 0x000fec0000000000 */
[----:B012345:R-:W-:Y:S01]  /*5720*/  CCTL.IVALL ;  /* 0x00000000ff00798f */ /* 0x03ffe20002000000 */
[----:B------:R-:W-:Y:S02]  /*5730*/  VOTEU.ANY UR10, UPT, PT ;  /* 0x00000000000a7886 */ /* 0x000fe400038e0100 */
[----:B------:R-:W-:Y:S02]  /*5740*/  UFLO.U32 UR11, UR10 ;  /* 0x0000000a000b72bd */ /* 0x000fe400080e0000 */
[----:B------:R-:W2:Y:S04]  /*5750*/  POPC R7, UR10 ;  /* 0x0000000a00077d09 */ /* 0x000ea80008000000 */
[----:B-1----:R-:W-:-:S13]  /*5760*/  ISETP.EQ.U32.AND P2, PT, R6, UR11, PT ;  /* 0x0000000b06007c0c */ /* 0x002fda000bf42070 */
[----:B--2---:R1:W-:Y:S02]  /*5770*/  @P2 REDG.E.ADD.S32.STRONG.GPU desc[UR20][R2.64], R7 ;  /* 0x000000070200298e */ /* 0x0043e4000c10e394 */
.L_x_174:
[----:B------:R-:W-:Y:S05]  /*5780*/  BSYNC B0 ;  /* 0x0000000000007941 */ /* 0x000fea0003800000 */
.L_x_173:
[----:B------:R-:W-:Y:S02]  /*5790*/  UIADD3 UR4, UR4, 0x2, URZ ;  /* 0x0000000204047890 */ /* 0x000fe4000fffe03f */
[----:B------:R-:W-:Y:S01]  /*57a0*/  UIADD3 UR5, UR5, 0x1, URZ ;  /* 0x0000000105057890 */ /* 0x000fe2000fffe03f */
[----:B------:R-:W-:Y:S11]  /*57b0*/  @P1 BRA `(.L_x_175) ;  /* 0xfffffff000dc1947 */ /* 0x000ff6000383ffff */
.L_x_142:
[----:B------:R-:W-:-:S13]  /*57c0*/  ISETP.NE.AND P1, PT, R5, RZ, PT ;  /* 0x000000ff0500720c */ /* 0x000fda0003f25270 */
[----:B------:R-:W-:Y:S05]  /*57d0*/  @!P1 EXIT ;  /* 0x000000000000994d */ /* 0x000fea0003800000 */
[----:B------:R-:W-:Y:S01]  /*57e0*/  UIMAD UR5, UR13, UR4, URZ ;  /* 0x000000040d0572a4 */ /* 0x000fe2000f8e023f */
[----:B------:R-:W-:Y:S01]  /*57f0*/  ISETP.NE.AND P2, PT, R0, RZ, PT ;  /* 0x000000ff0000720c */ /* 0x000fe20003f45270 */
[----:B------:R-:W-:Y:S01]  /*5800*/  ULDC.64 UR14, c[0x0][0x768] ;  /* 0x0001da00000e7ab9 */ /* 0x000fe20000000a00 */
[----:B------:R-:W-:Y:S01]  /*5810*/  BSSY B0, `(.L_x_176) ;  /* 0x000000d000007945 */ /* 0x000fe20003800000 */
[----:B------:R-:W-:-:S04]  /*5820*/  UIADD3 UR10, UP0, UR5, UR8, URZ ;  /* 0x00000008050a7290 */ /* 0x000fc8000ff1e03f */
[----:B------:R-:W-:Y:S02]  /*5830*/  ULEA.HI.X.SX32 UR5, UR5, UR9, 0x1, UP0 ;  /* 0x0000000905057291 */ /* 0x000fe400080f0e3f */
[----:B------:R-:W-:-:S04]  /*5840*/  ULEA UR11, UP0, UR10, UR14, 0x2 ;  /* 0x0000000e0a0b7291 */ /* 0x000fc8000f80103f */
[----:B------:R-:W-:Y:S02]  /*5850*/  ULEA.HI.X UR5, UR10, UR15, UR5, 0x2, UP0 ;  /* 0x0000000f0a057291 */ /* 0x000fe400080f1405 */
[----:B-1----:R-:W-:-:S04]  /*5860*/  IMAD.U32 R2, RZ, RZ, UR11 ;  /* 0x0000000bff027e24 */ /* 0x002fc8000f8e00ff */
[----:B------:R-:W-:Y:S01]  /*5870*/  IMAD.U32 R3, RZ, RZ, UR5 ;  /* 0x00000005ff037e24 */ /* 0x000fe2000f8e00ff */
[----:B------:R-:W-:Y:S06]  /*5880*/  @P2 BRA `(.L_x_177) ;  /* 0x0000000000142947 */ /* 0x000fec0003800000 */
.L_x_178:
[----:B------:R-:W2:Y:S04]  /*5890*/  LDG.E.STRONG.GPU R0, desc[UR20][R2.64] ;  /* 0x0000001402007981 */ /* 0x000ea8000c1ef900 */
[----:B--2---:R-:W-:Y:S01]  /*58a0*/  CCTL.IVALL ;  /* 0x00000000ff00798f */ /* 0x004fe20002000000 */
[----:B------:R-:W-:Y:S05]  /*58b0*/  YIELD ;  /* 0x0000000000007946 */ /* 0x000fea0003800000 */
[----:B------:R-:W-:-:S13]  /*58c0*/  ISETP.NE.AND P1, PT, R0, UR24, PT ;  /* 0x0000001800007c0c */ /* 0x000fda000bf25270 */
[----:B------:R-:W-:Y:S05]  /*58d0*/  @P1 BRA `(.L_x_178) ;  /* 0xfffffffc00ec1947 */ /* 0x000fea000383ffff */
.L_x_177:
[----:B------:R-:W-:Y:S05]  /*58e0*/  BSYNC B0 ;  /* 0x0000000000007941 */ /* 0x000fea0003800000 */
.L_x_176:
[----:B------:R-:W-:-:S03]  /*58f0*/  UMOV UR5, 0xffffffff ;  /* 0xffffffff00057882 */ /* 0x000fc60000000000 */
[----:B------:R-:W-:Y:S05]  /*5900*/  BRA.DIV UR5, `(.L_x_179) ;  /* 0x0000002a056c7947 */ /* 0x000fea000b800000 */
[----:B------:R-:W-:Y:S01]  /*5910*/  NOP ;  /* 0x0000000000007918 */ /* 0x000fe20000000000 */
.L_x_231:
[----:B------:R-:W-:Y:S01]  /*5920*/  IMAD.U32 R6, RZ, RZ, UR4 ;  /* 0x00000004ff067e24 */ /* 0x000fe2000f8e00ff */
[----:B------:R-:W-:Y:S05]  /*5930*/  WARPSYNC.ALL ;  /* 0x0000000000007948 */ /* 0x000fea0003800000 */
[----:B------:R-:W-:Y:S01]  /*5940*/  BAR.SYNC.DEFER_BLOCKING 0xd, 0xa0 ;  /* 0x0342800000007b1d */ /* 0x000fe20000010000 */
[----:B------:R-:W-:-:S05]  /*5950*/  IMAD R6, R6, 0x3000, RZ ;  /* 0x0000300006067824 */ /* 0x000fca00078e02ff */
[----:B------:R-:W-:Y:S04]  /*5960*/  BSSY B0, `(.L_x_180) ;  /* 0x0000012000007945 */ /* 0x000fe80003800000 */
[----:B------:R-:W-:Y:S05]  /*5970*/  @!P0 BRA `(.L_x_181) ;  /* 0x0000000000408947 */ /* 0x000fea0003800000 */
[----:B------:R-:W1:Y:S01]  /*5980*/  LDC.64 R8, c[0x0][0x2c0] ;  /* 0x0000b000ff087b82 */ /* 0x000e620000000a00 */
[C---:B------:R-:W-:Y:S01]  /*5990*/  IADD3 R4, P1, R6.reuse, UR6, RZ ;  /* 0x0000000606047c10 */ /* 0x040fe2000ff3e0ff */
[----:B------:R-:W-:Y:S01]  /*59a0*/  UMOV UR5, 0x400 ;  /* 0x0000040000057882 */ /* 0x000fe20000000000 */
[----:B------:R-:W-:Y:S01]  /*59b0*/  UMOV UR16, 0x0 ;  /* 0x0000000000107882 */ /* 0x000fe20000000000 */
[----:B------:R-:W-:Y:S01]  /*59c0*/  UMOV UR17, 0x14f00000 ;  /* 0x14f0000000117882 */ /* 0x000fe20000000000 */
[----:B------:R-:W-:-:S03]  /*59d0*/  LEA.HI.X.SX32 R5, R6, UR12, 0x1, P1 ;  /* 0x0000000c06057c11 */ /* 0x000fc600088f0eff */
[----:B------:R-:W2:Y:S01]  /*59e0*/  S2UR UR10, SR_CgaCtaId ;  /* 0x00000000000a79c3 */ /* 0x000ea20000008800 */
[----:B-1----:R-:W-:-:S04]  /*59f0*/  LEA R0, P1, R4, R8, 0x2 ;  /* 0x0000000804007211 */ /* 0x002fc800078210ff */
[----:B------:R-:W-:Y:S02]  /*5a00*/  LEA.HI.X R4, R4, R9, R5, 0x2, P1 ;  /* 0x0000000904047211 */ /* 0x000fe400008f1405 */
[----:B------:R-:W-:Y:S02]  /*5a10*/  R2UR UR14, R0 ;  /* 0x00000000000e72ca */ /* 0x000fe400000e0000 */
[----:B------:R-:W-:Y:S01]  /*5a20*/  R2UR UR15, R4 ;  /* 0x00000000040f72ca */ /* 0x000fe200000e0000 */
[----:B--2---:R-:W-:-:S03]  /*5a30*/  ULEA UR5, UR10, UR5, 0x18 ;  /* 0x000000050a057291 */ /* 0x004fc6000f8ec03f */
[----:B------:R-:W-:Y:S01]  /*5a40*/  UMOV UR10, 0x400 ;  /* 0x00000400000a7882 */ /* 0x000fe20000000000 */
[----:B------:R-:W-:-:S09]  /*5a50*/  UIADD3 UR5, UR5, 0x12000, URZ ;  /* 0x0001200005057890 */ /* 0x000fd2000fffe03f */
[----:B------:R1:W-:Y:S02]  /*5a60*/  UBLKRED.G.S.ADD.F32.RN [UR14], [UR5], UR10, desc[UR16] ;  /* 0x0000100e050073bb */ /* 0x0003e400080a140a */
[----:B-1----:R0:W-:Y:S02]  /*5a70*/  UTMACMDFLUSH ;  /* 0x00000000000079b7 */ /* 0x0021e40000000000 */
.L_x_181:
[----:B------:R-:W-:Y:S05]  /*5a80*/  BSYNC B0 ;  /* 0x0000000000007941 */ /* 0x000fea0003800000 */
.L_x_180:
[----:B------:R-:W-:Y:S06]  /*5a90*/  BAR.SYNC.DEFER_BLOCKING 0xe, 0xa0 ;  /* 0x0382800000007b1d */ /* 0x000fec0000010000 */
[----:B------:R-:W-:Y:S04]  /*5aa0*/  BSSY B0, `(.L_x_182) ;  /* 0x0000012000007945 */ /* 0x000fe80003800000 */
[----:B------:R-:W-:Y:S05]  /*5ab0*/  @!P0 BRA `(.L_x_183) ;  /* 0x0000000000408947 */ /* 0x000fea0003800000 */
[----:B------:R-:W1:Y:S01]  /*5ac0*/  S2UR UR15, SR_CgaCtaId ;  /* 0x00000000000f79c3 */ /* 0x000e620000008800 */
[----:B------:R-:W-:Y:S01]  /*5ad0*/  R2UR UR5, R6 ;  /* 0x00000000060572ca */ /* 0x000fe200000e0000 */
[----:B------:R-:W-:Y:S01]  /*5ae0*/  UMOV UR14, 0x400 ;  /* 0x00000400000e7882 */ /* 0x000fe20000000000 */
[----:B------:R-:W-:Y:S01]  /*5af0*/  ULDC.64 UR10, c[0x0][0x2c0] ;  /* 0x0000b000000a7ab9 */ /* 0x000fe20000000a00 */
[----:B------:R-:W-:-:S10]  /*5b00*/  UMOV UR17, 0x14f00000 ;  /* 0x14f0000000117882 */ /* 0x000fd40000000000 */
[----:B------:R-:W-:-:S04]  /*5b10*/  UIADD3 UR5, UR5, 0x1000, URZ ;  /* 0x0000100005057890 */ /* 0x000fc8000fffe03f */
[----:B------:R-:W-:-:S04]  /*5b20*/  UIADD3 UR16, UP0, UR5, UR6, URZ ;  /* 0x0000000605107290 */ /* 0x000fc8000ff1e03f */
[----:B------:R-:W-:Y:S02]  /*5b30*/  ULEA.HI.X.SX32 UR5, UR5, UR12, 0x1, UP0 ;  /* 0x0000000c05057291 */ /* 0x000fe400080f0e3f */
[----:B-1----:R-:W-:Y:S02]  /*5b40*/  ULEA UR14, UR15, UR14, 0x18 ;  /* 0x0000000e0f0e7291 */ /* 0x002fe4000f8ec03f */
[----:B------:R-:W-:Y:S02]  /*5b50*/  ULEA UR10, UP0, UR16, UR10, 0x2 ;  /* 0x0000000a100a7291 */ /* 0x000fe4000f80103f */
[----:B------:R-:W-:Y:S02]  /*5b60*/  UIADD3 UR14, UR14, 0x16000, URZ ;  /* 0x000160000e0e7890 */ /* 0x000fe4000fffe03f */
[----:B------:R-:W-:-:S03]  /*5b70*/  ULEA.HI.X UR11, UR16, UR11, UR5, 0x2, UP0 ;  /* 0x0000000b100b7291 */ /* 0x000fc600080f1405 */
[----:B------:R-:W-:Y:S01]  /*5b80*/  UMOV UR5, 0x400 ;  /* 0x0000040000057882 */ /* 0x000fe20000000000 */
[----:B------:R-:W-:-:S05]  /*5b90*/  UMOV UR16, 0x0 ;  /* 0x0000000000107882 */ /* 0x000fca0000000000 */
[----:B------:R1:W-:Y:S02]  /*5ba0*/  UBLKRED.G.S.ADD.F32.RN [UR10], [UR14], UR5, desc[UR16] ;  /* 0x0000100a0e0073bb */ /* 0x0003e400080a1405 */
[----:B-1----:R0:W-:Y:S02]  /*5bb0*/  UTMACMDFLUSH ;  /* 0x00000000000079b7 */ /* 0x0021e40000000000 */
.L_x_183:
[----:B------:R-:W-:Y:S05]  /*5bc0*/  BSYNC B0 ;  /* 0x0000000000007941 */ /* 0x000fea0003800000 */
.L_x_182:
        /* <DEDUP_REMOVED lines=17> */
[----:B------:R1:W-:Y:S01]  /*5ce0*/  UBLKRED.G.S.ADD.F32.RN [UR10], [UR14], UR5, desc[UR16] ;  /* 0x0000100a0e0073bb */ /* 0x0003e200080a1405 */
[----:B------:R0:W-:Y:S01]  /*5cf0*/  UTMACMDFLUSH ;  /* 0x00000000000079b7 */ /* 0x0001e20000000000 */
[----:B-1----:R-:W-:-:S04]  /*5d00*/  DEPBAR.LE SB0, 0x2 ;  /* 0x000080800000791a */ /* 0x002fc80000000000 */
.L_x_185:
[----:B------:R-:W-:Y:S05]  /*5d10*/  BSYNC B0 ;  /* 0x0000000000007941 */ /* 0x000fea0003800000 */
.L_x_184:
[----:B------:R-:W-:Y:S06]  /*5d20*/  BAR.ARV 0xa, 0xa0 ;  /* 0x0282800000007b1d */ /* 0x000fec0000002000 */
[----:B------:R-:W-:Y:S04]  /*5d30*/  BSSY B0, `(.L_x_186) ;  /* 0x0000003000007945 */ /* 0x000fe80003800000 */
[----:B------:R-:W-:Y:S05]  /*5d40*/  @!P0 BRA `(.L_x_187) ;  /* 0x0000000000048947 */ /* 0x000fea0003800000 */
[----:B------:R-:W-:-:S04]  /*5d50*/  DEPBAR.LE SB0, 0x1 ;  /* 0x000080400000791a */ /* 0x000fc80000000000 */
.L_x_187:
[----:B------:R-:W-:Y:S05]  /*5d60*/  BSYNC B0 ;  /* 0x0000000000007941 */ /* 0x000fea0003800000 */
.L_x_186:
[----:B------:R-:W-:Y:S06]  /*5d70*/  BAR.ARV 0xb, 0xa0 ;  /* 0x02c2800000007b1d */ /* 0x000fec0000002000 */
[----:B------:R-:W-:Y:S04]  /*5d80*/  BSSY B0, `(.L_x_188) ;  /* 0x0000003000007945 */ /* 0x000fe80003800000 */
[----:B------:R-:W-:Y:S05]  /*5d90*/  @!P0 BRA `(.L_x_189) ;  /* 0x0000000000048947 */ /* 0x000fea0003800000 */
[----:B------:R-:W-:-:S04]  /*5da0*/  DEPBAR.LE SB0, 0x0 ;  /* 0x000080000000791a */ /* 0x000fc80000000000 */
.L_x_189:
[----:B------:R-:W-:Y:S05]  /*5db0*/  BSYNC B0 ;  /* 0x0000000000007941 */ /* 0x000fea0003800000 */
.L_x_188:
        /* <DEDUP_REMOVED lines=19> */
.L_x_191:
[----:B------:R-:W-:Y:S05]  /*5ef0*/  BSYNC B0 ;  /* 0x0000000000007941 */ /* 0x000fea0003800000 */
.L_x_190:
[----:B------:R-:W-:Y:S05]  /*5f00*/  EXIT ;  /* 0x000000000000794d */ /* 0x000fea0003800000 */
.L_x_141:
        /* <DEDUP_REMOVED lines=57> */
.L_x_232:
        /* <DEDUP_REMOVED lines=9> */
.L_x_195:
        /* <DEDUP_REMOVED lines=102> */
.L_x_206:
[----:B-1----:R-:W-:-:S05]  /*6990*/  IMAD.MOV.U32 R10, RZ, RZ, 0x1 ;  /* 0x00000001ff0a7424 */ /* 0x002fca00078e00ff */
[----:B------:R-:W-:-:S04]  /*69a0*/  SHF.L.U32 R10, R10, 0x1f, RZ ;  /* 0x0000001f0a0a7819 */ /* 0x000fc800000006ff */
[----:B------:R-:W1:Y:S02]  /*69b0*/  SYNCS.PHASECHK.TRANS64.TRYWAIT P1, [R0+URZ+0x36438], R10 ;  /* 0x0364380a000075a7 */ /* 0x000e64000802017f */
[----:B-123--:R-:W-:Y:S05]  /*69c0*/  @!P1 BRA `(.L_x_198) ;  /* 0x00000018006c9947 */ /* 0x00efea0003800000 */
.L_x_233:
[----:B------:R-:W-:Y:S05]  /*69d0*/  @P0 BRA `(.L_x_199) ;  /* 0x0000000000140947 */ /* 0x000fea0003800000 */
[----:B------:R-:W-:Y:S01]  /*69e0*/  ISETP.NE.AND P1, PT, R16, RZ, PT ;  /* 0x000000ff1000720c */ /* 0x000fe20003f25270 */
[----:B------:R-:W-:-:S04]  /*69f0*/  IMAD.MOV.U32 R3, RZ, RZ, 0x6100 ;  /* 0x00006100ff037424 */ /* 0x000fc800078e00ff */
[----:B------:R2:W-:Y:S08]  /*6a00*/  SYNCS.ARRIVE.TRANS64 RZ, [R0+URZ+0x36430], R3 ;  /* 0x0364300300ff79a7 */ /* 0x0005f0000800003f */
[----:B------:R-:W-:Y:S05]  /*6a10*/  @!P1 BRA `(.L_x_199) ;  /* 0x0000000000049947 */ /* 0x000fea0003800000 */
[----:B------:R-:W-:Y:S01]  /*6a20*/  BPT.TRAP 0x1 ;  /* 0x000000040000795c */ /* 0x000fe20000300000 */
.L_x_199:
        /* <DEDUP_REMOVED lines=47> */
.L_x_234:
[----:B------:R-:W-:Y:S05]  /*6d20*/  @P0 BRA `(.L_x_201) ;  /* 0x0000000000140947 */ /* 0x000fea0003800000 */
[----:B------:R-:W-:Y:S01]  /*6d30*/  ISETP.NE.AND P1, PT, R16, RZ, PT ;  /* 0x000000ff1000720c */ /* 0x000fe20003f25270 */
[----:B--2---:R-:W-:-:S04]  /*6d40*/  IMAD.MOV.U32 R3, RZ, RZ, 0x6100 ;  /* 0x00006100ff037424 */ /* 0x004fc800078e00ff */
[----:B------:R3:W-:Y:S08]  /*6d50*/  SYNCS.ARRIVE.TRANS64 RZ, [R0+URZ+0x36418], R3 ;  /* 0x0364180300ff79a7 */ /* 0x0007f0000800003f */
[----:B------:R-:W-:Y:S05]  /*6d60*/  @!P1 BRA `(.L_x_201) ;  /* 0x0000000000049947 */ /* 0x000fea0003800000 */
[----:B------:R-:W-:Y:S01]  /*6d70*/  BPT.TRAP 0x1 ;  /* 0x000000040000795c */ /* 0x000fe20000300000 */
.L_x_201:
        /* <DEDUP_REMOVED lines=35> */
.L_x_235:
        /* <DEDUP_REMOVED lines=9> */
.L_x_203:
        /* <DEDUP_REMOVED lines=37> */
.L_x_237:
[----:B------:R-:W-:Y:S05]  /*7290*/  @P0 BRA `(.L_x_205) ;  /* 0x0000000000140947 */ /* 0x000fea0003800000 */
[----:B------:R-:W-:Y:S01]  /*72a0*/  ISETP.NE.AND P1, PT, R16, RZ, PT ;  /* 0x000000ff1000720c */ /* 0x000fe20003f25270 */
[----:B--2---:R-:W-:-:S04]  /*72b0*/  IMAD.MOV.U32 R5, RZ, RZ, 0x6100 ;  /* 0x00006100ff057424 */ /* 0x004fc800078e00ff */
[----:B------:R3:W-:Y:S08]  /*72c0*/  SYNCS.ARRIVE.TRANS64 RZ, [R0+URZ+0x36410], R5 ;  /* 0x0364100500ff79a7 */ /* 0x0007f0000800003f */
[----:B------:R-:W-:Y:S05]  /*72d0*/  @!P1 BRA `(.L_x_205) ;  /* 0x0000000000049947 */ /* 0x000fea0003800000 */
[----:B------:R-:W-:Y:S01]  /*72e0*/  BPT.TRAP 0x1 ;  /* 0x000000040000795c */ /* 0x000fe20000300000 */
.L_x_205:
        /* <DEDUP_REMOVED lines=36> */
.L_x_197:
[----:B------:R-:W-:Y:S01]  /*7530*/  ISETP.NE.AND P1, PT, R21, RZ, PT ;  /* 0x000000ff1500720c */ /* 0x000fe20003f25270 */
[----:B------:R-:W-:-:S12]  /*7540*/  IMAD.MOV.U32 R4, RZ, RZ, 0x1 ;  /* 0x00000001ff047424 */ /* 0x000fd800078e00ff */
[----:B------:R-:W-:Y:S05]  /*7550*/  @!P1 BRA `(.L_x_196) ;  /* 0x0000000400649947 */ /* 0x000fea0003800000 */
[----:B------:R-:W2:Y:S02]  /*7560*/  SYNCS.PHASECHK.TRANS64.TRYWAIT P1, [R0+URZ+0x36438], R10 ;  /* 0x0364380a000075a7 */ /* 0x000ea4000802017f */
[----:B--2---:R-:W-:Y:S05]  /*7570*/  @!P1 BRA `(.L_x_207) ;  /* 0x0000000c00d49947 */ /* 0x004fea0003800000 */
.L_x_238:
[----:B------:R-:W-:Y:S05]  /*7580*/  @P0 BRA `(.L_x_208) ;  /* 0x0000000000140947 */ /* 0x000fea0003800000 */
[----:B------:R-:W-:Y:S01]  /*7590*/  ISETP.NE.AND P1, PT, R16, RZ, PT ;  /* 0x000000ff1000720c */ /* 0x000fe20003f25270 */
[----:B------:R-:W-:-:S04]  /*75a0*/  IMAD.MOV.U32 R5, RZ, RZ, 0x6100 ;  /* 0x00006100ff057424 */ /* 0x000fc800078e00ff */
[----:B------:R3:W-:Y:S08]  /*75b0*/  SYNCS.ARRIVE.TRANS64 RZ, [R0+URZ+0x36430], R5 ;  /* 0x0364300500ff79a7 */ /* 0x0007f0000800003f */
[----:B------:R-:W-:Y:S05]  /*75c0*/  @!P1 BRA `(.L_x_208) ;  /* 0x0000000000049947 */ /* 0x000fea0003800000 */
[----:B------:R-:W-:Y:S01]  /*75d0*/  BPT.TRAP 0x1 ;  /* 0x000000040000795c */ /* 0x000fe20000300000 */
.L_x_208:
        /* <DEDUP_REMOVED lines=41> */
.L_x_239:
[----:B------:R-:W-:Y:S01]  /*7870*/  IMAD.MOV.U32 R4, RZ, RZ, RZ ;  /* 0x000000ffff047224 */ /* 0x000fe200078e00ff */
[----:B------:R-:W-:Y:S06]  /*7880*/  @P0 BRA `(.L_x_210) ;  /* 0x0000000000140947 */ /* 0x000fec0003800000 */
[----:B------:R-:W-:Y:S01]  /*7890*/  ISETP.NE.AND P1, PT, R16, RZ, PT ;  /* 0x000000ff1000720c */ /* 0x000fe20003f25270 */
[----:B---3--:R-:W-:-:S04]  /*78a0*/  IMAD.MOV.U32 R5, RZ, RZ, 0x6100 ;  /* 0x00006100ff057424 */ /* 0x008fc800078e00ff */
[----:B------:R4:W-:Y:S08]  /*78b0*/  SYNCS.ARRIVE.TRANS64 RZ, [R0+URZ+0x36418], R5 ;  /* 0x0364180500ff79a7 */ /* 0x0009f0000800003f */
[----:B------:R-:W-:Y:S05]  /*78c0*/  @!P1 BRA `(.L_x_210) ;  /* 0x0000000000049947 */ /* 0x000fea0003800000 */
[----:B------:R-:W-:Y:S01]  /*78d0*/  BPT.TRAP 0x1 ;  /* 0x000000040000795c */ /* 0x000fe20000300000 */
.L_x_210:
        /* <DEDUP_REMOVED lines=33> */
.L_x_196:
[----:B------:R-:W-:-:S04]  /*7af0*/  SHF.L.U32 R3, R4, 0x1f, RZ ;  /* 0x0000001f04037819 */ /* 0x000fc800000006ff */
[----:B------:R-:W3:Y:S02]  /*7b00*/  SYNCS.PHASECHK.TRANS64.TRYWAIT P1, [R0+URZ+0x36438], R3 ;  /* 0x03643803000075a7 */ /* 0x000ee4000802017f */
[----:B---3--:R-:W-:Y:S05]  /*7b10*/  @!P1 BRA `(.L_x_211) ;  /* 0x0000000800949947 */ /* 0x008fea0003800000 */
.L_x_240:
[----:B------:R-:W-:Y:S05]  /*7b20*/  @P0 BRA `(.L_x_212) ;  /* 0x0000000000180947 */ /* 0x000fea0003800000 */
[----:B------:R-:W4:Y:S01]  /*7b30*/  S2R R2, SR_TID.X ;  /* 0x0000000000027919 */ /* 0x000f220000002100 */
[----:B---3--:R-:W-:-:S04]  /*7b40*/  IMAD.MOV.U32 R3, RZ, RZ, 0x6100 ;  /* 0x00006100ff037424 */ /* 0x008fc800078e00ff */
[----:B------:R3:W-:Y:S01]  /*7b50*/  SYNCS.ARRIVE.TRANS64 RZ, [R0+URZ+0x36430], R3 ;  /* 0x0364300300ff79a7 */ /* 0x0007e2000800003f */
[----:B----4-:R-:W-:-:S13]  /*7b60*/  LOP3.LUT P0, RZ, R2, 0x1f, RZ, 0xc0, !PT ;  /* 0x0000001f02ff7812 */ /* 0x010fda000780c0ff */
[----:B---3--:R-:W-:Y:S05]  /*7b70*/  @!P0 BRA `(.L_x_212) ;  /* 0x0000000000048947 */ /* 0x008fea0003800000 */
[----:B------:R-:W-:Y:S01]  /*7b80*/  BPT.TRAP 0x1 ;  /* 0x000000040000795c */ /* 0x000fe20000300000 */
.L_x_212:
        /* <DEDUP_REMOVED lines=43> */
.L_x_193:
[----:B------:R-:W-:Y:S05]  /*7e40*/  BSYNC B0 ;  /* 0x0000000000007941 */ /* 0x000fea0003800000 */
.L_x_192:
[----:B------:R-:W-:-:S03]  /*7e50*/  UMOV UR6, 0xffffffff ;  /* 0xffffffff00067882 */ /* 0x000fc60000000000 */
[----:B------:R-:W-:Y:S05]  /*7e60*/  BRA.DIV UR6, `(.L_x_213) ;  /* 0x0000000606d47947 */ /* 0x000fea000b800000 */
[----:B------:R-:W-:-:S13]  /*7e70*/  ELECT P0, URZ, PT ;  /* 0x00000000003f782f */ /* 0x000fda0003800000 */
.L_x_243:
[----:B------:R-:W-:Y:S04]  /*7e80*/  BSSY B0, `(.L_x_214) ;  /* 0x000001e000007945 */ /* 0x000fe80003800000 */
[----:B------:R-:W-:Y:S05]  /*7e90*/  @!P0 BRA `(.L_x_215) ;  /* 0x0000000000708947 */ /* 0x000fea0003800000 */
[----:B------:R-:W-:-:S04]  /*7ea0*/  LOP3.LUT R17, R17, 0x2, RZ, 0xfc, !PT ;  /* 0x0000000211117812 */ /* 0x000fc800078efcff */
[----:B------:R-:W-:-:S13]  /*7eb0*/  ISETP.NE.AND P2, PT, R17, 0x3, PT ;  /* 0x000000031100780c */ /* 0x000fda0003f45270 */
[----:B------:R-:W-:Y:S05]  /*7ec0*/  @!P2 BRA `(.L_x_216) ;  /* 0x000000000004a947 */ /* 0x000fea0003800000 */
[----:B------:R-:W-:Y:S01]  /*7ed0*/  BPT.TRAP 0x1 ;  /* 0x000000040000795c */ /* 0x000fe20000300000 */
.L_x_216:
        /* <DEDUP_REMOVED lines=15> */
.L_x_244:
[----:B------:R-:W2:Y:S02]  /*7fd0*/  SYNCS.PHASECHK.TRANS64.TRYWAIT P0, [R3+URZ], R2 ;  /* 0x00000002030075a7 */ /* 0x000ea4000800017f */
[----:B--2---:R-:W-:Y:S05]  /*7fe0*/  @!P0 BRA `(.L_x_218) ;  /* 0x0000000400ac8947 */ /* 0x004fea0003800000 */
.L_x_245:
[----:B------:R-:W-:Y:S05]  /*7ff0*/  @!P2 BRA `(.L_x_219) ;  /* 0x000000000004a947 */ /* 0x000fea0003800000 */
[----:B------:R-:W-:Y:S01]  /*8000*/  BPT.TRAP 0x1 ;  /* 0x000000040000795c */ /* 0x000fe20000300000 */
.L_x_219:
[----:B------:R-:W-:-:S07]  /*8010*/  SHF.L.U32 R4, R4, 0x1f, RZ ;  /* 0x0000001f04047819 */ /* 0x000fce00000006ff */
.L_x_220:
[----:B---3--:R3:W4:Y:S02]  /*8020*/  SYNCS.PHASECHK.TRANS64.TRYWAIT P0, [R9+URZ+0x36438], R4 ;  /* 0x03643804090075a7 */ /* 0x008724000800017f */
[----:B----4-:R-:W-:Y:S05]  /*8030*/  @!P0 NANOSLEEP.SYNCS 0x989680 ;  /* 0x009896800000895d */ /* 0x010fea0003900000 */
[----:B------:R-:W4:Y:S02]  /*8040*/  @!P0 SYNCS.PHASECHK.TRANS64 P0, [R9+URZ+0x36438], R4 ;  /* 0x03643804090085a7 */ /* 0x000f24000800007f */
[----:B----4-:R-:W-:Y:S05]  /*8050*/  @!P0 BRA `(.L_x_220) ;  /* 0xfffffffc00f08947 */ /* 0x010fea000383ffff */
.L_x_215:
[----:B------:R-:W-:Y:S05]  /*8060*/  BSYNC B0 ;  /* 0x0000000000007941 */ /* 0x000fea0003800000 */
.L_x_214:
[----:B------:R-:W-:Y:S05]  /*8070*/  EXIT ;  /* 0x000000000000794d */ /* 0x000fea0003800000 */
.L_x_120:
[----:B------:R-:W-:Y:S02]  /*8080*/  IMAD.MOV.U32 R12, RZ, RZ, RZ ;  /* 0x000000ffff0c7224 */ /* 0x000fe400078e00ff */
[----:B------:R-:W-:Y:S02]  /*8090*/  IMAD.MOV.U32 R11, RZ, RZ, 0x1f ;  /* 0x0000001fff0b7424 */ /* 0x000fe400078e00ff */
[----:B------:R-:W-:-:S07]  /*80a0*/  IMAD.MOV.U32 R15, RZ, RZ, -0x1 ;  /* 0xffffffffff0f7424 */ /* 0x000fce00078e00ff */
[----:B------:R-:W-:Y:S05]  /*80b0*/  WARPSYNC.COLLECTIVE R15, `(.L_x_221) ;  /* 0x000000000f087348 */ /* 0x000fea0003c00000 */
[----:B------:R1:W2:Y:S02]  /*80c0*/  SHFL.IDX P6, R14, R13, R12, R11 ;  /* 0x0000000c0d0e7389 */ /* 0x0002a400000c000b */
[----:B-12---:R-:W-:Y:S01]  /*80d0*/  ENDCOLLECTIVE ;  /* 0x000000000000791b */ /* 0x006fe20003800000 */
.L_x_221:
[----:B------:R-:W-:Y:S05]  /*80e0*/  BRA `(.L_x_222) ;  /* 0xffffff8800a87947 */ /* 0x000fea000383ffff */
.L_x_122:
[----:B--2---:R2:W3:Y:S02]  /*80f0*/  SYNCS.PHASECHK.TRANS64.TRYWAIT P0, [R157+URZ+0x36400], R18 ;  /* 0x036400129d0075a7 */ /* 0x0044e4000800017f */
[----:B---3--:R-:W-:Y:S05]  /*8100*/  @!P0 NANOSLEEP.SYNCS 0x989680 ;  /* 0x009896800000895d */ /* 0x008fea0003900000 */
[----:B------:R-:W3:Y:S02]  /*8110*/  @!P0 SYNCS.PHASECHK.TRANS64 P0, [R157+URZ+0x36400], R18 ;  /* 0x036400129d0085a7 */ /* 0x000ee4000800007f */
[----:B---3--:R-:W-:Y:S05]  /*8120*/  @!P0 BRA `(.L_x_122) ;  /* 0xfffffffc00f08947 */ /* 0x008fea000383ffff */
[----:B------:R-:W-:Y:S05]  /*8130*/  BRA `(.L_x_121) ;  /* 0xffffff8c00147947 */ /* 0x000fea000383ffff */
.L_x_127:
[----:B--2---:R2:W3:Y:S02]  /*8140*/  SYNCS.PHASECHK.TRANS64.TRYWAIT P1, [R4+URZ+0x36410], R13 ;  /* 0x0364100d040075a7 */ /* 0x0044e4000802017f */
[----:B---3--:R-:W-:Y:S05]  /*8150*/  @!P1 NANOSLEEP.SYNCS 0x989680 ;  /* 0x009896800000995d */ /* 0x008fea0003900000 */
[----:B------:R-:W3:Y:S02]  /*8160*/  @!P1 SYNCS.PHASECHK.TRANS64 P1, [R4+URZ+0x36410], R13 ;  /* 0x0364100d040095a7 */ /* 0x000ee4000802007f */
[----:B---3--:R-:W-:Y:S05]  /*8170*/  @!P1 BRA `(.L_x_127) ;  /* 0xfffffffc00f09947 */ /* 0x008fea000383ffff */
[----:B------:R-:W-:Y:S05]  /*8180*/  BRA `(.L_x_126) ;  /* 0xffffff9000d47947 */ /* 0x000fea000383ffff */
.L_x_131:
[----:B---3--:R3:W1:Y:S02]  /*8190*/  SYNCS.PHASECHK.TRANS64.TRYWAIT P1, [R157+URZ+0x36430], R14 ;  /* 0x0364300e9d0075a7 */ /* 0x008664000802017f */
[----:B-1----:R-:W-:Y:S05]  /*81a0*/  @!P1 NANOSLEEP.SYNCS 0x989680 ;  /* 0x009896800000995d */ /* 0x002fea0003900000 */
[----:B------:R-:W1:Y:S02]  /*81b0*/  @!P1 SYNCS.PHASECHK.TRANS64 P1, [R157+URZ+0x36430], R14 ;  /* 0x0364300e9d0095a7 */ /* 0x000e64000802007f */
[----:B-1----:R-:W-:Y:S05]  /*81c0*/  @!P1 BRA `(.L_x_131) ;  /* 0xfffffffc00f09947 */ /* 0x002fea000383ffff */
[----:B------:R-:W-:Y:S05]  /*81d0*/  BRA `(.L_x_130) ;  /* 0xffffff9800787947 */ /* 0x000fea000383ffff */
.L_x_146:
[----:B------:R-:W-:Y:S01]  /*81e0*/  BSSY B0, `(.L_x_223) ;  /* 0x0000005000007945 */ /* 0x000fe20003800000 */
[----:B------:R-:W-:-:S07]  /*81f0*/  IMAD.MOV.U32 R15, RZ, RZ, -0x1 ;  /* 0xffffffffff0f7424 */ /* 0x000fce00078e00ff */
[----:B------:R-:W-:Y:S05]  /*8200*/  WARPSYNC.COLLECTIVE R15, `(.L_x_224) ;  /* 0x000000000f087348 */ /* 0x000fea0003c00000 */
[----:B------:R-:W-:Y:S01]  /*8210*/  NOP ;  /* 0x0000000000007918 */ /* 0x000fe20000000000 */
[----:B------:R-:W-:Y:S01]  /*8220*/  ENDCOLLECTIVE ;  /* 0x000000000000791b */ /* 0x000fe20003800000 */
.L_x_224:
[----:B------:R-:W-:Y:S05]  /*8230*/  BSYNC B0 ;  /* 0x0000000000007941 */ /* 0x000fea0003800000 */
.L_x_223:
[----:B------:R-:W-:Y:S05]  /*8240*/  BRA `(.L_x_225) ;  /* 0xffffffc800907947 */ /* 0x000fea000383ffff */
.L_x_162:
[----:B------:R-:W-:Y:S01]  /*8250*/  BSSY B0, `(.L_x_226) ;  /* 0x0000005000007945 */ /* 0x000fe20003800000 */
[----:B------:R-:W-:-:S07]  /*8260*/  IMAD.MOV.U32 R15, RZ, RZ, -0x1 ;  /* 0xffffffffff0f7424 */ /* 0x000fce00078e00ff */
[----:B------:R-:W-:Y:S05]  /*8270*/  WARPSYNC.COLLECTIVE R15, `(.L_x_227) ;  /* 0x000000000f087348 */ /* 0x000fea0003c00000 */
[----:B------:R-:W-:Y:S01]  /*8280*/  NOP ;  /* 0x0000000000007918 */ /* 0x000fe20000000000 */
[----:B------:R-:W-:Y:S01]  /*8290*/  ENDCOLLECTIVE ;  /* 0x000000000000791b */ /* 0x000fe20003800000 */
.L_x_227:
[----:B------:R-:W-:Y:S05]  /*82a0*/  BSYNC B0 ;  /* 0x0000000000007941 */ /* 0x000fea0003800000 */
.L_x_226:
[----:B------:R-:W-:Y:S05]  /*82b0*/  BRA `(.L_x_228) ;  /* 0xffffffd000007947 */ /* 0x000fea000383ffff */
.L_x_179:
[----:B------:R-:W-:Y:S01]  /*82c0*/  BSSY B0, `(.L_x_229) ;  /* 0x0000005000007945 */ /* 0x000fe20003800000 */
[----:B------:R-:W-:-:S07]  /*82d0*/  IMAD.MOV.U32 R15, RZ, RZ, -0x1 ;  /* 0xffffffffff0f7424 */ /* 0x000fce00078e00ff */
[----:B------:R-:W-:Y:S05]  /*82e0*/  WARPSYNC.COLLECTIVE R15, `(.L_x_230) ;  /* 0x000000000f087348 */ /* 0x000fea0003c00000 */
[----:B------:R-:W-:Y:S01]  /*82f0*/  NOP ;  /* 0x0000000000007918 */ /* 0x000fe20000000000 */
[----:B------:R-:W-:Y:S01]  /*8300*/  ENDCOLLECTIVE ;  /* 0x000000000000791b */ /* 0x000fe20003800000 */
.L_x_230:
[----:B------:R-:W-:Y:S05]  /*8310*/  BSYNC B0 ;  /* 0x0000000000007941 */ /* 0x000fea0003800000 */
.L_x_229:
[----:B------:R-:W-:Y:S05]  /*8320*/  BRA `(.L_x_231) ;  /* 0xffffffd4007c7947 */ /* 0x000fea000383ffff */
.L_x_194:
[----:B-1----:R1:W2:Y:S02]  /*8330*/  SYNCS.PHASECHK.TRANS64.TRYWAIT P1, [R0+URZ+0x36420], R10 ;  /* 0x0364200a000075a7 */ /* 0x0022a4000802017f */
[----:B--2---:R-:W-:Y:S05]  /*8340*/  @!P1 NANOSLEEP.SYNCS 0x989680 ;  /* 0x009896800000995d */ /* 0x004fea0003900000 */
[----:B------:R-:W2:Y:S02]  /*8350*/  @!P1 SYNCS.PHASECHK.TRANS64 P1, [R0+URZ+0x36420], R10 ;  /* 0x0364200a000095a7 */ /* 0x000ea4000802007f */
[----:B--2---:R-:W-:Y:S05]  /*8360*/  @!P1 BRA `(.L_x_194) ;  /* 0xfffffffc00f09947 */ /* 0x004fea000383ffff */
[----:B------:R-:W-:Y:S05]  /*8370*/  BRA `(.L_x_232) ;  /* 0xffffffdc00c87947 */ /* 0x000fea000383ffff */
.L_x_198:
[----:B-1----:R1:W2:Y:S02]  /*8380*/  SYNCS.PHASECHK.TRANS64.TRYWAIT P1, [R0+URZ+0x36438], R10 ;  /* 0x0364380a000075a7 */ /* 0x0022a4000802017f */
[----:B--2---:R-:W-:Y:S05]  /*8390*/  @!P1 NANOSLEEP.SYNCS 0x989680 ;  /* 0x009896800000995d */ /* 0x004fea0003900000 */
[----:B------:R-:W2:Y:S02]  /*83a0*/  @!P1 SYNCS.PHASECHK.TRANS64 P1, [R0+URZ+0x36438], R10 ;  /* 0x0364380a000095a7 */ /* 0x000ea4000802007f */
[----:B--2---:R-:W-:Y:S05]  /*83b0*/  @!P1 BRA `(.L_x_198) ;  /* 0xfffffffc00f09947 */ /* 0x004fea000383ffff */
[----:B------:R-:W-:Y:S05]  /*83c0*/  BRA `(.L_x_233) ;  /* 0xffffffe400807947 */ /* 0x000fea000383ffff */
.L_x_200:
[----:B--2---:R2:W3:Y:S02]  /*83d0*/  SYNCS.PHASECHK.TRANS64.TRYWAIT P1, [R0+URZ+0x36428], R3 ;  /* 0x03642803000075a7 */ /* 0x0044e4000802017f */
[----:B---3--:R-:W-:Y:S05]  /*83e0*/  @!P1 NANOSLEEP.SYNCS 0x989680 ;  /* 0x009896800000995d */ /* 0x008fea0003900000 */
[----:B------:R-:W3:Y:S02]  /*83f0*/  @!P1 SYNCS.PHASECHK.TRANS64 P1, [R0+URZ+0x36428], R3 ;  /* 0x03642803000095a7 */ /* 0x000ee4000802007f */
[----:B---3--:R-:W-:Y:S05]  /*8400*/  @!P1 BRA `(.L_x_200) ;  /* 0xfffffffc00f09947 */ /* 0x008fea000383ffff */
[----:B------:R-:W-:Y:S05]  /*8410*/  BRA `(.L_x_234) ;  /* 0xffffffe800407947 */ /* 0x000fea000383ffff */
.L_x_202:
[----:B--2---:R2:W3:Y:S02]  /*8420*/  SYNCS.PHASECHK.TRANS64.TRYWAIT P1, [R0+URZ+0x36438], R29 ;  /* 0x0364381d000075a7 */ /* 0x0044e4000802017f */
[----:B---3--:R-:W-:Y:S05]  /*8430*/  @!P1 NANOSLEEP.SYNCS 0x989680 ;  /* 0x009896800000995d */ /* 0x008fea0003900000 */
[----:B------:R-:W3:Y:S02]  /*8440*/  @!P1 SYNCS.PHASECHK.TRANS64 P1, [R0+URZ+0x36438], R29 ;  /* 0x0364381d000095a7 */ /* 0x000ee4000802007f */
[----:B---3--:R-:W-:Y:S05]  /*8450*/  @!P1 BRA `(.L_x_202) ;  /* 0xfffffffc00f09947 */ /* 0x008fea000383ffff */
[----:B------:R-:W-:Y:S05]  /*8460*/  BRA `(.L_x_235) ;  /* 0xffffffe800d07947 */ /* 0x000fea000383ffff */
.L_x_204:
[----:B------:R-:W-:-:S07]  /*8470*/  SHF.L.U32 R5, R12, 0x1f, RZ ;  /* 0x0000001f0c057819 */ /* 0x000fce00000006ff */
.L_x_236:
[----:B--2---:R2:W3:Y:S02]  /*8480*/  SYNCS.PHASECHK.TRANS64.TRYWAIT P1, [R0+URZ+0x36420], R5 ;  /* 0x03642005000075a7 */ /* 0x0044e4000802017f */
[----:B---3--:R-:W-:Y:S05]  /*8490*/  @!P1 NANOSLEEP.SYNCS 0x989680 ;  /* 0x009896800000995d */ /* 0x008fea0003900000 */
[----:B------:R-:W3:Y:S02]  /*84a0*/  @!P1 SYNCS.PHASECHK.TRANS64 P1, [R0+URZ+0x36420], R5 ;  /* 0x03642005000095a7 */ /* 0x000ee4000802007f */
[----:B---3--:R-:W-:Y:S05]  /*84b0*/  @!P1 BRA `(.L_x_236) ;  /* 0xfffffffc00f09947 */ /* 0x008fea000383ffff */
[----:B------:R-:W-:Y:S05]  /*84c0*/  BRA `(.L_x_237) ;  /* 0xffffffec00707947 */ /* 0x000fea000383ffff */
.L_x_207:
[----:B--2---:R2:W3:Y:S02]  /*84d0*/  SYNCS.PHASECHK.TRANS64.TRYWAIT P1, [R0+URZ+0x36438], R10 ;  /* 0x0364380a000075a7 */ /* 0x0044e4000802017f */
[----:B---3--:R-:W-:Y:S05]  /*84e0*/  @!P1 NANOSLEEP.SYNCS 0x989680 ;  /* 0x009896800000995d */ /* 0x008fea0003900000 */
[----:B------:R-:W3:Y:S02]  /*84f0*/  @!P1 SYNCS.PHASECHK.TRANS64 P1, [R0+URZ+0x36438], R10 ;  /* 0x0364380a000095a7 */ /* 0x000ee4000802007f */
[----:B---3--:R-:W-:Y:S05]  /*8500*/  @!P1 BRA `(.L_x_207) ;  /* 0xfffffffc00f09947 */ /* 0x008fea000383ffff */
[----:B------:R-:W-:Y:S05]  /*8510*/  BRA `(.L_x_238) ;  /* 0xfffffff000187947 */ /* 0x000fea000383ffff */
.L_x_209:
[----:B---3--:R3:W4:Y:S02]  /*8520*/  SYNCS.PHASECHK.TRANS64.TRYWAIT P1, [R0+URZ+0x36428], R5 ;  /* 0x03642805000075a7 */ /* 0x008724000802017f */
[----:B----4-:R-:W-:Y:S05]  /*8530*/  @!P1 NANOSLEEP.SYNCS 0x989680 ;  /* 0x009896800000995d */ /* 0x010fea0003900000 */
[----:B------:R-:W4:Y:S02]  /*8540*/  @!P1 SYNCS.PHASECHK.TRANS64 P1, [R0+URZ+0x36428], R5 ;  /* 0x03642805000095a7 */ /* 0x000f24000802007f */
[----:B----4-:R-:W-:Y:S05]  /*8550*/  @!P1 BRA `(.L_x_209) ;  /* 0xfffffffc00f09947 */ /* 0x010fea000383ffff */
[----:B------:R-:W-:Y:S05]  /*8560*/  BRA `(.L_x_239) ;  /* 0xfffffff000c07947 */ /* 0x000fea000383ffff */
.L_x_211:
[----:B---3--:R3:W4:Y:S02]  /*8570*/  SYNCS.PHASECHK.TRANS64.TRYWAIT P1, [R0+URZ+0x36438], R3 ;  /* 0x03643803000075a7 */ /* 0x008724000802017f */
[----:B----4-:R-:W-:Y:S05]  /*8580*/  @!P1 NANOSLEEP.SYNCS 0x989680 ;  /* 0x009896800000995d */ /* 0x010fea0003900000 */
[----:B------:R-:W4:Y:S02]  /*8590*/  @!P1 SYNCS.PHASECHK.TRANS64 P1, [R0+URZ+0x36438], R3 ;  /* 0x03643803000095a7 */ /* 0x000f24000802007f */
[----:B----4-:R-:W-:Y:S05]  /*85a0*/  @!P1 BRA `(.L_x_211) ;  /* 0xfffffffc00f09947 */ /* 0x010fea000383ffff */
[----:B------:R-:W-:Y:S05]  /*85b0*/  BRA `(.L_x_240) ;  /* 0xfffffff400587947 */ /* 0x000fea000383ffff */
.L_x_213:
[----:B------:R-:W-:Y:S01]  /*85c0*/  BSSY B0, `(.L_x_241) ;  /* 0x0000006000007945 */ /* 0x000fe20003800000 */
[----:B------:R-:W-:-:S07]  /*85d0*/  IMAD.MOV.U32 R15, RZ, RZ, -0x1 ;  /* 0xffffffffff0f7424 */ /* 0x000fce00078e00ff */
[----:B-12---:R-:W-:Y:S05]  /*85e0*/  WARPSYNC.COLLECTIVE R15, `(.L_x_242) ;  /* 0x000000000f0c7348 */ /* 0x006fea0003c00000 */
[----:B------:R-:W-:Y:S02]  /*85f0*/  ELECT P6, UR62, PT ;  /* 0x00000000003e782f */ /* 0x000fe400038c0000 */
[----:B------:R-:W-:Y:S01]  /*8600*/  MOV R14, UR62 ;  /* 0x0000003e000e7c02 */ /* 0x000fe20008000f00 */
[----:B-12---:R-:W-:Y:S10]  /*8610*/  ENDCOLLECTIVE ;  /* 0x000000000000791b */ /* 0x006ff40003800000 */
.L_x_242:
[----:B------:R-:W-:Y:S05]  /*8620*/  BSYNC B0 ;  /* 0x0000000000007941 */ /* 0x000fea0003800000 */
.L_x_241:
[----:B------:R-:W-:Y:S01]  /*8630*/  PLOP3.LUT P0, PT, P6, PT, PT, 0x80, 0x0 ;  /* 0x000000000000781c */ /* 0x000fe2000370f070 */
[----:B------:R-:W-:-:S12]  /*8640*/  BRA `(.L_x_243) ;  /* 0xfffffff8000c7947 */ /* 0x000fd8000383ffff */
.L_x_217:
[----:B-1----:R1:W2:Y:S02]  /*8650*/  SYNCS.PHASECHK.TRANS64.TRYWAIT P0, [R7+URZ], R0 ;  /* 0x00000000070075a7 */ /* 0x0022a4000800017f */
[----:B--2---:R-:W-:Y:S05]  /*8660*/  @!P0 NANOSLEEP.SYNCS 0x989680 ;  /* 0x009896800000895d */ /* 0x004fea0003900000 */
[----:B------:R-:W2:Y:S02]  /*8670*/  @!P0 SYNCS.PHASECHK.TRANS64 P0, [R7+URZ], R0 ;  /* 0x00000000070085a7 */ /* 0x000ea4000800007f */
[----:B--2---:R-:W-:Y:S05]  /*8680*/  @!P0 BRA `(.L_x_217) ;  /* 0xfffffffc00f08947 */ /* 0x004fea000383ffff */
[----:B------:R-:W-:Y:S05]  /*8690*/  BRA `(.L_x_244) ;  /* 0xfffffff8004c7947 */ /* 0x000fea000383ffff */
.L_x_218:
[----:B--2---:R2:W3:Y:S02]  /*86a0*/  SYNCS.PHASECHK.TRANS64.TRYWAIT P0, [R3+URZ], R2 ;  /* 0x00000002030075a7 */ /* 0x0044e4000800017f */
[----:B---3--:R-:W-:Y:S05]  /*86b0*/  @!P0 NANOSLEEP.SYNCS 0x989680 ;  /* 0x009896800000895d */ /* 0x008fea0003900000 */
[----:B------:R-:W3:Y:S02]  /*86c0*/  @!P0 SYNCS.PHASECHK.TRANS64 P0, [R3+URZ], R2 ;  /* 0x00000002030085a7 */ /* 0x000ee4000800007f */
[----:B---3--:R-:W-:Y:S05]  /*86d0*/  @!P0 BRA `(.L_x_218) ;  /* 0xfffffffc00f08947 */ /* 0x008fea000383ffff */
[----:B------:R-:W-:Y:S05]  /*86e0*/  BRA `(.L_x_245) ;  /* 0xfffffff800407947 */ /* 0x000fea000383ffff */
.L_x_246:
        /* <DEDUP_REMOVED lines=9> */
.L_x_3856:


//--------------------- .text._ZN7cutlass13device_kernelIN5flash11enable_sm90INS1_16FlashAttnBwdSm90INS1_25CollectiveMainloopBwdSm90ILi2ELi1ELi1EN4cute5tupleIJNS5_1CILi1EEES8_S8_EEENS6_IJNS7_ILi64EEENS7_ILi96EEENS7_ILi192EEEEEENS_6half_tEfNS_4arch4Sm90ELb0ELb0ELb1ELb0ELb0ELb0ELb1ELb0ELi3ELi1ELi1ELi1ELb0EEENS1_24CollectiveEpilogueBwdGQAISD_fSG_Li384ELb0ELb0EEENS1_19SingleTileSchedulerILb0ELb0ELb0ELi96EEEEEEEEEvNT_6ParamsE --------------------------
	.section	.text._ZN7cutlass13device_kernelIN5flash11enable_sm90INS1_16FlashAttnBwdSm90INS1_25CollectiveMainloopBwdSm90ILi2ELi1ELi1EN4cute5tupleIJNS5_1CILi1EEES8_S8_EEENS6_IJNS7_ILi64EEENS7_ILi96EEENS7_ILi192EEEEEENS_6half_tEfNS_4arch4Sm90ELb0ELb0ELb1ELb0ELb0ELb0ELb1ELb0ELi3ELi1ELi1ELi1ELb0EEENS1_24CollectiveEpilogueBwdGQAISD_fSG_Li384ELb0ELb0EEENS1_19SingleTileSchedulerILb0ELb0ELb0ELi96EEEEEEEEEvNT_6ParamsE,"ax",@progbits
	.align	128
.text._ZN7cutlass13device_kernelIN5flash11enable_sm90INS1_16FlashAttnBwdSm90INS1_25CollectiveMainloopBwdSm90ILi2ELi1ELi1EN4cute5tupleIJNS5_1CILi1EEES8_S8_EEENS6_IJNS7_ILi64EEENS7_ILi96EEENS7_ILi192EEEEEENS_6half_tEfNS_4arch4Sm90ELb0ELb0ELb1ELb0ELb0ELb0ELb1ELb0ELi3ELi1ELi1ELi1ELb0EEENS1_24CollectiveEpilogueBwdGQAISD_fSG_Li384ELb0ELb0EEENS1_19SingleTileSchedulerILb0ELb0ELb0ELi96EEEEEEEEEvNT_6ParamsE:
        .type           _ZN7cutlass13device_kernelIN5flash11enable_sm90INS1_16FlashAttnBwdSm90INS1_25CollectiveMainloopBwdSm90ILi2ELi1ELi1EN4cute5tupleIJNS5_1CILi1EEES8_S8_EEENS6_IJNS7_ILi64EEENS7_ILi96EEENS7_ILi192EEEEEENS_6half_tEfNS_4arch4Sm90ELb0ELb0ELb1ELb0ELb0ELb0ELb1ELb0ELi3ELi1ELi1ELi1ELb0EEENS1_24CollectiveEpilogueBwdGQAISD_fSG_Li384ELb0ELb0EEENS1_19SingleTileSchedulerILb0ELb0ELb0ELi96EEEEEEEEEvNT_6ParamsE,@function
        .size           _ZN7cutlass13device_kernelIN5flash11enable_sm90INS1_16FlashAttnBwdSm90INS1_25CollectiveMainloopBwdSm90ILi2ELi1ELi1EN4cute5tupleIJNS5_1CILi1EEES8_S8_EEENS6_IJNS7_ILi64EEENS7_ILi96EEENS7_ILi192EEEEEENS_6half_tEfNS_4arch4Sm90ELb0ELb0ELb1ELb0ELb0ELb0ELb1ELb0ELi3ELi1ELi1ELi1ELb0EEENS1_24CollectiveEpilogueBwdGQAISD_fSG_Li384ELb0ELb0EEENS1_19SingleTileSchedulerILb0ELb0ELb0ELi96EEEEEEEEEvNT_6ParamsE,(.L_x_3857 - _ZN7cutlass13device_kernelIN5flash11enable_sm90INS1_16FlashAttnBwdSm90INS1_25CollectiveMainloopBwdSm90ILi2ELi1ELi1EN4cute5tupleIJNS5_1CILi1EEES8_S8_EEENS6_IJNS7_ILi64EEENS7_ILi96EEENS7_ILi192EEEEEENS_6half_tEfNS_4arch4Sm90ELb0ELb0ELb1ELb0ELb0ELb0ELb1ELb0ELi3ELi1ELi1ELi1ELb0EEENS1_24CollectiveEpilogueBwdGQAISD_fSG_Li384ELb0ELb0EEENS1_19SingleTileSchedulerILb0ELb0ELb0ELi96EEEEEEEEEvNT_6ParamsE)
        .other          _ZN7cutlass13device_kernelIN5flash11enable_sm90INS1_16FlashAttnBwdSm90INS1_25CollectiveMainloopBwdSm90ILi2ELi1ELi1EN4cute5tupleIJNS5_1CILi1EEES8_S8_EEENS6_IJNS7_ILi64EEENS7_ILi96EEENS7_ILi192EEEEEENS_6half_tEfNS_4arch4Sm90ELb0ELb0ELb1ELb0ELb0ELb0ELb1ELb0ELi3ELi1ELi1ELi1ELb0EEENS1_24CollectiveEpilogueBwdGQAISD_fSG_Li384ELb0ELb0EEENS1_19SingleTileSchedulerILb0ELb0ELb0ELi96EEEEEEEEEvNT_6ParamsE,@"STO_CUDA_ENTRY STV_DEFAULT"
_ZN7cutlass13device_kernelIN5flash11enable_sm90INS1_16FlashAttnBwdSm90INS1_25CollectiveMainloopBwdSm90ILi2ELi1ELi1EN4cute5tupleIJNS5_1CILi1EEES8_S8_EEENS6_IJNS7_ILi64EEENS7_ILi96EEENS7_ILi192EEEEEENS_6half_tEfNS_4arch4Sm90ELb0ELb0ELb1ELb0ELb0ELb0ELb1ELb0ELi3ELi1ELi1ELi1ELb0EEENS1_24CollectiveEpilogueBwdGQAISD_fSG_Li384ELb0ELb0EEENS1_19SingleTileSchedulerILb0ELb0ELb0ELi96EEEEEEEEEvNT_6ParamsE:
[----:B------:R-:W1:Y:S01]  /*0000*/  LDC R1, c[0x0][0x28] ;  /* 0x00000a00ff017b82 */ /* 0x000e620000000800 */
[----:B------:R-:W2:Y:S01]  /*0010*/  S2R R3, SR_TID.X ;  /* 0x0000000000037919 */ /* 0x000ea20000002100 */
[----:B------:R-:W-:Y:S01]  /*0020*/  ELECT P0, URZ, PT ;  /* 0x00000000003f782f */ /* 0x000fe20003800000 */
[----:B------:R-:W-:Y:S01]  /*0030*/  BSSY B0, `(.L_x_247) ;  /* 0x0000013000007945 */ /* 0x000fe20003800000 */
[----:B--2---:R-:W-:-:S05]  /*0040*/  SHF.R.U32.HI R0, RZ, 0x5, R3 ;  /* 0x00000005ff007819 */ /* 0x004fca0000011603 */
[----:B------:R-:W2:Y:S02]  /*0050*/  SHFL.IDX PT, R2, R0, RZ, 0x1f ;  /* 0x00001fff00027589 */ /* 0x000ea400000e0000 */
[----:B--2---:R-:W-:-:S13]  /*0060*/  ISETP.EQ.AND P0, PT, R2, RZ, P0 ;  /* 0x000000ff0200720c */ /* 0x004fda0000702270 */
[----:B-1----:R-:W-:Y:S05]  /*0070*/  @!P0 BRA `(.L_x_248) ;  /* 0x0000000000388947 */ /* 0x002fea0003800000 */
[----:B------:R-:W-:Y:S02]  /*0080*/  ULDC.64 UR4, c[0x0][0x198] ;  /* 0x0000660000047ab9 */ /* 0x000fe40000000a00 */
[----:B------:R-:W-:Y:S02]  /*0090*/  UIADD3 UR6, UP0, UR4, 0xf0, URZ ;  /* 0x000000f004067890 */ /* 0x000fe4000ff1e03f */
[----:B------:R-:W-:Y:S02]  /*00a0*/  UIADD3 UR8, UP1, UR4, 0x1f0, URZ ;  /* 0x000001f004087890 */ /* 0x000fe4000ff3e03f */
[----:B------:R-:W-:Y:S02]  /*00b0*/  UIADD3 UR10, UP2, UR4, 0x2f0, URZ ;  /* 0x000002f0040a7890 */ /* 0x000fe4000ff5e03f */
[----:B------:R-:W-:Y:S02]  /*00c0*/  UIADD3 UR4, UP3, UR4, 0x3f0, URZ ;  /* 0x000003f004047890 */ /* 0x000fe4000ff7e03f */
[----:B------:R-:W-:-:S02]  /*00d0*/  UIADD3.X UR7, URZ, UR5, URZ, UP0, !UPT ;  /* 0x000000053f077290 */ /* 0x000fc400087fe43f */
[----:B------:R-:W-:Y:S02]  /*00e0*/  UIADD3.X UR9, URZ, UR5, URZ, UP1, !UPT ;  /* 0x000000053f097290 */ /* 0x000fe40008ffe43f */
[----:B------:R-:W-:Y:S02]  /*00f0*/  UIADD3.X UR11, URZ, UR5, URZ, UP2, !UPT ;  /* 0x000000053f0b7290 */ /* 0x000fe400097fe43f */
[----:B------:R-:W-:-:S03]  /*0100*/  UIADD3.X UR5, URZ, UR5, URZ, UP3, !UPT ;  /* 0x000000053f057290 */ /* 0x000fc60009ffe43f */
[----:B------:R1:W-:Y:S02]  /*0110*/  UTMACCTL.PF [UR6] ;  /* 0x00000000060079b9 */ /* 0x0003e40008040000 */
[----:B------:R1:W-:Y:S02]  /*0120*/  UTMACCTL.PF [UR8] ;  /* 0x00000000080079b9 */ /* 0x0003e40008040000 */
[----:B------:R1:W-:Y:S02]  /*0130*/  UTMACCTL.PF [UR10] ;  /* 0x000000000a0079b9 */ /* 0x0003e40008040000 */
[----:B------:R1:W-:Y:S02]  /*0140*/  UTMACCTL.PF [UR4] ;  /* 0x00000000040079b9 */ /* 0x0003e40008040000 */
[----:B-1----:R-:W-:Y:S01]  /*0150*/  NOP ;  /* 0x0000000000007918 */ /* 0x002fe20000000000 */
.L_x_248:
[----:B------:R-:W-:Y:S05]  /*0160*/  BSYNC B0 ;  /* 0x0000000000007941 */ /* 0x000fea0003800000 */
.L_x_247:
        /* <DEDUP_REMOVED lines=30> */
[----:B------:R1:W5:Y:S01]  /*0350*/  SYNCS.EXCH.64 URZ, [UR8+0x36420], UR4 ;  /* 0x03642004083f75b2 */ /* 0x0003620008000100 */
[----:B------:R1:W1:Y:S01]  /*0360*/  SYNCS.EXCH.64 URZ, [UR8+0x36418], UR6 ;  /* 0x03641806083f75b2 */ /* 0x0002620008000100 */
[----:B------:R1:W1:Y:S01]  /*0370*/  SYNCS.EXCH.64 URZ, [UR8+0x36428], UR4 ;  /* 0x03642804083f75b2 */ /* 0x0002620008000100 */
[----:B------:R-:W-:Y:S01]  /*0380*/  NOP ;  /* 0x0000000000007918 */ /* 0x000fe20000000000 */
.L_x_249:
[----:B------:R-:W3:Y:S01]  /*0390*/  SHFL.IDX PT, R3, R0, RZ, 0x1f ;  /* 0x00001fff00037589 */ /* 0x000ee200000e0000 */
[----:B------:R-:W-:Y:S01]  /*03a0*/  NOP ;  /* 0x0000000000007918 */ /* 0x000fe20000000000 */
[----:B---3--:R-:W-:-:S13]  /*03b0*/  ISETP.NE.AND P0, PT, R3, RZ, PT ;  /* 0x000000ff0300720c */ /* 0x008fda0003f05270 */
        /* <DEDUP_REMOVED lines=15> */
[----:B------:R3:W1:Y:S02]  /*04b0*/  SYNCS.EXCH.64 URZ, [UR8+0x36438], UR6 ;  /* 0x03643806083f75b2 */ /* 0x0006640008000100 */
[----:B---3--:R-:W-:Y:S01]  /*04c0*/  NOP ;  /* 0x0000000000007918 */ /* 0x008fe20000000000 */
.L_x_250:
[----:B------:R-:W-:Y:S01]  /*04d0*/  ISETP.NE.AND P0, PT, R2, RZ, PT ;  /* 0x000000ff0200720c */ /* 0x000fe20003f05270 */
[----:B------:R-:W-:Y:S01]  /*04e0*/  IMAD.MOV.U32 R18, RZ, RZ, 0x1 ;  /* 0x00000001ff127424 */ /* 0x000fe200078e00ff */
[----:B------:R-:W-:Y:S01]  /*04f0*/  NOP ;  /* 0x0000000000007918 */ /* 0x000fe20000000000 */
[----:B------:R-:W-:Y:S03]  /*0500*/  BSSY B6, `(.L_x_251) ;  /* 0x00006f9000067945 */ /* 0x000fe60003800000 */
[----:B------:R-:W-:Y:S01]  /*0510*/  SEL R18, R18, 0x2, !P0 ;  /* 0x0000000212127807 */ /* 0x000fe20004000000 */
[----:B-12-45:R-:W-:Y:S06]  /*0520*/  BAR.SYNC.DEFER_BLOCKING 0x0 ;  /* 0x0000000000007b1d */ /* 0x036fec0000010000 */
[----:B------:R-:W-:Y:S05]  /*0530*/  @!P0 BRA `(.L_x_252) ;  /* 0x0000003c00b08947 */ /* 0x000fea0003800000 */
.L_x_253:
        /* <DEDUP_REMOVED lines=13> */
[----:B----4-:R-:W-:Y:S05]  /*0610*/  @!P0 BRA `(.L_x_254) ;  /* 0x0000006c009c8947 */ /* 0x010fea0003800000 */
        /* <DEDUP_REMOVED lines=23> */
.L_x_256:
        /* <DEDUP_REMOVED lines=15> */
.L_x_255:
        /* <DEDUP_REMOVED lines=20> */
.L_x_258:
        /* <DEDUP_REMOVED lines=15> */
.L_x_257:
        /* <DEDUP_REMOVED lines=8> */
.L_x_339:
[----:B------:R-:W-:Y:S02]  /*0b30*/  SHF.L.U32 R10, RZ, 0x1f, RZ ;  /* 0x0000001fff0a7819 */ /* 0x000fe400000006ff */
[----:B------:R-:W-:Y:S01]  /*0b40*/  LOP3.LUT R5, R2, 0xffffff80, RZ, 0xc0, !PT ;  /* 0xffffff8002057812 */ /* 0x000fe200078ec0ff */
[----:B--2---:R-:W-:Y:S01]  /*0b50*/  IMAD.HI R2, R14, 0x55555556, RZ ;  /* 0x555555560e027827 */ /* 0x004fe200078e02ff */
[----:B------:R-:W2:Y:S03]  /*0b60*/  SYNCS.PHASECHK.TRANS64.TRYWAIT P0, [UR36+0x36400], R10 ;  /* 0x0364000aff0075a7 */ /* 0x000ea60008000164 */
[----:B------:R-:W-:Y:S01]  /*0b70*/  IMAD.IADD R6, R0, 0x1, -R5 ;  /* 0x0000000100067824 */ /* 0x000fe200078e0a05 */
[----:B------:R-:W-:-:S04]  /*0b80*/  LEA.HI R5, R2, R2, RZ, 0x1 ;  /* 0x0000000202057211 */ /* 0x000fc800078f08ff */
[----:B------:R-:W-:-:S04]  /*0b90*/  SHF.R.S32.HI R7, RZ, 0x1f, R6 ;  /* 0x0000001fff077819 */ /* 0x000fc80000011406 */
[CC--:B------:R-:W-:Y:S02]  /*0ba0*/  LEA.HI R8, R7.reuse, R6.reuse, RZ, 0x2 ;  /* 0x0000000607087211 */ /* 0x0c0fe400078f10ff */
[----:B------:R-:W-:Y:S02]  /*0bb0*/  LEA.HI R7, R7, R6, RZ, 0x5 ;  /* 0x0000000607077211 */ /* 0x000fe400078f28ff */
[--C-:B------:R-:W-:Y:S02]  /*0bc0*/  SHF.R.S32.HI R9, RZ, 0x2, R8.reuse ;  /* 0x00000002ff097819 */ /* 0x100fe40000011408 */
[----:B------:R-:W-:Y:S02]  /*0bd0*/  SHF.R.S32.HI R4, RZ, 0x1f, R8 ;  /* 0x0000001fff047819 */ /* 0x000fe40000011408 */
[----:B------:R-:W-:Y:S02]  /*0be0*/  SHF.R.S32.HI R7, RZ, 0x5, R7 ;  /* 0x00000005ff077819 */ /* 0x000fe40000011407 */
[----:B------:R-:W-:-:S04]  /*0bf0*/  LEA.HI R4, R4, R9, RZ, 0x3 ;  /* 0x0000000904047211 */ /* 0x000fc800078f18ff */
[----:B------:R-:W-:Y:S01]  /*0c00*/  LOP3.LUT R2, R4, 0xfffffff8, RZ, 0xc0, !PT ;  /* 0xfffffff804027812 */ /* 0x000fe200078ec0ff */
[----:B------:R-:W-:-:S04]  /*0c10*/  IMAD R4, R5, -0x3, R14 ;  /* 0xfffffffd05047824 */ /* 0x000fc800078e020e */
[----:B------:R-:W-:Y:S01]  /*0c20*/  IMAD.IADD R2, R9, 0x1, -R2 ;  /* 0x0000000109027824 */ /* 0x000fe200078e0a02 */
[----:B--2---:R-:W-:Y:S06]  /*0c30*/  @P0 BRA `(.L_x_260) ;  /* 0x0000000000080947 */ /* 0x004fec0003800000 */
[----:B------:R-:W2:Y:S02]  /*0c40*/  SYNCS.PHASECHK.TRANS64.TRYWAIT P0, [UR36+0x36400], R10 ;  /* 0x0364000aff0075a7 */ /* 0x000ea40008000164 */
[----:B--2---:R-:W-:Y:S05]  /*0c50*/  @!P0 BRA `(.L_x_261) ;  /* 0x0000006800348947 */ /* 0x004fea0003800000 */
.L_x_260:
        /* <DEDUP_REMOVED lines=51> */
[----:B------:R-:W-:Y:S01]  /*0f90*/  IMAD.SHL.U32 R17, R6, 0x4, RZ ;  /* 0x0000000406117824 */ /* 0x000fe200078e00ff */
[----:B------:R-:W-:Y:S06]  /*0fa0*/  @!P0 BRA `(.L_x_262) ;  /* 0x00000028006c8947 */ /* 0x000fec0003800000 */
[CC--:B------:R-:W-:Y:S01]  /*0fb0*/  LEA.HI R2, R3.reuse, R0.reuse, RZ, 0x4 ;  /* 0x0000000003027211 */ /* 0x0c0fe200078f20ff */
[----:B------:R-:W3:Y:S01]  /*0fc0*/  S2R R14, SR_CTAID.X ;  /* 0x00000000000e7919 */ /* 0x000ee20000002500 */
[----:B------:R-:W-:Y:S01]  /*0fd0*/  LEA.HI R7, R3, R0, RZ, 0x5 ;  /* 0x0000000003077211 */ /* 0x000fe200078f28ff */
[----:B------:R-:W3:Y:S01]  /*0fe0*/  LDC R19, c[0x0][0x290] ;  /* 0x0000a400ff137b82 */ /* 0x000ee20000000800 */
[----:B--2---:R-:W-:Y:S01]  /*0ff0*/  LOP3.LUT R5, R2, 0xfffffff0, RZ, 0xc0, !PT ;  /* 0xfffffff002057812 */ /* 0x004fe200078ec0ff */
[----:B------:R-:W-:Y:S01]  /*1000*/  IMAD.HI R13, R16, 0x55555556, RZ ;  /* 0x55555556100d7827 */ /* 0x000fe200078e02ff */
[----:B------:R-:W-:Y:S02]  /*1010*/  LOP3.LUT R9, R8, 0xfffffffc, RZ, 0xc0, !PT ;  /* 0xfffffffc08097812 */ /* 0x000fe400078ec0ff */
[----:B------:R-:W-:Y:S02]  /*1020*/  CS2R R118, SRZ ;  /* 0x0000000000767805 */ /* 0x000fe4000001ff00 */
[----:B------:R-:W-:Y:S01]  /*1030*/  SHF.R.S32.HI R2, RZ, 0x4, R2 ;  /* 0x00000004ff027819 */ /* 0x000fe20000011402 */
[----:B------:R-:W-:Y:S01]  /*1040*/  IMAD.IADD R5, R0, 0x1, -R5 ;  /* 0x0000000100057824 */ /* 0x000fe200078e0a05 */
[----:B------:R-:W-:Y:S01]  /*1050*/  LEA.HI R13, R13, R13, RZ, 0x1 ;  /* 0x0000000d0d0d7211 */ /* 0x000fe200078f08ff */
[----:B------:R-:W-:Y:S01]  /*1060*/  IMAD.IADD R12, R6, 0x1, -R9 ;  /* 0x00000001060c7824 */ /* 0x000fe200078e0a09 */
[----:B------:R-:W-:-:S02]  /*1070*/  SHF.R.S32.HI R6, RZ, 0x5, R7 ;  /* 0x00000005ff067819 */ /* 0x000fc40000011407 */
[----:B------:R-:W-:Y:S02]  /*1080*/  CS2R R116, SRZ ;  /* 0x0000000000747805 */ /* 0x000fe4000001ff00 */
[----:B------:R-:W-:Y:S01]  /*1090*/  LEA.HI R0, R5, R5, RZ, 0x1 ;  /* 0x0000000505007211 */ /* 0x000fe200078f08ff */
[----:B------:R-:W-:Y:S01]  /*10a0*/  IMAD R13, R13, -0x3, R16 ;  /* 0xfffffffd0d0d7824 */ /* 0x000fe200078e0210 */
[----:B------:R-:W-:Y:S02]  /*10b0*/  SHF.R.S32.HI R10, RZ, 0x1f, R5 ;  /* 0x0000001fff0a7819 */ /* 0x000fe40000011405 */
[----:B------:R-:W-:Y:S02]  /*10c0*/  CS2R R114, SRZ ;  /* 0x0000000000727805 */ /* 0x000fe4000001ff00 */
[----:B------:R-:W-:Y:S02]  /*10d0*/  SHF.R.S32.HI R3, RZ, 0x1, R0 ;  /* 0x00000001ff037819 */ /* 0x000fe40000011400 */
[----:B------:R-:W-:-:S02]  /*10e0*/  CS2R R112, SRZ ;  /* 0x0000000000707805 */ /* 0x000fc4000001ff00 */
[----:B------:R-:W-:Y:S02]  /*10f0*/  SHF.R.S32.HI R8, RZ, 0x1f, R0 ;  /* 0x0000001fff087819 */ /* 0x000fe40000011400 */
[----:B------:R-:W-:Y:S02]  /*1100*/  CS2R R110, SRZ ;  /* 0x00000000006e7805 */ /* 0x000fe4000001ff00 */
[----:B------:R-:W-:Y:S02]  /*1110*/  LEA.HI R10, R10, R5, RZ, 0x3 ;  /* 0x000000050a0a7211 */ /* 0x000fe400078f18ff */
[----:B------:R-:W-:Y:S02]  /*1120*/  CS2R R108, SRZ ;  /* 0x00000000006c7805 */ /* 0x000fe4000001ff00 */
[----:B------:R-:W-:Y:S02]  /*1130*/  LEA.HI R8, R8, R3, RZ, 0x2 ;  /* 0x0000000308087211 */ /* 0x000fe400078f10ff */
[----:B------:R-:W-:-:S02]  /*1140*/  CS2R R106, SRZ ;  /* 0x00000000006a7805 */ /* 0x000fc4000001ff00 */
[----:B------:R-:W-:Y:S01]  /*1150*/  LOP3.LUT R0, R0, 0x7fffffe, RZ, 0xc0, !PT ;  /* 0x07fffffe00007812 */ /* 0x000fe200078ec0ff */
[----:B------:R-:W-:Y:S01]  /*1160*/  IMAD.SHL.U32 R10, R10, 0x20, RZ ;  /* 0x000000200a0a7824 */ /* 0x000fe200078e00ff */
[----:B------:R-:W-:Y:S02]  /*1170*/  LOP3.LUT R8, R8, 0xfffffffc, RZ, 0xc0, !PT ;  /* 0xfffffffc08087812 */ /* 0x000fe400078ec0ff */
[----:B------:R-:W-:Y:S02]  /*1180*/  CS2R R104, SRZ ;  /* 0x0000000000687805 */ /* 0x000fe4000001ff00 */
[----:B------:R-:W-:Y:S01]  /*1190*/  SHF.R.S32.HI R7, RZ, 0x1f, R7 ;  /* 0x0000001fff077819 */ /* 0x000fe20000011407 */
[----:B------:R-:W-:Y:S01]  /*11a0*/  IMAD.IADD R5, R5, 0x1, -R0 ;  /* 0x0000000105057824 */ /* 0x000fe200078e0a00 */
[----:B------:R-:W-:Y:S01]  /*11b0*/  LOP3.LUT R9, R10, 0x7fffff00, RZ, 0xc0, !PT ;  /* 0x7fffff000a097812 */ /* 0x000fe200078ec0ff */
[----:B------:R-:W-:Y:S01]  /*11c0*/  IMAD.IADD R8, R3, 0x1, -R8 ;  /* 0x0000000103087824 */ /* 0x000fe200078e0a08 */
[----:B------:R-:W-:Y:S01]  /*11d0*/  LEA.HI R7, R7, R6, RZ, 0x2 ;  /* 0x0000000607077211 */ /* 0x000fe200078f10ff */
[----:B------:R-:W-:Y:S01]  /*11e0*/  IMAD.SHL.U32 R3, R2, 0x8, RZ ;  /* 0x0000000802037824 */ /* 0x000fe200078e00ff */
[----:B------:R-:W-:Y:S01]  /*11f0*/  CS2R R102, SRZ ;  /* 0x0000000000667805 */ /* 0x000fe2000001ff00 */
[----:B------:R-:W-:Y:S01]  /*1200*/  IMAD.SHL.U32 R0, R8, 0x40, RZ ;  /* 0x0000004008007824 */ /* 0x000fe200078e00ff */
[----:B------:R-:W-:Y:S01]  /*1210*/  LOP3.LUT R7, R7, 0x3ffffc, RZ, 0xc0, !PT ;  /* 0x003ffffc07077812 */ /* 0x000fe200078ec0ff */
[----:B------:R-:W-:Y:S01]  /*1220*/  IMAD R10, R16, 0x800, R9 ;  /* 0x00000800100a7824 */ /* 0x000fe200078e0209 */
[----:B------:R-:W-:Y:S01]  /*1230*/  LOP3.LUT P0, RZ, R8, 0x2, RZ, 0xc0, !PT ;  /* 0x0000000208ff7812 */ /* 0x000fe2000780c0ff */
[----:B---3--:R-:W-:Y:S01]  /*1240*/  IMAD R2, R14, -0x60, R19 ;  /* 0xffffffa00e027824 */ /* 0x008fe200078e0213 */
[----:B------:R-:W-:Y:S01]  /*1250*/  LOP3.LUT R0, R0, 0xc0, RZ, 0xc0, !PT ;  /* 0x000000c000007812 */ /* 0x000fe200078ec0ff */
[----:B------:R-:W-:Y:S01]  /*1260*/  IMAD.IADD R7, R6, 0x1, -R7 ;  /* 0x0000000106077824 */ /* 0x000fe200078e0a07 */
[----:B------:R-:W-:Y:S01]  /*1270*/  LOP3.LUT R8, R18, 0x1, RZ, 0xfc, !PT ;  /* 0x0000000112087812 */ /* 0x000fe200078efcff */
[----:B------:R-:W-:Y:S01]  /*1280*/  IMAD R10, R5, 0x20, R10 ;  /* 0x00000020050a7824 */ /* 0x000fe200078e020a */
[----:B------:R-:W-:Y:S01]  /*1290*/  LOP3.LUT R3, R0, 0x8, R3, 0xf8, !PT ;  /* 0x0000000800037812 */ /* 0x000fe200078ef803 */
[----:B------:R-:W-:Y:S01]  /*12a0*/  VIADD R5, R15, 0x3f ;  /* 0x0000003f0f057836 */ /* 0x000fe20000000000 */
[----:B------:R-:W-:Y:S01]  /*12b0*/  SHF.R.U32.HI R0, RZ, 0x3, R0 ;  /* 0x00000003ff007819 */ /* 0x000fe20000011600 */
[----:B------:R-:W-:Y:S01]  /*12c0*/  IMAD R7, R7, 0x200, R10 ;  /* 0x0000020007077824 */ /* 0x000fe200078e020a */
[----:B------:R-:W-:Y:S01]  /*12d0*/  CS2R R100, SRZ ;  /* 0x0000000000647805 */ /* 0x000fe2000001ff00 */
[----:B------:R-:W-:Y:S01]  /*12e0*/  IMAD.MOV.U32 R10, RZ, RZ, 0x20 ;  /* 0x00000020ff0a7424 */ /* 0x000fe200078e00ff */
[----:B------:R-:W-:Y:S01]  /*12f0*/  LOP3.LUT R0, R3, R0, RZ, 0x3c, !PT ;  /* 0x0000000003007212 */ /* 0x000fe200078e3cff */
[----:B------:R-:W-:Y:S01]  /*1300*/  IMAD R13, R13, -0x20, R2 ;  /* 0xffffffe00d0d7824 */ /* 0x000fe200078e0202 */
[----:B------:R-:W-:Y:S01]  /*1310*/  SHF.R.S32.HI R6, RZ, 0x1f, R5 ;  /* 0x0000001fff067819 */ /* 0x000fe20000011405 */
[----:B------:R-:W-:Y:S01]  /*1320*/  IMAD.MOV.U32 R2, RZ, RZ, RZ ;  /* 0x000000ffff027224 */ /* 0x000fe200078e00ff */
[----:B------:R-:W-:Y:S01]  /*1330*/  SEL R10, R10, 0xffffffe0, !P0 ;  /* 0xffffffe00a0a7807 */ /* 0x000fe20004000000 */
[----:B------:R-:W-:Y:S01]  /*1340*/  IMAD.IADD R9, R0, 0x1, R7 ;  /* 0x0000000100097824 */ /* 0x000fe200078e0207 */
[----:B------:R-:W-:Y:S01]  /*1350*/  LEA.HI R156, R6, R5, RZ, 0x6 ;  /* 0x00000005069c7211 */ /* 0x000fe200078f30ff */
[----:B------:R-:W-:Y:S01]  /*1360*/  IMAD R0, R12, -0x2, R13 ;  /* 0xfffffffe0c007824 */ /* 0x000fe200078e020d */
[----:B------:R-:W-:Y:S01]  /*1370*/  CS2R R6, SRZ ;  /* 0x0000000000067805 */ /* 0x000fe2000001ff00 */
[----:B------:R-:W-:Y:S01]  /*1380*/  IMAD.MOV.U32 R5, RZ, RZ, RZ ;  /* 0x000000ffff057224 */ /* 0x000fe200078e00ff */
[----:B------:R-:W-:-:S02]  /*1390*/  LEA R9, R9, UR36, 0x1 ;  /* 0x0000002409097c11 */ /* 0x000fc4000f8e08ff */
        /* <DEDUP_REMOVED lines=38> */
[----:B------:R-:W-:Y:S02]  /*1600*/  SHF.R.S32.HI R156, RZ, 0x6, R156 ;  /* 0x00000006ff9c7819 */ /* 0x000fe4000001149c */
[----:B------:R-:W-:-:S07]  /*1610*/  IADD3 R10, R10, 0x30400, R9 ;  /* 0x000304000a0a7810 */ /* 0x000fce0007ffe009 */
.L_x_273:
[----:B------:R-:W-:-:S13]  /*1620*/  ISETP.NE.AND P0, PT, R8, 0x3, PT ;  /* 0x000000030800780c */ /* 0x000fda0003f05270 */
[----:B---3--:R-:W-:Y:S05]  /*1630*/  @!P0 BRA `(.L_x_263) ;  /* 0x0000000000048947 */ /* 0x008fea0003800000 */
[----:B------:R-:W-:Y:S01]  /*1640*/  BPT.TRAP 0x1 ;  /* 0x000000040000795c */ /* 0x000fe20000300000 */
.L_x_263:
[----:B------:R-:W-:Y:S02]  /*1650*/  LEA R3, R2, UR36, 0x3 ;  /* 0x0000002402037c11 */ /* 0x000fe4000f8e18ff */
[----:B------:R-:W-:-:S04]  /*1660*/  SHF.L.U32 R12, R7, 0x1f, RZ ;  /* 0x0000001f070c7819 */ /* 0x000fc800000006ff */
[----:B------:R2:W3:Y:S01]  /*1670*/  SYNCS.PHASECHK.TRANS64.TRYWAIT P1, [R3+URZ+0x36410], R12 ;  /* 0x0364100c030075a7 */ /* 0x0004e2000802017f */
[----:B------:R-:W-:Y:S05]  /*1680*/  @!P0 BRA `(.L_x_264) ;  /* 0x0000000000048947 */ /* 0x000fea0003800000 */
[----:B------:R-:W-:Y:S01]  /*1690*/  BPT.TRAP 0x1 ;  /* 0x000000040000795c */ /* 0x000fe20000300000 */
.L_x_264:
[----:B---3--:R-:W-:Y:S05]  /*16a0*/  @P1 BRA `(.L_x_265) ;  /* 0x0000000000081947 */ /* 0x008fea0003800000 */
[----:B------:R-:W3:Y:S02]  /*16b0*/  SYNCS.PHASECHK.TRANS64.TRYWAIT P1, [R3+URZ+0x36410], R12 ;  /* 0x0364100c030075a7 */ /* 0x000ee4000802017f */
[----:B---3--:R-:W-:Y:S05]  /*16c0*/  @!P1 BRA `(.L_x_266) ;  /* 0x0000005c00b09947 */ /* 0x008fea0003800000 */
.L_x_265:
[----:B------:R-:W-:Y:S05]  /*16d0*/  WARPSYNC.ALL ;  /* 0x0000000000007948 */ /* 0x000fea0003800000 */
[----:B------:R-:W-:Y:S01]  /*16e0*/  R2UR UR6, R4 ;  /* 0x00000000040672ca */ /* 0x000fe200000e0000 */
[----:B------:R-:W-:Y:S01]  /*16f0*/  UIADD3 UR4, UR36, 0x1e000, URZ ;  /* 0x0001e00024047890 */ /* 0x000fe2000fffe03f */
[C---:B------:R-:W-:Y:S01]  /*1700*/  R2UR UR7, R2.reuse ;  /* 0x00000000020772ca */ /* 0x040fe200000e0000 */
[----:B------:R-:W-:Y:S01]  /*1710*/  WARPGROUP.ARRIVE ;  /* 0x00000000000079c5 */ /* 0x000fe20000000000 */
[----:B------:R-:W-:Y:S01]  /*1720*/  UMOV UR13, 0x40000040 ;  /* 0x40000040000d7882 */ /* 0x000fe20000000000 */
[----:B------:R-:W-:Y:S01]  /*1730*/  USHF.R.U32.HI UR5, URZ, 0x4, UR4 ;  /* 0x000000043f057899 */ /* 0x000fe20008011604 */
[----:B--23--:R-:W-:Y:S01]  /*1740*/  IMAD R12, R2, 0x40, R11 ;  /* 0x00000040020c7824 */ /* 0x00cfe200078e020b */
        /* <DEDUP_REMOVED lines=91> */
[----:B------:R2:W3:Y:S04]  /*1d00*/  LDS R12, [R14+0x30000] ;  /* 0x030000000e0c7984 */ /* 0x0004e80000000800 */
[----:B------:R2:W4:Y:S01]  /*1d10*/  LDS R13, [R14+0x30020] ;  /* 0x030020000e0d7984 */ /* 0x0005220000000800 */
[----:B------:R-:W-:Y:S05]  /*1d20*/  @!P0 BRA `(.L_x_267) ;  /* 0x0000000000048947 */ /* 0x000fea0003800000 */
[----:B------:R-:W-:Y:S01]  /*1d30*/  BPT.TRAP 0x1 ;  /* 0x000000040000795c */ /* 0x000fe20000300000 */
.L_x_267:
[----:B--2---:R-:W-:-:S04]  /*1d40*/  SHF.L.U32 R14, R6, 0x1f, RZ ;  /* 0x0000001f060e7819 */ /* 0x004fc800000006ff */
[----:B------:R2:W5:Y:S01]  /*1d50*/  SYNCS.PHASECHK.TRANS64.TRYWAIT P1, [UR36+0x36430], R14 ;  /* 0x0364300eff0075a7 */ /* 0x0005620008020164 */
[----:B------:R-:W-:Y:S05]  /*1d60*/  @!P0 BRA `(.L_x_268) ;  /* 0x0000000000048947 */ /* 0x000fea0003800000 */
[----:B------:R-:W-:Y:S01]  /*1d70*/  BPT.TRAP 0x1 ;  /* 0x000000040000795c */ /* 0x000fe20000300000 */
.L_x_268:
[----:B-----5:R-:W-:Y:S05]  /*1d80*/  @P1 BRA `(.L_x_269) ;  /* 0x0000000000081947 */ /* 0x020fea0003800000 */
[----:B------:R-:W5:Y:S02]  /*1d90*/  SYNCS.PHASECHK.TRANS64.TRYWAIT P1, [UR36+0x36430], R14 ;  /* 0x0364300eff0075a7 */ /* 0x000f640008020164 */
[----:B-----5:R-:W-:Y:S05]  /*1da0*/  @!P1 BRA `(.L_x_270) ;  /* 0x00000058000c9947 */ /* 0x020fea0003800000 */
.L_x_269:
        /* <DEDUP_REMOVED lines=18> */
[----:B--2--5:R-:W-:Y:S01]  /*1ed0*/  FMUL.FTZ R14, R136, UR7 ;  /* 0x00000007880e7c20 */ /* 0x024fe20008410000 */
        /* <DEDUP_REMOVED lines=22> */
[----:B------:R-:W5:Y:S01]  /*2040*/  MUFU.TANH R136, R136 ;  /* 0x0000008800887308 */ /* 0x000f620000002400 */
[----:B--2---:R-:W-:-:S07]  /*2050*/  FSEL R139, R14, -INF , P3 ;  /* 0xff8000000e8b7808 */ /* 0x004fce0001800000 */
[----:B------:R-:W-:Y:S08]  /*2060*/  MUFU.TANH R138, R138 ;  /* 0x0000008a008a7308 */ /* 0x000ff00000002400 */
[----:B------:R-:W-:Y:S01]  /*2070*/  MUFU.TANH R137, R137 ;  /* 0x0000008900897308 */ /* 0x000fe20000002400 */
[----:B-----5:R-:W-:-:S07]  /*2080*/  FSEL R149, R136, -INF , P5 ;  /* 0xff80000088957808 */ /* 0x020fce0002800000 */
[----:B------:R-:W2:Y:S08]  /*2090*/  MUFU.TANH R18, R18 ;  /* 0x0000001200127308 */ /* 0x000eb00000002400 */
[----:B------:R-:W-:Y:S01]  /*20a0*/  MUFU.TANH R19, R19 ;  /* 0x0000001300137308 */ /* 0x000fe20000002400 */
[----:B------:R-:W-:Y:S02]  /*20b0*/  WARPGROUP.DEPBAR.LE gsb0, 0x0 ;  /* 0x00008000000079c5 */ /* 0x000fe40000010000 */
[----:B------:R-:W-:-:S05]  /*20c0*/  WARPGROUP.ARRIVE ;  /* 0x00000000000079c5 */ /* 0x000fca0000000000 */
[----:B------:R-:W-:Y:S01]  /*20d0*/  MUFU.TANH R20, R20 ;  /* 0x0000001400147308 */ /* 0x000fe20000002400 */
[C---:B--2---:R-:W-:Y:S01]  /*20e0*/  FSEL R148, R18.reuse, -INF , P3 ;  /* 0xff80000012947808 */ /* 0x044fe20001800000 */
[----:B------:R-:W-:Y:S01]  /*20f0*/  FFMA.FTZ R18, -R18, R18, 1 ;  /* 0x3f80000012127423 */ /* 0x000fe20000010112 */
        /* <DEDUP_REMOVED lines=76> */
[----:B---3--:R-:W-:Y:S01]  /*25c0*/  FFMA.FTZ R146, R139, UR4, -R12 ;  /* 0x000000048b927c23 */ /* 0x008fe2000801080c */
        /* <DEDUP_REMOVED lines=15> */
[----:B------:R-:W5:Y:S01]  /*26c0*/  LDS R141, [R141+0x30220] ;  /* 0x030220008d8d7984 */ /* 0x000f620000000800 */
        /* <DEDUP_REMOVED lines=23> */
[----:B----4-:R-:W-:Y:S01]  /*2840*/  FFMA.FTZ R137, R148, UR4, -R13 ;  /* 0x0000000494897c23 */ /* 0x010fe2000801080d */
[----:B------:R-:W-:Y:S01]  /*2850*/  FSEL R148, R19, -INF , P4 ;  /* 0xff80000013947808 */ /* 0x000fe20002000000 */
[--C-:B------:R-:W-:Y:S01]  /*2860*/  FADD.FTZ R132, R132, -R143.reuse ;  /* 0x8000008f84847221 */ /* 0x100fe20000010000 */
[----:B------:R-:W-:Y:S01]  /*2870*/  FSEL R138, R20, -INF , P5 ;  /* 0xff800000148a7808 */ /* 0x000fe20002800000 */
[--C-:B------:R-:W-:Y:S01]  /*2880*/  FADD.FTZ R129, R129, -R143.reuse ;  /* 0x8000008f81817221 */ /* 0x100fe20000010000 */
[----:B------:R-:W-:Y:S01]  /*2890*/  ISETP.GT.AND P4, PT, R0, 0x18, PT ;  /* 0x000000180000780c */ /* 0x000fe20003f84270 */
[----:B------:R-:W4:Y:S01]  /*28a0*/  MUFU.EX2 R15, R15 ;  /* 0x0000000f000f7308 */ /* 0x000f220000000800 */
[----:B--2---:R-:W-:Y:S01]  /*28b0*/  FMUL.FTZ R151, R14, R151 ;  /* 0x000000970e977220 */ /* 0x004fe20000410000 */
[----:B------:R-:W-:Y:S01]  /*28c0*/  ISETP.GT.AND P5, PT, R0, 0x19, PT ;  /* 0x000000190000780c */ /* 0x000fe20003fa4270 */
[----:B------:R-:W-:Y:S01]  /*28d0*/  FADD.FTZ R133, R133, -R143 ;  /* 0x8000008f85857221 */ /* 0x000fe20000010000 */
[----:B------:R-:W-:Y:S01]  /*28e0*/  FSEL R153, R140, -INF , P4 ;  /* 0xff8000008c997808 */ /* 0x000fe20002000000 */
[----:B------:R-:W-:Y:S01]  /*28f0*/  FMUL.FTZ R124, R124, R151 ;  /* 0x000000977c7c7220 */ /* 0x000fe20000410000 */
[----:B------:R-:W-:Y:S01]  /*2900*/  FFMA.FTZ R140, -R140, R140, 1 ;  /* 0x3f8000008c8c7423 */ /* 0x000fe2000001018c */
[----:B-----5:R-:W-:Y:S01]  /*2910*/  FADD.FTZ R122, R122, -R141 ;  /* 0x8000008d7a7a7221 */ /* 0x020fe20000010000 */
        /* <DEDUP_REMOVED lines=9> */
[C---:B----4-:R-:W-:Y:S01]  /*29b0*/  FMUL.FTZ R150, R15.reuse, R150 ;  /* 0x000000960f967220 */ /* 0x050fe20000410000 */
[----:B------:R-:W-:Y:S01]  /*29c0*/  F2FP.F16.F32.PACK_AB R14, R15, R14 ;  /* 0x0000000e0f0e723e */ /* 0x000fe200000000ff */
[--C-:B------:R-:W-:Y:S01]  /*29d0*/  FFMA.FTZ R138, R151, UR4, -R12.reuse ;  /* 0x00000004978a7c23 */ /* 0x100fe2000801080c */
[----:B------:R-:W-:Y:S01]  /*29e0*/  FSEL R151, R145, -INF , P5 ;  /* 0xff80000091977808 */ /* 0x000fe20002800000 */
[----:B------:R-:W-:Y:S01]  /*29f0*/  FMUL.FTZ R125, R125, R150 ;  /* 0x000000967d7d7220 */ /* 0x000fe20000410000 */
[----:B------:R-:W-:Y:S01]  /*2a00*/  FSEL R150, R21, -INF , P1 ;  /* 0xff80000015967808 */ /* 0x000fe20000800000 */
[----:B------:R-:W-:Y:S01]  /*2a10*/  FADD.FTZ R130, R130, -R141 ;  /* 0x8000008d82827221 */ /* 0x000fe20000010000 */
[----:B------:R-:W-:Y:S01]  /*2a20*/  MUFU.EX2 R137, R137 ;  /* 0x0000008900897308 */ /* 0x000fe20000000800 */
        /* <DEDUP_REMOVED lines=17> */
[----:B------:R-:W-:Y:S01]  /*2b40*/  FFMA.FTZ R139, -R139, R139, 1 ;  /* 0x3f8000008b8b7423 */ /* 0x000fe2000001018b */
[----:B------:R-:W-:Y:S01]  /*2b50*/  FFMA.FTZ R144, -R144, R144, 1 ;  /* 0x3f80000090907423 */ /* 0x000fe20000010190 */
[----:B------:R-:W-:-:S02]  /*2b60*/  UMOV UR7, 0x80000020 ;  /* 0x8000002000077882 */ /* 0x000fc40000000000 */
[----:B------:R-:W-:Y:S01]  /*2b70*/  FFMA.FTZ R152, R152, UR4, -R13 ;  /* 0x0000000498987c23 */ /* 0x000fe2000801080d */
[----:B------:R-:W-:Y:S01]  /*2b80*/  USHF.R.U32.HI UR4, URZ, 0x4, UR37 ;  /* 0x000000043f047899 */ /* 0x000fe20008011625 */
[----:B------:R-:W2:Y:S01]  /*2b90*/  MUFU.EX2 R138, R138 ;  /* 0x0000008a008a7308 */ /* 0x000ea20000000800 */
[----:B----4-:R-:W-:Y:S02]  /*2ba0*/  FMUL.FTZ R143, R142, R132 ;  /* 0x000000848e8f7220 */ /* 0x010fe40000410000 */
[----:B------:R-:W-:-:S04]  /*2bb0*/  ULOP3.LUT UR4, UR4, 0x3fff, URZ, 0xc0, !UPT ;  /* 0x00003fff04047892 */ /* 0x000fc8000f8ec03f */
[----:B------:R-:W-:Y:S01]  /*2bc0*/  ULOP3.LUT UR9, UR4, 0x1000000, URZ, 0xfc, !UPT ;  /* 0x0100000004097892 */ /* 0x000fe2000f8efc3f */
[----:B------:R-:W4:Y:S01]  /*2bd0*/  MUFU.EX2 R149, R149 ;  /* 0x0000009500957308 */ /* 0x000f220000000800 */
[----:B---3--:R-:W-:Y:S01]  /*2be0*/  FMUL.FTZ R132, R154, R133 ;  /* 0x000000859a847220 */ /* 0x008fe20000410000 */
[----:B------:R-:W-:Y:S01]  /*2bf0*/  FMUL.FTZ R133, R140, R143 ;  /* 0x0000008f8c857220 */ /* 0x000fe20000410000 */
[----:B------:R-:W-:Y:S02]  /*2c00*/  UMOV UR4, UR8 ;  /* 0x0000000800047c82 */ /* 0x000fe40008000000 */
[----:B------:R-:W-:Y:S01]  /*2c10*/  FMUL.FTZ R132, R145, R132 ;  /* 0x0000008491847220 */ /* 0x000fe20000410000 */
[----:B------:R-:W-:Y:S02]  /*2c20*/  UMOV UR6, UR9 ;  /* 0x0000000900067c82 */ /* 0x000fe40008000000 */
[----:B------:R-:W-:Y:S01]  /*2c30*/  MUFU.EX2 R148, R148 ;  /* 0x0000009400947308 */ /* 0x000fe20000000800 */
[----:B--2---:R-:W-:-:S04]  /*2c40*/  FMUL.FTZ R129, R138, R129 ;  /* 0x000000818a817220 */ /* 0x004fc80000410000 */
[----:B------:R-:W-:Y:S01]  /*2c50*/  FMUL.FTZ R129, R12, R129 ;  /* 0x000000810c817220 */ /* 0x000fe20000410000 */
[----:B------:R-:W-:Y:S02]  /*2c60*/  F2FP.F16.F32.PACK_AB R12, R147, R146 ;  /* 0x00000092930c723e */ /* 0x000fe400000000ff */
[----:B------:R-:W2:Y:S01]  /*2c70*/  MUFU.EX2 R150, R150 ;  /* 0x0000009600967308 */ /* 0x000ea20000000800 */
[----:B----4-:R-:W-:Y:S01]  /*2c80*/  F2FP.F16.F32.PACK_AB R13, R149, R137 ;  /* 0x00000089950d723e */ /* 0x010fe200000000ff */
[----:B------:R-:W-:Y:S01]  /*2c90*/  FMUL.FTZ R137, R137, R122 ;  /* 0x0000007a89897220 */ /* 0x000fe20000410000 */
[----:B------:R-:W-:Y:S01]  /*2ca0*/  FFMA.FTZ R122, -R19, R19, 1 ;  /* 0x3f800000137a7423 */ /* 0x000fe20000010113 */
[----:B------:R-:W-:Y:S01]  /*2cb0*/  FFMA.FTZ R19, -R20, R20, 1 ;  /* 0x3f80000014137423 */ /* 0x000fe20000010114 */
[----:B------:R-:W-:Y:S01]  /*2cc0*/  F2FP.F16.F32.PACK_AB R20, R129, R128 ;  /* 0x000000808114723e */ /* 0x000fe200000000ff */
[----:B------:R-:W-:Y:S02]  /*2cd0*/  FMUL.FTZ R18, R18, R137 ;  /* 0x0000008912127220 */ /* 0x000fe40000410000 */
[----:B------:R-:W3:Y:S08]  /*2ce0*/  MUFU.EX2 R151, R151 ;  /* 0x0000009700977308 */ /* 0x000ef00000000800 */
[----:B------:R-:W4:Y:S01]  /*2cf0*/  MUFU.EX2 R152, R152 ;  /* 0x0000009800987308 */ /* 0x000f220000000800 */
[C---:B--2---:R-:W-:Y:S01]  /*2d00*/  F2FP.F16.F32.PACK_AB R15, R150.reuse, R148 ;  /* 0x00000094960f723e */ /* 0x044fe200000000ff */
[----:B------:R-:W-:Y:S01]  /*2d10*/  BAR.SYNC.DEFER_BLOCKING 0x9, 0x180 ;  /* 0x0246000000007b1d */ /* 0x000fe20000010000 */
[----:B------:R-:W-:-:S04]  /*2d20*/  FMUL.FTZ R150, R150, R127 ;  /* 0x0000007f96967220 */ /* 0x000fc80000410000 */
[----:B------:R-:W-:Y:S01]  /*2d30*/  FMUL.FTZ R21, R21, R150 ;  /* 0x0000009615157220 */ /* 0x000fe20000410000 */
[----:B------:R-:W2:Y:S01]  /*2d40*/  MUFU.EX2 R153, R153 ;  /* 0x0000009900997308 */ /* 0x000ea20000000800 */
[----:B---3--:R-:W-:-:S07]  /*2d50*/  FMUL.FTZ R130, R151, R130 ;  /* 0x0000008297827220 */ /* 0x008fce0000410000 */
[----:B------:R-:W3:Y:S01]  /*2d60*/  MUFU.EX2 R140, R155 ;  /* 0x0000009b008c7308 */ /* 0x000ee20000000800 */
[----:B----4-:R-:W-:Y:S01]  /*2d70*/  FMUL.FTZ R131, R152, R131 ;  /* 0x0000008398837220 */ /* 0x010fe20000410000 */
[----:B--2---:R-:W-:Y:S01]  /*2d80*/  FMUL.FTZ R134, R153, R134 ;  /* 0x0000008699867220 */ /* 0x004fe20000410000 */
[----:B------:R2:W-:Y:S01]  /*2d90*/  STSM.16.M88.4 [R9+0x30400], R12 ;  /* 0x0304000c09007844 */ /* 0x0005e20000000200 */
[----:B---3--:R-:W-:-:S04]  /*2da0*/  FMUL.FTZ R135, R140, R135 ;  /* 0x000000878c877220 */ /* 0x008fc80000410000 */
[----:B------:R-:W-:Y:S01]  /*2db0*/  FMUL.FTZ R144, R144, R135 ;  /* 0x0000008790907220 */ /* 0x000fe20000410000 */
[--C-:B--2---:R-:W-:Y:S01]  /*2dc0*/  FADD.FTZ R12, R123, -R141.reuse ;  /* 0x8000008d7b0c7221 */ /* 0x104fe20000010000 */
[----:B------:R-:W-:Y:S01]  /*2dd0*/  FADD.FTZ R13, R126, -R141 ;  /* 0x8000008d7e0d7221 */ /* 0x000fe20000010000 */
[----:B------:R-:W-:Y:S02]  /*2de0*/  F2FP.F16.F32.PACK_AB R14, R154, R142 ;  /* 0x0000008e9a0e723e */ /* 0x000fe400000000ff */
[----:B------:R-:W-:Y:S01]  /*2df0*/  FMUL.FTZ R149, R149, R12 ;  /* 0x0000000c95957220 */ /* 0x000fe20000410000 */
[----:B------:R-:W-:Y:S01]  /*2e00*/  FMUL.FTZ R148, R148, R13 ;  /* 0x0000000d94947220 */ /* 0x000fe20000410000 */
[----:B------:R-:W-:Y:S02]  /*2e10*/  F2FP.F16.F32.PACK_AB R12, R138, R136 ;  /* 0x000000888a0c723e */ /* 0x000fe400000000ff */
[----:B------:R-:W-:Y:S01]  /*2e20*/  F2FP.F16.F32.PACK_AB R13, R152, R151 ;  /* 0x00000097980d723e */ /* 0x000fe200000000ff */
[----:B------:R-:W-:Y:S01]  /*2e30*/  FMUL.FTZ R148, R19, R148 ;  /* 0x0000009413947220 */ /* 0x000fe20000410000 */
[----:B------:R-:W-:Y:S01]  /*2e40*/  F2FP.F16.F32.PACK_AB R15, R140, R153 ;  /* 0x000000998c0f723e */ /* 0x000fe200000000ff */
[----:B------:R-:W-:Y:S01]  /*2e50*/  FFMA.FTZ R19, -R22, R22, 1 ;  /* 0x3f80000016137423 */ /* 0x000fe20000010116 */
[----:B------:R-:W-:Y:S01]  /*2e60*/  FMUL.FTZ R149, R122, R149 ;  /* 0x000000957a957220 */ /* 0x000fe20000410000 */
[----:B------:R-:W-:-:S02]  /*2e70*/  F2FP.F16.F32.PACK_AB R22, R132, R133 ;  /* 0x000000858416723e */ /* 0x000fc400000000ff */
[----:B------:R2:W-:Y:S01]  /*2e80*/  STSM.16.M88.4 [R10], R12 ;  /* 0x0000000c0a007844 */ /* 0x0005e20000000200 */
[----:B------:R-:W-:Y:S01]  /*2e90*/  FMUL.FTZ R19, R19, R130 ;  /* 0x0000008213137220 */ /* 0x000fe20000410000 */
[----:B------:R-:W-:Y:S01]  /*2ea0*/  @!PT LDS RZ, [RZ] ;  /* 0x00000000fffff984 */ /* 0x000fe20000000800 */
[----:B------:R-:W-:Y:S01]  /*2eb0*/  @!PT LDS RZ, [RZ] ;  /* 0x00000000fffff984 */ /* 0x000fe20000000800 */
[----:B------:R-:W-:Y:S01]  /*2ec0*/  @!PT LDS RZ, [RZ] ;  /* 0x00000000fffff984 */ /* 0x000fe20000000800 */
[----:B------:R-:W-:Y:S01]  /*2ed0*/  @!PT LDS RZ, [RZ] ;  /* 0x00000000fffff984 */ /* 0x000fe20000000800 */
[----:B------:R3:W-:Y:S06]  /*2ee0*/  MEMBAR.ALL.CTA ;  /* 0x0000000000007992 */ /* 0x0007ec0000008000 */
[----:B---3--:R-:W3:Y:S01]  /*2ef0*/  FENCE.VIEW.ASYNC.S ;  /* 0x00000000000073c6 */ /* 0x008ee20000000000 */
[----:B--2---:R-:W-:Y:S01]  /*2f00*/  FFMA.FTZ R12, -R23, R23, 1 ;  /* 0x3f800000170c7423 */ /* 0x004fe20000010117 */
[----:B------:R-:W-:Y:S01]  /*2f10*/  FMUL.FTZ R23, R139, R134 ;  /* 0x000000868b177220 */ /* 0x000fe20000410000 */
[----:B------:R-:W-:-:S02]  /*2f20*/  F2FP.F16.F32.PACK_AB R14, R125, R124 ;  /* 0x0000007c7d0e723e */ /* 0x000fc400000000ff */
[----:B------:R-:W-:Y:S01]  /*2f30*/  FMUL.FTZ R122, R12, R131 ;  /* 0x000000830c7a7220 */ /* 0x000fe20000410000 */
[----:B------:R-:W-:Y:S02]  /*2f40*/  F2FP.F16.F32.PACK_AB R12, R121, R120 ;  /* 0x00000078790c723e */ /* 0x000fe400000000ff */
[----:B------:R-:W-:Y:S02]  /*2f50*/  F2FP.F16.F32.PACK_AB R13, R149, R18 ;  /* 0x00000012950d723e */ /* 0x000fe400000000ff */
[----:B------:R-:W-:Y:S02]  /*2f60*/  F2FP.F16.F32.PACK_AB R15, R21, R148 ;  /* 0x00000094150f723e */ /* 0x000fe400000000ff */
[----:B------:R-:W-:Y:S01]  /*2f70*/  F2FP.F16.F32.PACK_AB R21, R122, R19 ;  /* 0x000000137a15723e */ /* 0x000fe200000000ff */
[----:B---3--:R-:W-:Y:S01]  /*2f80*/  BAR.SYNC.DEFER_BLOCKING 0x9, 0x180 ;  /* 0x0246000000007b1d */ /* 0x008fe20000010000 */
        /* <DEDUP_REMOVED lines=45> */
[----:B---3--:R-:W3:Y:S02]  /*3260*/  FENCE.VIEW.ASYNC.S ;  /* 0x00000000000073c6 */ /* 0x008ee40000000000 */
[----:B---3--:R-:W-:Y:S06]  /*3270*/  BAR.SYNC.DEFER_BLOCKING 0x9, 0x180 ;  /* 0x0246000000007b1d */ /* 0x008fec0000010000 */
        /* <DEDUP_REMOVED lines=34> */
[----:B--2---:R-:W-:Y:S05]  /*34a0*/  @!P0 BRA `(.L_x_271) ;  /* 0x0000000000048947 */ /* 0x004fea0003800000 */
[----:B------:R-:W-:Y:S01]  /*34b0*/  BPT.TRAP 0x1 ;  /* 0x000000040000795c */ /* 0x000fe20000300000 */
.L_x_271:
[----:B------:R-:W-:Y:S01]  /*34c0*/  LEA R12, R4, UR36, 0xd ;  /* 0x00000024040c7c11 */ /* 0x000fe2000f8e68ff */
[----:B------:R-:W-:Y:S01]  /*34d0*/  UIADD3 UR4, UR36, 0x36438, URZ ;  /* 0x0003643824047890 */ /* 0x000fe2000fffe03f */
[----:B------:R-:W2:Y:S01]  /*34e0*/  S2R R14, SR_TID.X ;  /* 0x00000000000e7919 */ /* 0x000ea20000002100 */
        /* <DEDUP_REMOVED lines=9> */
[----:B------:R-:W-:Y:S01]  /*3580*/  WARPGROUP.ARRIVE ;  /* 0x00000000000079c5 */ /* 0x000fe20000000000 */
[----:B------:R-:W-:Y:S02]  /*3590*/  IMAD R12, R16, 0x1000, R17 ;  /* 0x00001000100c7824 */ /* 0x000fe400078e0211 */
[----:B------:R-:W-:-:S03]  /*35a0*/  IMAD R13, R2, 0x600, R13 ;  /* 0x00000600020d7824 */ /* 0x000fc600078e020d */
[----:B------:R-:W-:Y:S02]  /*35b0*/  LEA R12, R12, UR36, 0x2 ;  /* 0x000000240c0c7c11 */ /* 0x000fe4000f8e10ff */
[----:B------:R-:W-:Y:S02]  /*35c0*/  R2UR UR8, R13 ;  /* 0x000000000d0872ca */ /* 0x000fe400000e0000 */
[----:B--2---:R-:W-:-:S11]  /*35d0*/  SHF.R.U32.HI R15, RZ, 0x7, R14 ;  /* 0x00000007ff0f7819 */ /* 0x004fd6000001160e */
        /* <DEDUP_REMOVED lines=40> */
[----:B---3--:R-:W3:Y:S02]  /*3860*/  FENCE.VIEW.ASYNC.S ;  /* 0x00000000000073c6 */ /* 0x008ee40000000000 */
[----:B---3--:R2:W-:Y:S06]  /*3870*/  BAR.ARV R13, 0xa0 ;  /* 0x0002800d0000751d */ /* 0x0085ec0000002000 */
[----:B------:R-:W-:Y:S05]  /*3880*/  @!P0 BRA `(.L_x_272) ;  /* 0x0000000000048947 */ /* 0x000fea0003800000 */
[----:B------:R-:W-:Y:S01]  /*3890*/  BPT.TRAP 0x1 ;  /* 0x000000040000795c */ /* 0x000fe20000300000 */
.L_x_272:
[----:B------:R-:W-:Y:S01]  /*38a0*/  VIADD R5, R5, 0x1 ;  /* 0x0000000105057836 */ /* 0x000fe20000000000 */
[----:B------:R-:W-:Y:S01]  /*38b0*/  LOP3.LUT R6, R6, 0x1, RZ, 0x3c, !PT ;  /* 0x0000000106067812 */ /* 0x000fe200078e3cff */
[----:B------:R-:W-:Y:S02]  /*38c0*/  VIADD R2, R2, 0x1 ;  /* 0x0000000102027836 */ /* 0x000fe40000000000 */
[----:B------:R-:W-:Y:S01]  /*38d0*/  VIADD R3, R3, 0x36420 ;  /* 0x0003642003037836 */ /* 0x000fe20000000000 */
[----:B------:R-:W-:Y:S02]  /*38e0*/  ISETP.GE.AND P1, PT, R5, R156, PT ;  /* 0x0000009c0500720c */ /* 0x000fe40003f26270 */
[----:B------:R-:W-:Y:S02]  /*38f0*/  ISETP.NE.AND P0, PT, R2, 0x2, PT ;  /* 0x000000020200780c */ /* 0x000fe40003f05270 */
[----:B------:R-:W-:Y:S02]  /*3900*/  PRMT R3, RZ, 0x654, R3 ;  /* 0x00000654ff037816 */ /* 0x000fe40000000003 */
[----:B--2---:R-:W-:-:S02]  /*3910*/  SEL R12, RZ, 0x1, P0 ;  /* 0x00000001ff0c7807 */ /* 0x004fc40000000000 */
[----:B------:R3:W-:Y:S01]  /*3920*/  SYNCS.ARRIVE.TRANS64.RED.A1T0 RZ, [R3+URZ], RZ ;  /* 0x000000ff03ff79a7 */ /* 0x0007e2000810043f */
[----:B------:R-:W-:Y:S02]  /*3930*/  SEL R2, R2, RZ, P0 ;  /* 0x000000ff02027207 */ /* 0x000fe40000000000 */
[----:B------:R-:W-:Y:S02]  /*3940*/  LOP3.LUT R7, R7, R12, RZ, 0x3c, !PT ;  /* 0x0000000c07077212 */ /* 0x000fe400078e3cff */
[----:B------:R-:W-:Y:S05]  /*3950*/  @!P1 BRA `(.L_x_273) ;  /* 0xffffffdc00309947 */ /* 0x000fea000383ffff */
.L_x_262:
[----:B------:R-:W4:Y:S01]  /*3960*/  S2UR UR8, SR_CTAID.Y ;  /* 0x00000000000879c3 */ /* 0x000f220000002600 */
[----:B------:R-:W-:Y:S01]  /*3970*/  ULDC UR5, c[0x0][0x850] ;  /* 0x0002140000057ab9 */ /* 0x000fe20000000800 */
[----:B------:R-:W-:Y:S01]  /*3980*/  ULDC.64 UR10, c[0x0][0x818] ;  /* 0x00020600000a7ab9 */ /* 0x000fe20000000a00 */
[----:B------:R-:W-:Y:S01]  /*3990*/  UISETP.NE.AND UP0, UPT, UR5, 0x1, UPT ;  /* 0x000000010500788c */ /* 0x000fe2000bf05270 */
[----:B-1----:R-:W-:Y:S01]  /*39a0*/  IMAD R16, R16, 0x1800, R17 ;  /* 0x0000180010107824 */ /* 0x002fe200078e0211 */
[----:B------:R-:W-:-:S03]  /*39b0*/  ULDC.64 UR12, c[0x0][0x840] ;  /* 0x00021000000c7ab9 */ /* 0x000fc60000000a00 */
[----:B------:R-:W1:Y:S01]  /*39c0*/  S2UR UR4, SR_CTAID.X ;  /* 0x00000000000479c3 */ /* 0x000e620000002500 */
[----:B------:R-:W-:-:S05]  /*39d0*/  LEA R16, R16, UR36, 0x2 ;  /* 0x0000002410107c11 */ /* 0x000fca000f8e10ff */
[----:B------:R-:W-:Y:S01]  /*39e0*/  @UP0 ULDC UR6, c[0x0][0x854] ;  /* 0x0002150000060ab9 */ /* 0x000fe20000000800 */
[----:B------:R-:W-:Y:S01]  /*39f0*/  @UP0 ULDC UR9, c[0x0][0x858] ;  /* 0x0002160000090ab9 */ /* 0x000fe20000000800 */
[----:B------:R-:W5:Y:S01]  /*3a00*/  S2UR UR16, SR_CTAID.Z ;  /* 0x00000000001079c3 */ /* 0x000f620000002700 */
[----:B----4-:R-:W-:-:S07]  /*3a10*/  UIMAD.WIDE.U32 UR6, UR8, UR6, URZ ;  /* 0x00000006080672a5 */ /* 0x010fce000f8e003f */
[----:B------:R-:W4:Y:S01]  /*3a20*/  LDC.64 R8, c[0x0][0x820] ;  /* 0x00020800ff087b82 */ /* 0x000f220000000a00 */
[----:B------:R-:W-:Y:S02]  /*3a30*/  @UP0 USHF.R.U32.HI UR8, URZ, UR9, UR7 ;  /* 0x000000093f080299 */ /* 0x000fe40008011607 */
[----:B-1----:R-:W-:-:S05]  /*3a40*/  UIMAD UR4, UR4, 0x4800, URZ ;  /* 0x00004800040478a4 */ /* 0x002fca000f8e023f */
[----:B--2---:R-:W1:Y:S01]  /*3a50*/  LDC.64 R10, c[0x0][0x848] ;  /* 0x00021200ff0a7b82 */ /* 0x004e620000000a00 */
[----:B------:R-:W-:Y:S02]  /*3a60*/  USHF.R.S32.HI UR6, URZ, 0x1f, UR8 ;  /* 0x0000001f3f067899 */ /* 0x000fe40008011408 */
[----:B------:R-:W-:Y:S02]  /*3a70*/  USHF.R.S32.HI UR5, URZ, 0x1f, UR4 ;  /* 0x0000001f3f057899 */ /* 0x000fe40008011404 */
[----:B------:R-:W-:Y:S02]  /*3a80*/  UIMAD UR7, UR6, UR10, URZ ;  /* 0x0000000a060772a4 */ /* 0x000fe4000f8e023f */
[----:B------:R-:W-:Y:S02]  /*3a90*/  UIMAD UR6, UR6, UR12, URZ ;  /* 0x0000000c060672a4 */ /* 0x000fe4000f8e023f */
[----:B------:R-:W-:Y:S02]  /*3aa0*/  UIMAD.WIDE.U32 UR14, UR8, UR10, UR4 ;  /* 0x0000000a080e72a5 */ /* 0x000fe4000f8e0004 */
[----:B------:R-:W-:-:S02]  /*3ab0*/  UIMAD UR7, UR8, UR11, UR7 ;  /* 0x0000000b080772a4 */ /* 0x000fc4000f8e0207 */
[----:B------:R-:W-:Y:S02]  /*3ac0*/  UIMAD.WIDE.U32 UR4, UR8, UR12, UR4 ;  /* 0x0000000c080472a5 */ /* 0x000fe4000f8e0004 */
[----:B------:R-:W-:Y:S01]  /*3ad0*/  UIMAD UR6, UR8, UR13, UR6 ;  /* 0x0000000d080672a4 */ /* 0x000fe2000f8e0206 */
[----:B---3--:R-:W-:Y:S01]  /*3ae0*/  IMAD.U32 R3, RZ, RZ, UR15 ;  /* 0x0000000fff037e24 */ /* 0x008fe2000f8e00ff */
[----:B-----5:R-:W-:Y:S01]  /*3af0*/  USHF.R.S32.HI UR8, URZ, 0x1f, UR16 ;  /* 0x0000001f3f087899 */ /* 0x020fe20008011410 */
[----:B------:R-:W-:Y:S01]  /*3b00*/  IMAD.U32 R2, RZ, RZ, UR14 ;  /* 0x0000000eff027e24 */ /* 0x000fe2000f8e00ff */
[----:B------:R-:W-:Y:S01]  /*3b10*/  UIADD3 UR7, UR15, UR7, URZ ;  /* 0x000000070f077290 */ /* 0x000fe2000fffe03f */
[----:B------:R-:W-:Y:S01]  /*3b20*/  IMAD.U32 R5, RZ, RZ, UR5 ;  /* 0x00000005ff057e24 */ /* 0x000fe2000f8e00ff */
[----:B------:R-:W-:Y:S01]  /*3b30*/  UIADD3 UR6, UR5, UR6, URZ ;  /* 0x0000000605067290 */ /* 0x000fe2000fffe03f */
[----:B------:R-:W-:Y:S01]  /*3b40*/  IMAD.U32 R4, RZ, RZ, UR4 ;  /* 0x00000004ff047e24 */ /* 0x000fe2000f8e00ff */
[----:B------:R-:W-:Y:S01]  /*3b50*/  ULDC UR4, c[0x0][0x740] ;  /* 0x0001d00000047ab9 */ /* 0x000fe20000000800 */
[----:B----4-:R-:W-:-:S02]  /*3b60*/  IMAD R0, R8, UR8, RZ ;  /* 0x0000000808007c24 */ /* 0x010fc4000f8e02ff */
[----:B------:R-:W-:Y:S01]  /*3b70*/  FMUL.FTZ R72, R72, UR4 ;  /* 0x0000000448487c20 */ /* 0x000fe20008410000 */
[----:B-1----:R-:W-:Y:S02]  /*3b80*/  IMAD R6, R10, UR8, RZ ;  /* 0x000000080a067c24 */ /* 0x002fe4000f8e02ff */
[----:B------:R-:W-:Y:S01]  /*3b90*/  FMUL.FTZ R73, R73, UR4 ;  /* 0x0000000449497c20 */ /* 0x000fe20008410000 */
[----:B------:R-:W-:Y:S02]  /*3ba0*/  IMAD R7, R9, UR16, R0 ;  /* 0x0000001009077c24 */ /* 0x000fe4000f8e0200 */
[----:B------:R-:W-:Y:S01]  /*3bb0*/  FMUL.FTZ R74, R74, UR4 ;  /* 0x000000044a4a7c20 */ /* 0x000fe20008410000 */
[----:B------:R-:W-:Y:S02]  /*3bc0*/  IMAD R9, R11, UR16, R6 ;  /* 0x000000100b097c24 */ /* 0x000fe4000f8e0206 */
[----:B------:R-:W-:Y:S01]  /*3bd0*/  FMUL.FTZ R75, R75, UR4 ;  /* 0x000000044b4b7c20 */ /* 0x000fe20008410000 */
[----:B------:R-:W1:Y:S01]  /*3be0*/  S2R R6, SR_TID.X ;  /* 0x0000000000067919 */ /* 0x000e620000002100 */
[----:B------:R-:W-:-:S02]  /*3bf0*/  IMAD.U32 R3, RZ, RZ, UR7 ;  /* 0x00000007ff037e24 */ /* 0x000fc4000f8e00ff */
[----:B------:R-:W-:Y:S01]  /*3c00*/  FMUL.FTZ R76, R76, UR4 ;  /* 0x000000044c4c7c20 */ /* 0x000fe20008410000 */
[----:B------:R-:W-:Y:S02]  /*3c10*/  IMAD.U32 R5, RZ, RZ, UR6 ;  /* 0x00000006ff057e24 */ /* 0x000fe4000f8e00ff */
[----:B------:R-:W-:Y:S01]  /*3c20*/  FMUL.FTZ R77, R77, UR4 ;  /* 0x000000044d4d7c20 */ /* 0x000fe20008410000 */
[----:B------:R-:W-:-:S04]  /*3c30*/  IMAD.WIDE.U32 R2, R8, UR16, R2 ;  /* 0x0000001008027c25 */ /* 0x000fc8000f8e0002 */
[----:B------:R-:W-:Y:S01]  /*3c40*/  FMUL.FTZ R78, R78, UR4 ;  /* 0x000000044e4e7c20 */ /* 0x000fe20008410000 */
[----:B------:R-:W-:Y:S01]  /*3c50*/  FMUL.FTZ R79, R79, UR4 ;  /* 0x000000044f4f7c20 */ /* 0x000fe20008410000 */
[----:B------:R-:W-:Y:S01]  /*3c60*/  FMUL.FTZ R80, R80, UR4 ;  /* 0x0000000450507c20 */ /* 0x000fe20008410000 */
[----:B------:R-:W-:-:S04]  /*3c70*/  IMAD.WIDE.U32 R4, R10, UR16, R4 ;  /* 0x000000100a047c25 */ /* 0x000fc8000f8e0004 */
        /* <DEDUP_REMOVED lines=39> */
[----:B------:R-:W-:Y:S05]  /*3ef0*/  WARPSYNC.ALL ;  /* 0x0000000000007948 */ /* 0x000fea0003800000 */
[----:B------:R-:W-:-:S02]  /*3f00*/  IMAD.IADD R7, R3, 0x1, R7 ;  /* 0x0000000103077824 */ /* 0x000fc400078e0207 */
[----:B------:R-:W-:Y:S01]  /*3f10*/  IMAD.IADD R0, R5, 0x1, R9 ;  /* 0x0000000105007824 */ /* 0x000fe200078e0209 */
[----:B------:R-:W-:Y:S01]  /*3f20*/  BAR.SYNC.DEFER_BLOCKING 0x1, 0x180 ;  /* 0x0046000000007b1d */ /* 0x000fe20000010000 */
[----:B-1----:R-:W-:-:S07]  /*3f30*/  ISETP.NE.AND P1, PT, R6, 0x80, PT ;  /* 0x000000800600780c */ /* 0x002fce0003f25270 */
[----:B------:R-:W1:Y:S01]  /*3f40*/  LDC.64 R8, c[0x0][0x800] ;  /* 0x00020000ff087b82 */ /* 0x000e620000000a00 */
[----:B------:R-:W-:Y:S07]  /*3f50*/  BSSY B0, `(.L_x_274) ;  /* 0x0000027000007945 */ /* 0x000fee0003800000 */
[----:B------:R-:W2:Y:S01]  /*3f60*/  LDC.64 R10, c[0x0][0x828] ;  /* 0x00020a00ff0a7b82 */ /* 0x000ea20000000a00 */
[----:B------:R3:W-:Y:S04]  /*3f70*/  STS.128 [R16], R24 ;  /* 0x0000001810007388 */ /* 0x0007e80000000c00 */
[----:B------:R3:W-:Y:S01]  /*3f80*/  STS.128 [R16+0x800], R28 ;  /* 0x0008001c10007388 */ /* 0x0007e20000000c00 */
[----:B-1----:R-:W-:-:S03]  /*3f90*/  LEA R8, P0, R2, R8, 0x2 ;  /* 0x0000000802087211 */ /* 0x002fc600078010ff */
[----:B------:R3:W-:Y:S01]  /*3fa0*/  STS.128 [R16+0x1000], R32 ;  /* 0x0010002010007388 */ /* 0x0007e20000000c00 */
[----:B------:R-:W-:-:S03]  /*3fb0*/  LEA.HI.X R7, R2, R9, R7, 0x2, P0 ;  /* 0x0000000902077211 */ /* 0x000fc600000f1407 */
[----:B------:R3:W-:Y:S01]  /*3fc0*/  STS.128 [R16+0x1800], R36 ;  /* 0x0018002410007388 */ /* 0x0007e20000000c00 */
[----:B--2---:R-:W-:-:S03]  /*3fd0*/  LEA R10, P2, R4, R10, 0x2 ;  /* 0x0000000a040a7211 */ /* 0x004fc600078410ff */
[----:B------:R3:W-:Y:S01]  /*3fe0*/  STS.128 [R16+0x2000], R40 ;  /* 0x0020002810007388 */ /* 0x0007e20000000c00 */
[----:B------:R-:W-:-:S03]  /*3ff0*/  LEA.HI.X R0, R4, R11, R0, 0x2, P2 ;  /* 0x0000000b04007211 */ /* 0x000fc600010f1400 */
        /* <DEDUP_REMOVED lines=12> */
[----:B-1----:R-:W1:Y:S02]  /*40c0*/  FENCE.VIEW.ASYNC.S ;  /* 0x00000000000073c6 */ /* 0x002e640000000000 */
[----:B-1----:R-:W-:Y:S06]  /*40d0*/  BAR.SYNC.DEFER_BLOCKING 0x1, 0x180 ;  /* 0x0046000000007b1d */ /* 0x002fec0000010000 */
[----:B------:R-:W-:Y:S05]  /*40e0*/  @P1 BRA `(.L_x_275) ;  /* 0x0000000000341947 */ /* 0x000fea0003800000 */
[----:B------:R-:W-:Y:S01]  /*40f0*/  R2UR UR4, R10 ;  /* 0x000000000a0472ca */ /* 0x000fe200000e0000 */
[----:B------:R-:W-:Y:S01]  /*4100*/  UMOV UR6, 0x1200 ;  /* 0x0000120000067882 */ /* 0x000fe20000000000 */
[----:B------:R-:W-:Y:S01]  /*4110*/  R2UR UR5, R0 ;  /* 0x00000000000572ca */ /* 0x000fe200000e0000 */
[----:B------:R-:W-:Y:S01]  /*4120*/  UMOV UR8, 0x0 ;  /* 0x0000000000087882 */ /* 0x000fe20000000000 */
[----:B------:R-:W-:Y:S01]  /*4130*/  PLOP3.LUT P0, PT, PT, PT, PT, 0x80, 0x0 ;  /* 0x000000000000781c */ /* 0x000fe20003f0f070 */
[----:B------:R-:W-:-:S12]  /*4140*/  UMOV UR9, 0x14f00000 ;  /* 0x14f0000000097882 */ /* 0x000fd80000000000 */
.L_x_276:
[----:B------:R-:W-:Y:S01]  /*4150*/  @P0 ELECT P2, URZ, PT ;  /* 0x00000000003f082f */ /* 0x000fe20003840000 */
[----:B------:R1:W-:-:S12]  /*4160*/  UBLKRED.G.S.ADD.F32.RN [UR4], [UR36], UR6, desc[UR8] ;  /* 0x00000804240073bb */ /* 0x0003d800080a1406 */
[----:B------:R-:W-:Y:S02]  /*4170*/  @P2 PLOP3.LUT P0, PT, P2, PT, PT, 0x8, 0x0 ;  /* 0x000000000000281c */ /* 0x000fe4000170e170 */
[----:B------:R-:W-:-:S11]  /*4180*/  PLOP3.LUT P2, PT, PT, PT, PT, 0x8, 0x0 ;  /* 0x000000000000781c */ /* 0x000fd60003f4e170 */
[----:B-1----:R-:W-:Y:S05]  /*4190*/  @P0 BRA.U.ANY `(.L_x_276) ;  /* 0xfffffffd00ec0947 */ /* 0x002fea000393ffff */
[----:B------:R0:W-:Y:S01]  /*41a0*/  UTMACMDFLUSH ;  /* 0x00000000000079b7 */ /* 0x0001e20000000000 */
[----:B------:R-:W-:-:S04]  /*41b0*/  DEPBAR.LE SB0, 0x0 ;  /* 0x000080000000791a */ /* 0x000fc80000000000 */
.L_x_275:
[----:B------:R-:W-:Y:S05]  /*41c0*/  BSYNC B0 ;  /* 0x0000000000007941 */ /* 0x000fea0003800000 */
.L_x_274:
[----:B------:R-:W-:Y:S06]  /*41d0*/  BAR.SYNC.DEFER_BLOCKING 0x1, 0x180 ;  /* 0x0046000000007b1d */ /* 0x000fec0000010000 */
[----:B------:R4:W-:Y:S04]  /*41e0*/  STS.128 [R16], R72 ;  /* 0x0000004810007388 */ /* 0x0009e80000000c00 */
[----:B------:R4:W-:Y:S04]  /*41f0*/  STS.128 [R16+0x800], R76 ;  /* 0x0008004c10007388 */ /* 0x0009e80000000c00 */
        /* <DEDUP_REMOVED lines=24> */
.L_x_277:
[----:B------:R-:W-:Y:S01]  /*4380*/  @P0 ELECT P1, URZ, PT ;  /* 0x00000000003f082f */ /* 0x000fe20003820000 */
[----:B------:R1:W-:-:S12]  /*4390*/  UBLKRED.G.S.ADD.F32.RN [UR4], [UR36], UR6, desc[UR8] ;  /* 0x00000804240073bb */ /* 0x0003d800080a1406 */
[----:B------:R-:W-:Y:S02]  /*43a0*/  @P1 PLOP3.LUT P0, PT, P1, PT, PT, 0x8, 0x0 ;  /* 0x000000000000181c */ /* 0x000fe40000f0e170 */
[----:B------:R-:W-:-:S11]  /*43b0*/  PLOP3.LUT P1, PT, PT, PT, PT, 0x8, 0x0 ;  /* 0x000000000000781c */ /* 0x000fd60003f2e170 */
[----:B-1----:R-:W-:Y:S05]  /*43c0*/  @P0 BRA.U.ANY `(.L_x_277) ;  /* 0xfffffffd00ec0947 */ /* 0x002fea000393ffff */
[----:B------:R0:W-:Y:S01]  /*43d0*/  UTMACMDFLUSH ;  /* 0x00000000000079b7 */ /* 0x0001e20000000000 */
[----:B------:R-:W-:-:S04]  /*43e0*/  DEPBAR.LE SB0, 0x0 ;  /* 0x000080000000791a */ /* 0x000fc80000000000 */
[----:B------:R-:W-:Y:S05]  /*43f0*/  BRA `(.L_x_254) ;  /* 0x0000003000247947 */ /* 0x000fea0003800000 */
.L_x_252:
        /* <DEDUP_REMOVED lines=8> */
[----:B------:R-:W-:Y:S05]  /*4480*/  @P0 BRA `(.L_x_254) ;  /* 0x0000003000000947 */ /* 0x000fea0003800000 */
[----:B------:R-:W1:Y:S02]  /*4490*/  S2UR UR7, SR_CTAID.Z ;  /* 0x00000000000779c3 */ /* 0x000e640000002700 */
[----:B-1----:R-:W-:-:S13]  /*44a0*/  ISETP.LE.AND P0, PT, RZ, UR7, PT ;  /* 0x00000007ff007c0c */ /* 0x002fda000bf03270 */
[----:B------:R-:W-:Y:S05]  /*44b0*/  @!P0 BRA `(.L_x_254) ;  /* 0x0000002c00f48947 */ /* 0x000fea0003800000 */
[----:B------:R-:W1:Y:S01]  /*44c0*/  S2UR UR10, SR_CTAID.Y ;  /* 0x00000000000a79c3 */ /* 0x000e620000002600 */
[----:B------:R-:W-:Y:S01]  /*44d0*/  ULDC.64 UR8, c[0x0][0x2d8] ;  /* 0x0000b60000087ab9 */ /* 0x000fe20000000a00 */
[----:B------:R-:W-:-:S06]  /*44e0*/  ELECT P0, URZ, PT ;  /* 0x00000000003f782f */ /* 0x000fcc0003800000 */
[----:B------:R-:W2:Y:S01]  /*44f0*/  LDC R2, c[0x0][0x280] ;  /* 0x0000a000ff027b82 */ /* 0x000ea20000000800 */
[----:B-1----:R-:W-:-:S04]  /*4500*/  USHF.R.S32.HI UR4, URZ, 0x1f, UR10 ;  /* 0x0000001f3f047899 */ /* 0x002fc8000801140a */
[----:B------:R-:W-:Y:S02]  /*4510*/  UIMAD UR6, UR4, UR8, URZ ;  /* 0x00000008040672a4 */ /* 0x000fe4000f8e023f */
[----:B------:R-:W-:Y:S01]  /*4520*/  UIMAD.WIDE.U32 UR4, UR10, UR8, URZ ;  /* 0x000000080a0472a5 */ /* 0x000fe2000f8e003f */
[----:B--2---:R-:W-:Y:S01]  /*4530*/  ISETP.GE.AND P1, PT, R2, 0x1, PT ;  /* 0x000000010200780c */ /* 0x004fe20003f26270 */
[----:B------:R-:W-:Y:S02]  /*4540*/  UIMAD UR6, UR10, UR9, UR6 ;  /* 0x000000090a0672a4 */ /* 0x000fe4000f8e0206 */
[----:B------:R-:W-:Y:S01]  /*4550*/  USHF.R.S32.HI UR8, URZ, 0x1f, UR7 ;  /* 0x0000001f3f087899 */ /* 0x000fe20008011407 */
[----:B------:R-:W-:Y:S01]  /*4560*/  ULDC.64 UR10, c[0x0][0x2e0] ;  /* 0x0000b800000a7ab9 */ /* 0x000fe20000000a00 */
[----:B------:R-:W-:Y:S02]  /*4570*/  UIADD3 UR5, UR5, UR6, URZ ;  /* 0x0000000605057290 */ /* 0x000fe4000fffe03f */
[----:B------:R-:W-:-:S04]  /*4580*/  UIMAD UR6, UR8, UR10, URZ ;  /* 0x0000000a080672a4 */ /* 0x000fc8000f8e023f */
[----:B------:R-:W-:Y:S02]  /*4590*/  UIMAD UR8, UR7, UR11, UR6 ;  /* 0x0000000b070872a4 */ /* 0x000fe4000f8e0206 */
[----:B------:R-:W-:Y:S01]  /*45a0*/  UIMAD.WIDE.U32 UR6, UR7, UR10, UR4 ;  /* 0x0000000a070672a5 */ /* 0x000fe2000f8e0004 */
[----:B------:R-:W-:Y:S11]  /*45b0*/  @!P1 BRA `(.L_x_254) ;  /* 0x0000002c00b49947 */ /* 0x000ff60003800000 */
        /* <DEDUP_REMOVED lines=27> */
.L_x_300:
        /* <DEDUP_REMOVED lines=23> */
.L_x_281:
[----:B------:R-:W-:Y:S05]  /*48e0*/  BSYNC B0 ;  /* 0x0000000000007941 */ /* 0x000fea0003800000 */
.L_x_280:
        /* <DEDUP_REMOVED lines=12> */
.L_x_283:
[----:B------:R-:W-:Y:S05]  /*49b0*/  BSYNC B0 ;  /* 0x0000000000007941 */ /* 0x000fea0003800000 */
.L_x_282:
        /* <DEDUP_REMOVED lines=13> */
.L_x_285:
[----:B------:R-:W-:Y:S05]  /*4a90*/  BSYNC B0 ;  /* 0x0000000000007941 */ /* 0x000fea0003800000 */
.L_x_284:
[----:B------:R-:W-:Y:S06]  /*4aa0*/  BAR.ARV 0xa, 0xa0 ;  /* 0x0282800000007b1d */ /* 0x000fec0000002000 */
[----:B------:R-:W-:Y:S04]  /*4ab0*/  BSSY B0, `(.L_x_286) ;  /* 0x0000003000007945 */ /* 0x000fe80003800000 */
[----:B------:R-:W-:Y:S05]  /*4ac0*/  @!P0 BRA `(.L_x_287) ;  /* 0x0000000000048947 */ /* 0x000fea0003800000 */
[----:B------:R-:W-:-:S04]  /*4ad0*/  DEPBAR.LE SB0, 0x1 ;  /* 0x000080400000791a */ /* 0x000fc80000000000 */
.L_x_287:
[----:B------:R-:W-:Y:S05]  /*4ae0*/  BSYNC B0 ;  /* 0x0000000000007941 */ /* 0x000fea0003800000 */
.L_x_286:
[----:B------:R-:W-:Y:S06]  /*4af0*/  BAR.ARV 0xb, 0xa0 ;  /* 0x02c2800000007b1d */ /* 0x000fec0000002000 */
[----:B------:R-:W-:Y:S04]  /*4b00*/  BSSY B0, `(.L_x_288) ;  /* 0x0000003000007945 */ /* 0x000fe80003800000 */
[----:B------:R-:W-:Y:S05]  /*4b10*/  @!P0 BRA `(.L_x_289) ;  /* 0x0000000000048947 */ /* 0x000fea0003800000 */
[----:B------:R-:W-:-:S04]  /*4b20*/  DEPBAR.LE SB0, 0x0 ;  /* 0x000080000000791a */ /* 0x000fc80000000000 */
.L_x_289:
[----:B------:R-:W-:Y:S05]  /*4b30*/  BSYNC B0 ;  /* 0x0000000000007941 */ /* 0x000fea0003800000 */
.L_x_288:
        /* <DEDUP_REMOVED lines=13> */
.L_x_291:
[----:B------:R-:W-:Y:S05]  /*4c10*/  BSYNC B0 ;  /* 0x0000000000007941 */ /* 0x000fea0003800000 */
.L_x_290:
        /* <DEDUP_REMOVED lines=12> */
.L_x_293:
[----:B------:R-:W-:Y:S05]  /*4ce0*/  BSYNC B0 ;  /* 0x0000000000007941 */ /* 0x000fea0003800000 */
.L_x_292:
        /* <DEDUP_REMOVED lines=13> */
.L_x_295:
[----:B------:R-:W-:Y:S05]  /*4dc0*/  BSYNC B0 ;  /* 0x0000000000007941 */ /* 0x000fea0003800000 */
.L_x_294:
[----:B------:R-:W-:Y:S06]  /*4dd0*/  BAR.ARV 0xa, 0xa0 ;  /* 0x0282800000007b1d */ /* 0x000fec0000002000 */
[----:B------:R-:W-:Y:S04]  /*4de0*/  BSSY B0, `(.L_x_296) ;  /* 0x0000003000007945 */ /* 0x000fe80003800000 */
[----:B------:R-:W-:Y:S05]  /*4df0*/  @!P0 BRA `(.L_x_297) ;  /* 0x0000000000048947 */ /* 0x000fea0003800000 */
[----:B------:R-:W-:-:S04]  /*4e00*/  DEPBAR.LE SB0, 0x1 ;  /* 0x000080400000791a */ /* 0x000fc80000000000 */
.L_x_297:
[----:B------:R-:W-:Y:S05]  /*4e10*/  BSYNC B0 ;  /* 0x0000000000007941 */ /* 0x000fea0003800000 */
.L_x_296:
[----:B------:R-:W-:Y:S01]  /*4e20*/  VIADD R0, R0, 0xfffffffe ;  /* 0xfffffffe00007836 */ /* 0x000fe20000000000 */
[----:B------:R-:W-:Y:S06]  /*4e30*/  BAR.ARV 0xb, 0xa0 ;  /* 0x02c2800000007b1d */ /* 0x000fec0000002000 */
[----:B------:R-:W-:Y:S01]  /*4e40*/  BSSY B0, `(.L_x_298) ;  /* 0x0000004000007945 */ /* 0x000fe20003800000 */
[----:B------:R-:W-:-:S03]  /*4e50*/  ISETP.NE.AND P1, PT, R0, RZ, PT ;  /* 0x000000ff0000720c */ /* 0x000fc60003f25270 */
[----:B------:R-:W-:Y:S10]  /*4e60*/  @!P0 BRA `(.L_x_299) ;  /* 0x0000000000048947 */ /* 0x000ff40003800000 */
[----:B------:R-:W-:-:S04]  /*4e70*/  DEPBAR.LE SB0, 0x0 ;  /* 0x000080000000791a */ /* 0x000fc80000000000 */
.L_x_299:
[----:B------:R-:W-:Y:S05]  /*4e80*/  BSYNC B0 ;  /* 0x0000000000007941 */ /* 0x000fea0003800000 */
.L_x_298:
[----:B------:R-:W-:Y:S06]  /*4e90*/  BAR.ARV 0xc, 0xa0 ;  /* 0x0302800000007b1d */ /* 0x000fec0000002000 */
[----:B------:R-:W-:Y:S02]  /*4ea0*/  UIADD3 UR5, UR5, 0x2, URZ ;  /* 0x0000000205057890 */ /* 0x000fe4000fffe03f */
[----:B------:R-:W-:Y:S01]  /*4eb0*/  UIADD3 UR4, UR4, 0x1, URZ ;  /* 0x0000000104047890 */ /* 0x000fe2000fffe03f */
[----:B------:R-:W-:Y:S11]  /*4ec0*/  @P1 BRA `(.L_x_300) ;  /* 0xfffffff800281947 */ /* 0x000ff6000383ffff */
[----:B------:R-:W-:-:S12]  /*4ed0*/  UIADD3 UR4, UR9, 0x6000, URZ ;  /* 0x0000600009047890 */ /* 0x000fd8000fffe03f */
.L_x_279:
[----:B------:R-:W-:-:S13]  /*4ee0*/  ISETP.NE.AND P1, PT, R3, RZ, PT ;  /* 0x000000ff0300720c */ /* 0x000fda0003f25270 */
[----:B------:R-:W-:Y:S05]  /*4ef0*/  @!P1 BRA `(.L_x_254) ;  /* 0x0000002400649947 */ /* 0x000fea0003800000 */
        /* <DEDUP_REMOVED lines=17> */
.L_x_302:
[----:B------:R-:W-:Y:S05]  /*5010*/  BSYNC B0 ;  /* 0x0000000000007941 */ /* 0x000fea0003800000 */
.L_x_301:
        /* <DEDUP_REMOVED lines=18> */
.L_x_304:
[----:B------:R-:W-:Y:S05]  /*5140*/  BSYNC B0 ;  /* 0x0000000000007941 */ /* 0x000fea0003800000 */
.L_x_303:
        /* <DEDUP_REMOVED lines=19> */
.L_x_306:
[----:B------:R-:W-:Y:S05]  /*5280*/  BSYNC B0 ;  /* 0x0000000000007941 */ /* 0x000fea0003800000 */
.L_x_305:
[----:B------:R-:W-:Y:S06]  /*5290*/  BAR.ARV 0xa, 0xa0 ;  /* 0x0282800000007b1d */ /* 0x000fec0000002000 */
[----:B------:R-:W-:Y:S04]  /*52a0*/  BSSY B0, `(.L_x_307) ;  /* 0x0000003000007945 */ /* 0x000fe80003800000 */
[----:B------:R-:W-:Y:S05]  /*52b0*/  @!P0 BRA `(.L_x_308) ;  /* 0x0000000000048947 */ /* 0x000fea0003800000 */
[----:B------:R-:W-:-:S04]  /*52c0*/  DEPBAR.LE SB0, 0x1 ;  /* 0x000080400000791a */ /* 0x000fc80000000000 */
.L_x_308:
[----:B------:R-:W-:Y:S05]  /*52d0*/  BSYNC B0 ;  /* 0x0000000000007941 */ /* 0x000fea0003800000 */
.L_x_307:
[----:B------:R-:W-:Y:S06]  /*52e0*/  BAR.ARV 0xb, 0xa0 ;  /* 0x02c2800000007b1d */ /* 0x000fec0000002000 */
[----:B------:R-:W-:Y:S04]  /*52f0*/  BSSY B0, `(.L_x_309) ;  /* 0x0000003000007945 */ /* 0x000fe80003800000 */
[----:B------:R-:W-:Y:S05]  /*5300*/  @!P0 BRA `(.L_x_310) ;  /* 0x0000000000048947 */ /* 0x000fea0003800000 */
[----:B------:R-:W-:-:S04]  /*5310*/  DEPBAR.LE SB0, 0x0 ;  /* 0x000080000000791a */ /* 0x000fc80000000000 */
.L_x_310:
[----:B------:R-:W-:Y:S05]  /*5320*/  BSYNC B0 ;  /* 0x0000000000007941 */ /* 0x000fea0003800000 */
.L_x_309:
[----:B------:R-:W-:Y:S06]  /*5330*/  BAR.ARV 0xc, 0xa0 ;  /* 0x0302800000007b1d */ /* 0x000fec0000002000 */
[----:B------:R-:W-:Y:S05]  /*5340*/  BRA `(.L_x_254) ;  /* 0x0000002000507947 */ /* 0x000fea0003800000 */
.L_x_278:
        /* <DEDUP_REMOVED lines=57> */
.L_x_340:
        /* <DEDUP_REMOVED lines=9> */
.L_x_314:
        /* <DEDUP_REMOVED lines=89> */
[----:B------:R-:W-:Y:S01]  /*5d00*/  IMAD.MOV.U32 R12, RZ, RZ, 0x1 ;  /* 0x00000001ff0c7424 */ /* 0x000fe200078e00ff */
[----:B------:R-:W-:-:S04]  /*5d10*/  SHF.R.S32.HI R5, RZ, 0x1f, R4 ;  /* 0x0000001fff057819 */ /* 0x000fc80000011404 */
[----:B------:R-:W-:Y:S01]  /*5d20*/  LEA.HI R4, R5, R4, RZ, 0x6 ;  /* 0x0000000405047211 */ /* 0x000fe200078f30ff */
[----:B------:R-:W-:-:S03]  /*5d30*/  IMAD.MOV.U32 R5, RZ, RZ, RZ ;  /* 0x000000ffff057224 */ /* 0x000fc600078e00ff */
[----:B------:R-:W-:-:S04]  /*5d40*/  LEA.HI.SX32 R4, R4, 0xffffffff, 0x1a ;  /* 0xffffffff04047811 */ /* 0x000fc800078fd2ff */
[----:B------:R-:W-:-:S04]  /*5d50*/  VIMNMX R4, R4, 0x1, !PT ;  /* 0x0000000104047848 */ /* 0x000fc80007fe0100 */
[----:B------:R-:W-:Y:S02]  /*5d60*/  LOP3.LUT R19, R4, 0x1, RZ, 0xc0, !PT ;  /* 0x0000000104137812 */ /* 0x000fe400078ec0ff */
[----:B--2---:R-:W-:Y:S01]  /*5d70*/  LOP3.LUT R16, R17, 0x1f, RZ, 0xc0, !PT ;  /* 0x0000001f11107812 */ /* 0x004fe200078ec0ff */
[----:B------:R-:W-:Y:S01]  /*5d80*/  IMAD.MOV.U32 R17, RZ, RZ, RZ ;  /* 0x000000ffff117224 */ /* 0x000fe200078e00ff */
[----:B------:R-:W-:Y:S06]  /*5d90*/  @!P1 BRA `(.L_x_316) ;  /* 0x0000000800f49947 */ /* 0x000fec0003800000 */
[----:B------:R-:W-:Y:S02]  /*5da0*/  IMAD.IADD R22, R4, 0x1, -R19 ;  /* 0x0000000104167824 */ /* 0x000fe400078e0a13 */
[----:B------:R-:W-:Y:S02]  /*5db0*/  IMAD.MOV.U32 R17, RZ, RZ, RZ ;  /* 0x000000ffff117224 */ /* 0x000fe400078e00ff */
[----:B------:R-:W-:-:S07]  /*5dc0*/  IMAD.MOV.U32 R12, RZ, RZ, 0x1 ;  /* 0x00000001ff0c7424 */ /* 0x000fce00078e00ff */
.L_x_325:
[----:B-1----:R-:W-:-:S05]  /*5dd0*/  IMAD.MOV.U32 R10, RZ, RZ, 0x1 ;  /* 0x00000001ff0a7424 */ /* 0x002fca00078e00ff */
[----:B------:R-:W-:-:S04]  /*5de0*/  SHF.L.U32 R10, R10, 0x1f, RZ ;  /* 0x0000001f0a0a7819 */ /* 0x000fc800000006ff */
[----:B------:R-:W1:Y:S02]  /*5df0*/  SYNCS.PHASECHK.TRANS64.TRYWAIT P1, [R0+URZ+0x36438], R10 ;  /* 0x0364380a000075a7 */ /* 0x000e64000802017f */
[----:B-123--:R-:W-:Y:S05]  /*5e00*/  @!P1 BRA `(.L_x_317) ;  /* 0x0000001800209947 */ /* 0x00efea0003800000 */
.L_x_341:
[----:B------:R-:W-:Y:S05]  /*5e10*/  @P0 BRA `(.L_x_318) ;  /* 0x0000000000140947 */ /* 0x000fea0003800000 */
[----:B------:R-:W-:Y:S01]  /*5e20*/  ISETP.NE.AND P1, PT, R16, RZ, PT ;  /* 0x000000ff1000720c */ /* 0x000fe20003f25270 */
[----:B------:R-:W-:-:S04]  /*5e30*/  IMAD.MOV.U32 R3, RZ, RZ, 0x6100 ;  /* 0x00006100ff037424 */ /* 0x000fc800078e00ff */
[----:B------:R2:W-:Y:S08]  /*5e40*/  SYNCS.ARRIVE.TRANS64 RZ, [R0+URZ+0x36430], R3 ;  /* 0x0364300300ff79a7 */ /* 0x0005f0000800003f */
[----:B------:R-:W-:Y:S05]  /*5e50*/  @!P1 BRA `(.L_x_318) ;  /* 0x0000000000049947 */ /* 0x000fea0003800000 */
[----:B------:R-:W-:Y:S01]  /*5e60*/  BPT.TRAP 0x1 ;  /* 0x000000040000795c */ /* 0x000fe20000300000 */
.L_x_318:
        /* <DEDUP_REMOVED lines=47> */
.L_x_342:
[----:B------:R-:W-:Y:S05]  /*6160*/  @P0 BRA `(.L_x_320) ;  /* 0x0000000000140947 */ /* 0x000fea0003800000 */
[----:B------:R-:W-:Y:S01]  /*6170*/  ISETP.NE.AND P1, PT, R16, RZ, PT ;  /* 0x000000ff1000720c */ /* 0x000fe20003f25270 */
[----:B--2---:R-:W-:-:S04]  /*6180*/  IMAD.MOV.U32 R3, RZ, RZ, 0x6100 ;  /* 0x00006100ff037424 */ /* 0x004fc800078e00ff */
[----:B------:R3:W-:Y:S08]  /*6190*/  SYNCS.ARRIVE.TRANS64 RZ, [R0+URZ+0x36418], R3 ;  /* 0x0364180300ff79a7 */ /* 0x0007f0000800003f */
[----:B------:R-:W-:Y:S05]  /*61a0*/  @!P1 BRA `(.L_x_320) ;  /* 0x0000000000049947 */ /* 0x000fea0003800000 */
[----:B------:R-:W-:Y:S01]  /*61b0*/  BPT.TRAP 0x1 ;  /* 0x000000040000795c */ /* 0x000fe20000300000 */
.L_x_320:
        /* <DEDUP_REMOVED lines=35> */
.L_x_343:
        /* <DEDUP_REMOVED lines=9> */
.L_x_322:
        /* <DEDUP_REMOVED lines=37> */
.L_x_345:
[----:B------:R-:W-:Y:S05]  /*66d0*/  @P0 BRA `(.L_x_324) ;  /* 0x0000000000140947 */ /* 0x000fea0003800000 */
[----:B------:R-:W-:Y:S01]  /*66e0*/  ISETP.NE.AND P1, PT, R16, RZ, PT ;  /* 0x000000ff1000720c */ /* 0x000fe20003f25270 */
[----:B--2---:R-:W-:-:S04]  /*66f0*/  IMAD.MOV.U32 R5, RZ, RZ, 0x6100 ;  /* 0x00006100ff057424 */ /* 0x004fc800078e00ff */
[----:B------:R3:W-:Y:S08]  /*6700*/  SYNCS.ARRIVE.TRANS64 RZ, [R0+URZ+0x36410], R5 ;  /* 0x0364100500ff79a7 */ /* 0x0007f0000800003f */
[----:B------:R-:W-:Y:S05]  /*6710*/  @!P1 BRA `(.L_x_324) ;  /* 0x0000000000049947 */ /* 0x000fea0003800000 */
[----:B------:R-:W-:Y:S01]  /*6720*/  BPT.TRAP 0x1 ;  /* 0x000000040000795c */ /* 0x000fe20000300000 */
.L_x_324:
        /* <DEDUP_REMOVED lines=36> */
.L_x_316:
[----:B------:R-:W-:Y:S01]  /*6970*/  ISETP.NE.AND P1, PT, R19, RZ, PT ;  /* 0x000000ff1300720c */ /* 0x000fe20003f25270 */
[----:B------:R-:W-:-:S12]  /*6980*/  IMAD.MOV.U32 R4, RZ, RZ, 0x1 ;  /* 0x00000001ff047424 */ /* 0x000fd800078e00ff */
[----:B------:R-:W-:Y:S05]  /*6990*/  @!P1 BRA `(.L_x_315) ;  /* 0x0000000400649947 */ /* 0x000fea0003800000 */
[----:B------:R-:W2:Y:S02]  /*69a0*/  SYNCS.PHASECHK.TRANS64.TRYWAIT P1, [R0+URZ+0x36438], R10 ;  /* 0x0364380a000075a7 */ /* 0x000ea4000802017f */
[----:B--2---:R-:W-:Y:S05]  /*69b0*/  @!P1 BRA `(.L_x_326) ;  /* 0x0000000c00889947 */ /* 0x004fea0003800000 */
.L_x_346:
[----:B------:R-:W-:Y:S05]  /*69c0*/  @P0 BRA `(.L_x_327) ;  /* 0x0000000000140947 */ /* 0x000fea0003800000 */
[----:B------:R-:W-:Y:S01]  /*69d0*/  ISETP.NE.AND P1, PT, R16, RZ, PT ;  /* 0x000000ff1000720c */ /* 0x000fe20003f25270 */
[----:B------:R-:W-:-:S04]  /*69e0*/  IMAD.MOV.U32 R5, RZ, RZ, 0x6100 ;  /* 0x00006100ff057424 */ /* 0x000fc800078e00ff */
[----:B------:R3:W-:Y:S08]  /*69f0*/  SYNCS.ARRIVE.TRANS64 RZ, [R0+URZ+0x36430], R5 ;  /* 0x0364300500ff79a7 */ /* 0x0007f0000800003f */
[----:B------:R-:W-:Y:S05]  /*6a00*/  @!P1 BRA `(.L_x_327) ;  /* 0x0000000000049947 */ /* 0x000fea0003800000 */
[----:B------:R-:W-:Y:S01]  /*6a10*/  BPT.TRAP 0x1 ;  /* 0x000000040000795c */ /* 0x000fe20000300000 */
.L_x_327:
        /* <DEDUP_REMOVED lines=41> */
.L_x_347:
[----:B------:R-:W-:Y:S01]  /*6cb0*/  IMAD.MOV.U32 R4, RZ, RZ, RZ ;  /* 0x000000ffff047224 */ /* 0x000fe200078e00ff */
[----:B------:R-:W-:Y:S06]  /*6cc0*/  @P0 BRA `(.L_x_329) ;  /* 0x0000000000140947 */ /* 0x000fec0003800000 */
[----:B------:R-:W-:Y:S01]  /*6cd0*/  ISETP.NE.AND P1, PT, R16, RZ, PT ;  /* 0x000000ff1000720c */ /* 0x000fe20003f25270 */
[----:B---3--:R-:W-:-:S04]  /*6ce0*/  IMAD.MOV.U32 R5, RZ, RZ, 0x6100 ;  /* 0x00006100ff057424 */ /* 0x008fc800078e00ff */
[----:B------:R4:W-:Y:S08]  /*6cf0*/  SYNCS.ARRIVE.TRANS64 RZ, [R0+URZ+0x36418], R5 ;  /* 0x0364180500ff79a7 */ /* 0x0009f0000800003f */
[----:B------:R-:W-:Y:S05]  /*6d00*/  @!P1 BRA `(.L_x_329) ;  /* 0x0000000000049947 */ /* 0x000fea0003800000 */
[----:B------:R-:W-:Y:S01]  /*6d10*/  BPT.TRAP 0x1 ;  /* 0x000000040000795c */ /* 0x000fe20000300000 */
.L_x_329:
        /* <DEDUP_REMOVED lines=33> */
.L_x_315:
[----:B------:R-:W-:-:S04]  /*6f30*/  SHF.L.U32 R3, R4, 0x1f, RZ ;  /* 0x0000001f04037819 */ /* 0x000fc800000006ff */
[----:B------:R-:W3:Y:S02]  /*6f40*/  SYNCS.PHASECHK.TRANS64.TRYWAIT P1, [R0+URZ+0x36438], R3 ;  /* 0x03643803000075a7 */ /* 0x000ee4000802017f */
[----:B---3--:R-:W-:Y:S05]  /*6f50*/  @!P1 BRA `(.L_x_330) ;  /* 0x0000000800489947 */ /* 0x008fea0003800000 */
.L_x_348:
[----:B------:R-:W-:Y:S05]  /*6f60*/  @P0 BRA `(.L_x_331) ;  /* 0x0000000000180947 */ /* 0x000fea0003800000 */
[----:B------:R-:W4:Y:S01]  /*6f70*/  S2R R2, SR_TID.X ;  /* 0x0000000000027919 */ /* 0x000f220000002100 */
[----:B---3--:R-:W-:-:S04]  /*6f80*/  IMAD.MOV.U32 R3, RZ, RZ, 0x6100 ;  /* 0x00006100ff037424 */ /* 0x008fc800078e00ff */
[----:B------:R5:W-:Y:S01]  /*6f90*/  SYNCS.ARRIVE.TRANS64 RZ, [R0+URZ+0x36430], R3 ;  /* 0x0364300300ff79a7 */ /* 0x000be2000800003f */
[----:B----4-:R-:W-:-:S13]  /*6fa0*/  LOP3.LUT P0, RZ, R2, 0x1f, RZ, 0xc0, !PT ;  /* 0x0000001f02ff7812 */ /* 0x010fda000780c0ff */
[----:B-----5:R-:W-:Y:S05]  /*6fb0*/  @!P0 BRA `(.L_x_331) ;  /* 0x0000000000048947 */ /* 0x020fea0003800000 */
[----:B------:R-:W-:Y:S01]  /*6fc0*/  BPT.TRAP 0x1 ;  /* 0x000000040000795c */ /* 0x000fe20000300000 */
.L_x_331:
        /* <DEDUP_REMOVED lines=43> */
.L_x_312:
[----:B------:R-:W-:Y:S05]  /*7280*/  BSYNC B0 ;  /* 0x0000000000007941 */ /* 0x000fea0003800000 */
.L_x_311:
[----:B------:R-:W-:-:S03]  /*7290*/  UMOV UR6, 0xffffffff ;  /* 0xffffffff00067882 */ /* 0x000fc60000000000 */
[----:B------:R-:W-:Y:S05]  /*72a0*/  BRA.DIV UR6, `(.L_x_332) ;  /* 0x0000000606887947 */ /* 0x000fea000b800000 */
[----:B------:R-:W-:-:S13]  /*72b0*/  ELECT P0, URZ, PT ;  /* 0x00000000003f782f */ /* 0x000fda0003800000 */
.L_x_351:
[----:B------:R-:W-:Y:S05]  /*72c0*/  @!P0 BRA `(.L_x_254) ;  /* 0x0000000000708947 */ /* 0x000fea0003800000 */
[----:B------:R-:W-:-:S04]  /*72d0*/  LOP3.LUT R18, R18, 0x2, RZ, 0xfc, !PT ;  /* 0x0000000212127812 */ /* 0x000fc800078efcff */
[----:B------:R-:W-:-:S13]  /*72e0*/  ISETP.NE.AND P2, PT, R18, 0x3, PT ;  /* 0x000000031200780c */ /* 0x000fda0003f45270 */
[----:B------:R-:W-:Y:S05]  /*72f0*/  @!P2 BRA `(.L_x_333) ;  /* 0x000000000004a947 */ /* 0x000fea0003800000 */
[----:B------:R-:W-:Y:S01]  /*7300*/  BPT.TRAP 0x1 ;  /* 0x000000040000795c */ /* 0x000fe20000300000 */
.L_x_333:
        /* <DEDUP_REMOVED lines=15> */
.L_x_352:
[----:B------:R-:W2:Y:S02]  /*7400*/  SYNCS.PHASECHK.TRANS64.TRYWAIT P0, [R3+URZ], R2 ;  /* 0x00000002030075a7 */ /* 0x000ea4000800017f */
[----:B--2---:R-:W-:Y:S05]  /*7410*/  @!P0 BRA `(.L_x_335) ;  /* 0x0000000400648947 */ /* 0x004fea0003800000 */
.L_x_353:
[----:B------:R-:W-:Y:S05]  /*7420*/  @!P2 BRA `(.L_x_336) ;  /* 0x000000000004a947 */ /* 0x000fea0003800000 */
[----:B------:R-:W-:Y:S01]  /*7430*/  BPT.TRAP 0x1 ;  /* 0x000000040000795c */ /* 0x000fe20000300000 */
.L_x_336:
[----:B------:R-:W-:-:S07]  /*7440*/  SHF.L.U32 R4, R4, 0x1f, RZ ;  /* 0x0000001f04047819 */ /* 0x000fce00000006ff */
.L_x_337:
[----:B---3--:R3:W4:Y:S02]  /*7450*/  SYNCS.PHASECHK.TRANS64.TRYWAIT P0, [R9+URZ+0x36438], R4 ;  /* 0x03643804090075a7 */ /* 0x008724000800017f */
[----:B----4-:R-:W-:Y:S05]  /*7460*/  @!P0 NANOSLEEP.SYNCS 0x989680 ;  /* 0x009896800000895d */ /* 0x010fea0003900000 */
[----:B------:R-:W4:Y:S02]  /*7470*/  @!P0 SYNCS.PHASECHK.TRANS64 P0, [R9+URZ+0x36438], R4 ;  /* 0x03643804090085a7 */ /* 0x000f24000800007f */
[----:B----4-:R-:W-:Y:S05]  /*7480*/  @!P0 BRA `(.L_x_337) ;  /* 0xfffffffc00f08947 */ /* 0x010fea000383ffff */
.L_x_254:
[----:B------:R-:W-:Y:S05]  /*7490*/  BSYNC B6 ;  /* 0x0000000000067941 */ /* 0x000fea0003800000 */
.L_x_251:
[----:B------:R-:W-:Y:S05]  /*74a0*/  EXIT ;  /* 0x000000000000794d */ /* 0x000fea0003800000 */
.L_x_259:
[----:B------:R-:W-:Y:S02]  /*74b0*/  IMAD.MOV.U32 R13, RZ, RZ, R16 ;  /* 0x000000ffff0d7224 */ /* 0x000fe400078e0010 */
[----:B------:R-:W-:Y:S02]  /*74c0*/  IMAD.MOV.U32 R12, RZ, RZ, RZ ;  /* 0x000000ffff0c7224 */ /* 0x000fe400078e00ff */
[----:B------:R-:W-:Y:S02]  /*74d0*/  IMAD.MOV.U32 R11, RZ, RZ, 0x1f ;  /* 0x0000001fff0b7424 */ /* 0x000fe400078e00ff */
[----:B------:R-:W-:-:S07]  /*74e0*/  IMAD.MOV.U32 R15, RZ, RZ, -0x1 ;  /* 0xffffffffff0f7424 */ /* 0x000fce00078e00ff */
[----:B------:R-:W-:Y:S05]  /*74f0*/  WARPSYNC.COLLECTIVE R15, `(.L_x_338) ;  /* 0x000000000f087348 */ /* 0x000fea0003c00000 */
[----:B------:R1:W2:Y:S02]  /*7500*/  SHFL.IDX P6, R14, R13, R12, R11 ;  /* 0x0000000c0d0e7389 */ /* 0x0002a400000c000b */
[----:B-12---:R-:W-:Y:S01]  /*7510*/  ENDCOLLECTIVE ;  /* 0x000000000000791b */ /* 0x006fe20003800000 */
.L_x_338:
[----:B------:R-:W-:Y:S05]  /*7520*/  BRA `(.L_x_339) ;  /* 0xffffff9400807947 */ /* 0x000fea000383ffff */
.L_x_261:
[----:B--2---:R-:W-:-:S04]  /*7530*/  IMAD.U32 R5, RZ, RZ, UR36 ;  /* 0x00000024ff057e24 */ /* 0x004fc8000f8e00ff */
[----:B------:R2:W3:Y:S03]  /*7540*/  SYNCS.PHASECHK.TRANS64.TRYWAIT P0, [R5+URZ+0x36400], R10 ;  /* 0x0364000a050075a7 */ /* 0x0004e6000800017f */
[----:B---3--:R-:W-:Y:S05]  /*7550*/  @!P0 NANOSLEEP.SYNCS 0x989680 ;  /* 0x009896800000895d */ /* 0x008fea0003900000 */
[----:B------:R-:W3:Y:S02]  /*7560*/  @!P0 SYNCS.PHASECHK.TRANS64 P0, [R5+URZ+0x36400], R10 ;  /* 0x0364000a050085a7 */ /* 0x000ee4000800007f */
[----:B---3--:R-:W-:Y:S05]  /*7570*/  @!P0 BRA `(.L_x_261) ;  /* 0xfffffffc00ec8947 */ /* 0x008fea000383ffff */
[----:B------:R-:W-:Y:S05]  /*7580*/  BRA `(.L_x_260) ;  /* 0xffffff9400b47947 */ /* 0x000fea000383ffff */
.L_x_266:
[----:B---3--:R3:W4:Y:S02]  /*7590*/  SYNCS.PHASECHK.TRANS64.TRYWAIT P1, [R3+URZ+0x36410], R12 ;  /* 0x0364100c030075a7 */ /* 0x008724000802017f */
[----:B----4-:R-:W-:Y:S05]  /*75a0*/  @!P1 NANOSLEEP.SYNCS 0x989680 ;  /* 0x009896800000995d */ /* 0x010fea0003900000 */
[----:B------:R-:W4:Y:S02]  /*75b0*/  @!P1 SYNCS.PHASECHK.TRANS64 P1, [R3+URZ+0x36410], R12 ;  /* 0x0364100c030095a7 */ /* 0x000f24000802007f */
[----:B----4-:R-:W-:Y:S05]  /*75c0*/  @!P1 BRA `(.L_x_266) ;  /* 0xfffffffc00f09947 */ /* 0x010fea000383ffff */
[----:B------:R-:W-:Y:S05]  /*75d0*/  BRA `(.L_x_265) ;  /* 0xffffffa0003c7947 */ /* 0x000fea000383ffff */
.L_x_270:
[----:B-----5:R-:W-:-:S04]  /*75e0*/  IMAD.U32 R15, RZ, RZ, UR36 ;  /* 0x00000024ff0f7e24 */ /* 0x020fc8000f8e00ff */
[----:B------:R5:W1:Y:S03]  /*75f0*/  SYNCS.PHASECHK.TRANS64.TRYWAIT P1, [R15+URZ+0x36430], R14 ;  /* 0x0364300e0f0075a7 */ /* 0x000a66000802017f */
[----:B-1----:R-:W-:Y:S05]  /*7600*/  @!P1 NANOSLEEP.SYNCS 0x989680 ;  /* 0x009896800000995d */ /* 0x002fea0003900000 */
[----:B------:R-:W1:Y:S02]  /*7610*/  @!P1 SYNCS.PHASECHK.TRANS64 P1, [R15+URZ+0x36430], R14 ;  /* 0x0364300e0f0095a7 */ /* 0x000e64000802007f */
[----:B-1----:R-:W-:Y:S05]  /*7620*/  @!P1 BRA `(.L_x_270) ;  /* 0xfffffffc00ec9947 */ /* 0x002fea000383ffff */
[----:B------:R-:W-:Y:S05]  /*7630*/  BRA `(.L_x_269) ;  /* 0xffffffa400dc7947 */ /* 0x000fea000383ffff */
.L_x_313:
[----:B-1----:R1:W2:Y:S02]  /*7640*/  SYNCS.PHASECHK.TRANS64.TRYWAIT P1, [R0+URZ+0x36420], R10 ;  /* 0x0364200a000075a7 */ /* 0x0022a4000802017f */
[----:B--2---:R-:W-:Y:S05]  /*7650*/  @!P1 NANOSLEEP.SYNCS 0x989680 ;  /* 0x009896800000995d */ /* 0x004fea0003900000 */
[----:B------:R-:W2:Y:S02]  /*7660*/  @!P1 SYNCS.PHASECHK.TRANS64 P1, [R0+URZ+0x36420], R10 ;  /* 0x0364200a000095a7 */ /* 0x000ea4000802007f */
[----:B--2---:R-:W-:Y:S05]  /*7670*/  @!P1 BRA `(.L_x_313) ;  /* 0xfffffffc00f09947 */ /* 0x004fea000383ffff */
[----:B------:R-:W-:Y:S05]  /*7680*/  BRA `(.L_x_340) ;  /* 0xffffffe000147947 */ /* 0x000fea000383ffff */
.L_x_317:
[----:B-1----:R1:W2:Y:S02]  /*7690*/  SYNCS.PHASECHK.TRANS64.TRYWAIT P1, [R0+URZ+0x36438], R10 ;  /* 0x0364380a000075a7 */ /* 0x0022a4000802017f */
[----:B--2---:R-:W-:Y:S05]  /*76a0*/  @!P1 NANOSLEEP.SYNCS 0x989680 ;  /* 0x009896800000995d */ /* 0x004fea0003900000 */
[----:B------:R-:W2:Y:S02]  /*76b0*/  @!P1 SYNCS.PHASECHK.TRANS64 P1, [R0+URZ+0x36438], R10 ;  /* 0x0364380a000095a7 */ /* 0x000ea4000802007f */
[----:B--2---:R-:W-:Y:S05]  /*76c0*/  @!P1 BRA `(.L_x_317) ;  /* 0xfffffffc00f09947 */ /* 0x004fea000383ffff */
[----:B------:R-:W-:Y:S05]  /*76d0*/  BRA `(.L_x_341) ;  /* 0xffffffe400cc7947 */ /* 0x000fea000383ffff */
.L_x_319:
[----:B--2---:R2:W3:Y:S02]  /*76e0*/  SYNCS.PHASECHK.TRANS64.TRYWAIT P1, [R0+URZ+0x36428], R3 ;  /* 0x03642803000075a7 */ /* 0x0044e4000802017f */
[----:B---3--:R-:W-:Y:S05]  /*76f0*/  @!P1 NANOSLEEP.SYNCS 0x989680 ;  /* 0x009896800000995d */ /* 0x008fea0003900000 */
[----:B------:R-:W3:Y:S02]  /*7700*/  @!P1 SYNCS.PHASECHK.TRANS64 P1, [R0+URZ+0x36428], R3 ;  /* 0x03642803000095a7 */ /* 0x000ee4000802007f */
[----:B---3--:R-:W-:Y:S05]  /*7710*/  @!P1 BRA `(.L_x_319) ;  /* 0xfffffffc00f09947 */ /* 0x008fea000383ffff */
[----:B------:R-:W-:Y:S05]  /*7720*/  BRA `(.L_x_342) ;  /* 0xffffffe8008c7947 */ /* 0x000fea000383ffff */
.L_x_321:
[----:B--2---:R2:W3:Y:S02]  /*7730*/  SYNCS.PHASECHK.TRANS64.TRYWAIT P1, [R0+URZ+0x36438], R29 ;  /* 0x0364381d000075a7 */ /* 0x0044e4000802017f */
[----:B---3--:R-:W-:Y:S05]  /*7740*/  @!P1 NANOSLEEP.SYNCS 0x989680 ;  /* 0x009896800000995d */ /* 0x008fea0003900000 */
[----:B------:R-:W3:Y:S02]  /*7750*/  @!P1 SYNCS.PHASECHK.TRANS64 P1, [R0+URZ+0x36438], R29 ;  /* 0x0364381d000095a7 */ /* 0x000ee4000802007f */
[----:B---3--:R-:W-:Y:S05]  /*7760*/  @!P1 BRA `(.L_x_321) ;  /* 0xfffffffc00f09947 */ /* 0x008fea000383ffff */
[----:B------:R-:W-:Y:S05]  /*7770*/  BRA `(.L_x_343) ;  /* 0xffffffec001c7947 */ /* 0x000fea000383ffff */
.L_x_323:
[----:B------:R-:W-:-:S07]  /*7780*/  SHF.L.U32 R5, R12, 0x1f, RZ ;  /* 0x0000001f0c057819 */ /* 0x000fce00000006ff */
.L_x_344:
[----:B--2---:R2:W3:Y:S02]  /*7790*/  SYNCS.PHASECHK.TRANS64.TRYWAIT P1, [R0+URZ+0x36420], R5 ;  /* 0x03642005000075a7 */ /* 0x0044e4000802017f */
[----:B---3--:R-:W-:Y:S05]  /*77a0*/  @!P1 NANOSLEEP.SYNCS 0x989680 ;  /* 0x009896800000995d */ /* 0x008fea0003900000 */
[----:B------:R-:W3:Y:S02]  /*77b0*/  @!P1 SYNCS.PHASECHK.TRANS64 P1, [R0+URZ+0x36420], R5 ;  /* 0x03642005000095a7 */ /* 0x000ee4000802007f */
[----:B---3--:R-:W-:Y:S05]  /*77c0*/  @!P1 BRA `(.L_x_344) ;  /* 0xfffffffc00f09947 */ /* 0x008fea000383ffff */
[----:B------:R-:W-:Y:S05]  /*77d0*/  BRA `(.L_x_345) ;  /* 0xffffffec00bc7947 */ /* 0x000fea000383ffff */
.L_x_326:
[----:B--2---:R2:W3:Y:S02]  /*77e0*/  SYNCS.PHASECHK.TRANS64.TRYWAIT P1, [R0+URZ+0x36438], R10 ;  /* 0x0364380a000075a7 */ /* 0x0044e4000802017f */
[----:B---3--:R-:W-:Y:S05]  /*77f0*/  @!P1 NANOSLEEP.SYNCS 0x989680 ;  /* 0x009896800000995d */ /* 0x008fea0003900000 */
[----:B------:R-:W3:Y:S02]  /*7800*/  @!P1 SYNCS.PHASECHK.TRANS64 P1, [R0+URZ+0x36438], R10 ;  /* 0x0364380a000095a7 */ /* 0x000ee4000802007f */
[----:B---3--:R-:W-:Y:S05]  /*7810*/  @!P1 BRA `(.L_x_326) ;  /* 0xfffffffc00f09947 */ /* 0x008fea000383ffff */
[----:B------:R-:W-:Y:S05]  /*7820*/  BRA `(.L_x_346) ;  /* 0xfffffff000647947 */ /* 0x000fea000383ffff */
.L_x_328:
[----:B---3--:R3:W4:Y:S02]  /*7830*/  SYNCS.PHASECHK.TRANS64.TRYWAIT P1, [R0+URZ+0x36428], R5 ;  /* 0x03642805000075a7 */ /* 0x008724000802017f */
[----:B----4-:R-:W-:Y:S05]  /*7840*/  @!P1 NANOSLEEP.SYNCS 0x989680 ;  /* 0x009896800000995d */ /* 0x010fea0003900000 */
[----:B------:R-:W4:Y:S02]  /*7850*/  @!P1 SYNCS.PHASECHK.TRANS64 P1, [R0+URZ+0x36428], R5 ;  /* 0x03642805000095a7 */ /* 0x000f24000802007f */
[----:B----4-:R-:W-:Y:S05]  /*7860*/  @!P1 BRA `(.L_x_328) ;  /* 0xfffffffc00f09947 */ /* 0x010fea000383ffff */
[----:B------:R-:W-:Y:S05]  /*7870*/  BRA `(.L_x_347) ;  /* 0xfffffff4000c7947 */ /* 0x000fea000383ffff */
.L_x_330:
[----:B---3--:R3:W4:Y:S02]  /*7880*/  SYNCS.PHASECHK.TRANS64.TRYWAIT P1, [R0+URZ+0x36438], R3 ;  /* 0x03643803000075a7 */ /* 0x008724000802017f */
[----:B----4-:R-:W-:Y:S05]  /*7890*/  @!P1 NANOSLEEP.SYNCS 0x989680 ;  /* 0x009896800000995d */ /* 0x010fea0003900000 */
[----:B------:R-:W4:Y:S02]  /*78a0*/  @!P1 SYNCS.PHASECHK.TRANS64 P1, [R0+URZ+0x36438], R3 ;  /* 0x03643803000095a7 */ /* 0x000f24000802007f */
[----:B----4-:R-:W-:Y:S05]  /*78b0*/  @!P1 BRA `(.L_x_330) ;  /* 0xfffffffc00f09947 */ /* 0x010fea000383ffff */
[----:B------:R-:W-:Y:S05]  /*78c0*/  BRA `(.L_x_348) ;  /* 0xfffffff400a47947 */ /* 0x000fea000383ffff */
.L_x_332:
[----:B------:R-:W-:Y:S01]  /*78d0*/  BSSY B0, `(.L_x_349) ;  /* 0x0000006000007945 */ /* 0x000fe20003800000 */
[----:B------:R-:W-:-:S07]  /*78e0*/  IMAD.MOV.U32 R15, RZ, RZ, -0x1 ;  /* 0xffffffffff0f7424 */ /* 0x000fce00078e00ff */
[----:B-12---:R-:W-:Y:S05]  /*78f0*/  WARPSYNC.COLLECTIVE R15, `(.L_x_350) ;  /* 0x000000000f0c7348 */ /* 0x006fea0003c00000 */
[----:B------:R-:W-:Y:S02]  /*7900*/  ELECT P6, UR62, PT ;  /* 0x00000000003e782f */ /* 0x000fe400038c0000 */
[----:B------:R-:W-:Y:S01]  /*7910*/  MOV R14, UR62 ;  /* 0x0000003e000e7c02 */ /* 0x000fe20008000f00 */
[----:B-12---:R-:W-:Y:S10]  /*7920*/  ENDCOLLECTIVE ;  /* 0x000000000000791b */ /* 0x006ff40003800000 */
.L_x_350:
[----:B------:R-:W-:Y:S05]  /*7930*/  BSYNC B0 ;  /* 0x0000000000007941 */ /* 0x000fea0003800000 */
.L_x_349:
[----:B------:R-:W-:Y:S01]  /*7940*/  PLOP3.LUT P0, PT, P6, PT, PT, 0x80, 0x0 ;  /* 0x000000000000781c */ /* 0x000fe2000370f070 */
[----:B------:R-:W-:-:S12]  /*7950*/  BRA `(.L_x_351) ;  /* 0xfffffff800587947 */ /* 0x000fd8000383ffff */
.L_x_334:
[----:B-1----:R1:W2:Y:S02]  /*7960*/  SYNCS.PHASECHK.TRANS64.TRYWAIT P0, [R7+URZ], R0 ;  /* 0x00000000070075a7 */ /* 0x0022a4000800017f */
[----:B--2---:R-:W-:Y:S05]  /*7970*/  @!P0 NANOSLEEP.SYNCS 0x989680 ;  /* 0x009896800000895d */ /* 0x004fea0003900000 */
[----:B------:R-:W2:Y:S02]  /*7980*/  @!P0 SYNCS.PHASECHK.TRANS64 P0, [R7+URZ], R0 ;  /* 0x00000000070085a7 */ /* 0x000ea4000800007f */
[----:B--2---:R-:W-:Y:S05]  /*7990*/  @!P0 BRA `(.L_x_334) ;  /* 0xfffffffc00f08947 */ /* 0x004fea000383ffff */
[----:B------:R-:W-:Y:S05]  /*79a0*/  BRA `(.L_x_352) ;  /* 0xfffffff800947947 */ /* 0x000fea000383ffff */
.L_x_335:
[----:B--2---:R2:W3:Y:S02]  /*79b0*/  SYNCS.PHASECHK.TRANS64.TRYWAIT P0, [R3+URZ], R2 ;  /* 0x00000002030075a7 */ /* 0x0044e4000800017f */
[----:B---3--:R-:W-:Y:S05]  /*79c0*/  @!P0 NANOSLEEP.SYNCS 0x989680 ;  /* 0x009896800000895d */ /* 0x008fea0003900000 */
[----:B------:R-:W3:Y:S02]  /*79d0*/  @!P0 SYNCS.PHASECHK.TRANS64 P0, [R3+URZ], R2 ;  /* 0x00000002030085a7 */ /* 0x000ee4000800007f */
[----:B---3--:R-:W-:Y:S05]  /*79e0*/  @!P0 BRA `(.L_x_335) ;  /* 0xfffffffc00f08947 */ /* 0x008fea000383ffff */
[----:B------:R-:W-:Y:S05]  /*79f0*/  BRA `(.L_x_353) ;  /* 0xfffffff800887947 */ /* 0x000fea000383ffff */
.L_x_354:
        /* <DEDUP_REMOVED lines=16> */
.L_x_3857:


//--------------------- .text._ZN7cutlass13device_kernelIN5flash11enable_sm90INS1_16FlashAttnBwdSm90INS1_25CollectiveMainloopBwdSm90ILi2ELi1ELi1EN4cute5tupleIJNS5_1CILi1EEES8_S8_EEENS6_IJNS7_ILi64EEENS7_ILi96EEENS7_ILi192EEEEEENS_6half_tEfNS_4arch4Sm90ELb0ELb0ELb1ELb0ELb1ELb0ELb1ELb0ELi3ELi1ELi1ELi1ELb0EEENS1_24CollectiveEpilogueBwdGQAISD_fSG_Li384ELb0ELb1EEENS1_19SingleTileSchedulerILb0ELb0ELb0ELi96EEEEEEEEEvNT_6ParamsE --------------------------
	.section	.text._ZN7cutlass13device_kernelIN5flash11enable_sm90INS1_16FlashAttnBwdSm90INS1_25CollectiveMainloopBwdSm90ILi2ELi1ELi1EN4cute5tupleIJNS5_1CILi1EEES8_S8_EEENS6_IJNS7_ILi64EEENS7_ILi96EEENS7_ILi192EEEEEENS_6half_tEfNS_4arch4Sm90ELb0ELb0ELb1ELb0ELb1ELb0ELb1ELb0ELi3ELi1ELi1ELi1ELb0EEENS1_24CollectiveEpilogueBwdGQAISD_fSG_Li384ELb0ELb1EEENS1_19SingleTileSchedulerILb0ELb0ELb0ELi96EEEEEEEEEvNT_6ParamsE,"ax",@progbits
	.align	128
.text._ZN7cutlass13device_kernelIN5flash11enable_sm90INS1_16FlashAttnBwdSm90INS1_25CollectiveMainloopBwdSm90ILi2ELi1ELi1EN4cute5tupleIJNS5_1CILi1EEES8_S8_EEENS6_IJNS7_ILi64EEENS7_ILi96EEENS7_ILi192EEEEEENS_6half_tEfNS_4arch4Sm90ELb0ELb0ELb1ELb0ELb1ELb0ELb1ELb0ELi3ELi1ELi1ELi1ELb0EEENS1_24CollectiveEpilogueBwdGQAISD_fSG_Li384ELb0ELb1EEENS1_19SingleTileSchedulerILb0ELb0ELb0ELi96EEEEEEEEEvNT_6ParamsE:
        .type           _ZN7cutlass13device_kernelIN5flash11enable_sm90INS1_16FlashAttnBwdSm90INS1_25CollectiveMainloopBwdSm90ILi2ELi1ELi1EN4cute5tupleIJNS5_1CILi1EEES8_S8_EEENS6_IJNS7_ILi64EEENS7_ILi96EEENS7_ILi192EEEEEENS_6half_tEfNS_4arch4Sm90ELb0ELb0ELb1ELb0ELb1ELb0ELb1ELb0ELi3ELi1ELi1ELi1ELb0EEENS1_24CollectiveEpilogueBwdGQAISD_fSG_Li384ELb0ELb1EEENS1_19SingleTileSchedulerILb0ELb0ELb0ELi96EEEEEEEEEvNT_6ParamsE,@function
        .size           _ZN7cutlass13device_kernelIN5flash11enable_sm90INS1_16FlashAttnBwdSm90INS1_25CollectiveMainloopBwdSm90ILi2ELi1ELi1EN4cute5tupleIJNS5_1CILi1EEES8_S8_EEENS6_IJNS7_ILi64EEENS7_ILi96EEENS7_ILi192EEEEEENS_6half_tEfNS_4arch4Sm90ELb0ELb0ELb1ELb0ELb1ELb0ELb1ELb0ELi3ELi1ELi1ELi1ELb0EEENS1_24CollectiveEpilogueBwdGQAISD_fSG_Li384ELb0ELb1EEENS1_19SingleTileSchedulerILb0ELb0ELb0ELi96EEEEEEEEEvNT_6ParamsE,(.L_x_3858 - _ZN7cutlass13device_kernelIN5flash11enable_sm90INS1_16FlashAttnBwdSm90INS1_25CollectiveMainloopBwdSm90ILi2ELi1ELi1EN4cute5tupleIJNS5_1CILi1EEES8_S8_EEENS6_IJNS7_ILi64EEENS7_ILi96EEENS7_ILi192EEEEEENS_6half_tEfNS_4arch4Sm90ELb0ELb0ELb1ELb0ELb1ELb0ELb1ELb0ELi3ELi1ELi1ELi1ELb0EEENS1_24CollectiveEpilogueBwdGQAISD_fSG_Li384ELb0ELb1EEENS1_19SingleTileSchedulerILb0ELb0ELb0ELi96EEEEEEEEEvNT_6ParamsE)
        .other          _ZN7cutlass13device_kernelIN5flash11enable_sm90INS1_16FlashAttnBwdSm90INS1_25CollectiveMainloopBwdSm90ILi2ELi1ELi1EN4cute5tupleIJNS5_1CILi1EEES8_S8_EEENS6_IJNS7_ILi64EEENS7_ILi96EEENS7_ILi192EEEEEENS_6half_tEfNS_4arch4Sm90ELb0ELb0ELb1ELb0ELb1ELb0ELb1ELb0ELi3ELi1ELi1ELi1ELb0EEENS1_24CollectiveEpilogueBwdGQAISD_fSG_Li384ELb0ELb1EEENS1_19SingleTileSchedulerILb0ELb0ELb0ELi96EEEEEEEEEvNT_6ParamsE,@"STO_CUDA_ENTRY STV_DEFAULT"
_ZN7cutlass13device_kernelIN5flash11enable_sm90INS1_16FlashAttnBwdSm90INS1_25CollectiveMainloopBwdSm90ILi2ELi1ELi1EN4cute5tupleIJNS5_1CILi1EEES8_S8_EEENS6_IJNS7_ILi64EEENS7_ILi96EEENS7_ILi192EEEEEENS_6half_tEfNS_4arch4Sm90ELb0ELb0ELb1ELb0ELb1ELb0ELb1ELb0ELi3ELi1ELi1ELi1ELb0EEENS1_24CollectiveEpilogueBwdGQAISD_fSG_Li384ELb0ELb1EEENS1_19SingleTileSchedulerILb0ELb0ELb0ELi96EEEEEEEEEvNT_6ParamsE:
        /* <DEDUP_REMOVED lines=22> */
.L_x_356:
[----:B------:R-:W-:Y:S05]  /*0160*/  BSYNC B0 ;  /* 0x0000000000007941 */ /* 0x000fea0003800000 */
.L_x_355:
        /* <DEDUP_REMOVED lines=34> */
.L_x_357:
        /* <DEDUP_REMOVED lines=20> */
.L_x_358:
[----:B---3--:R-:W-:Y:S01]  /*04d0*/  ISETP.NE.AND P0, PT, R2, RZ, PT ;  /* 0x000000ff0200720c */ /* 0x008fe20003f05270 */
[----:B------:R-:W-:Y:S01]  /*04e0*/  IMAD.MOV.U32 R18, RZ, RZ, 0x1 ;  /* 0x00000001ff127424 */ /* 0x000fe200078e00ff */
[----:B------:R-:W-:Y:S01]  /*04f0*/  NOP ;  /* 0x0000000000007918 */ /* 0x000fe20000000000 */
[----:B------:R-:W-:Y:S01]  /*0500*/  ULDC.64 UR38, c[0x0][0x208] ;  /* 0x0000820000267ab9 */ /* 0x000fe20000000a00 */
[----:B------:R-:W-:Y:S02]  /*0510*/  BSSY B6, `(.L_x_359) ;  /* 0x00007bc000067945 */ /* 0x000fe40003800000 */
[----:B------:R-:W-:Y:S01]  /*0520*/  SEL R18, R18, 0x2, !P0 ;  /* 0x0000000212127807 */ /* 0x000fe20004000000 */
[----:B-12-4-:R-:W-:Y:S06]  /*0530*/  BAR.SYNC.DEFER_BLOCKING 0x0 ;  /* 0x0000000000007b1d */ /* 0x016fec0000010000 */
[----:B------:R-:W-:Y:S05]  /*0540*/  @!P0 BRA `(.L_x_360) ;  /* 0x0000004000c48947 */ /* 0x000fea0003800000 */
.L_x_361:
        /* <DEDUP_REMOVED lines=37> */
.L_x_364:
        /* <DEDUP_REMOVED lines=15> */
.L_x_363:
        /* <DEDUP_REMOVED lines=20> */
.L_x_366:
        /* <DEDUP_REMOVED lines=15> */
.L_x_365:
        /* <DEDUP_REMOVED lines=8> */
.L_x_475:
        /* <DEDUP_REMOVED lines=19> */
.L_x_368:
        /* <DEDUP_REMOVED lines=156> */
.L_x_381:
[----:B------:R-:W-:-:S13]  /*1630*/  ISETP.NE.AND P0, PT, R8, 0x3, PT ;  /* 0x000000030800780c */ /* 0x000fda0003f05270 */
[----:B---3--:R-:W-:Y:S05]  /*1640*/  @!P0 BRA `(.L_x_371) ;  /* 0x0000000000048947 */ /* 0x008fea0003800000 */
[----:B------:R-:W-:Y:S01]  /*1650*/  BPT.TRAP 0x1 ;  /* 0x000000040000795c */ /* 0x000fe20000300000 */
.L_x_371:
[----:B------:R-:W-:Y:S02]  /*1660*/  LEA R3, R2, UR36, 0x3 ;  /* 0x0000002402037c11 */ /* 0x000fe4000f8e18ff */
[----:B------:R-:W-:-:S04]  /*1670*/  SHF.L.U32 R12, R7, 0x1f, RZ ;  /* 0x0000001f070c7819 */ /* 0x000fc800000006ff */
[----:B------:R2:W3:Y:S01]  /*1680*/  SYNCS.PHASECHK.TRANS64.TRYWAIT P1, [R3+URZ+0x36410], R12 ;  /* 0x0364100c030075a7 */ /* 0x0004e2000802017f */
[----:B------:R-:W-:Y:S05]  /*1690*/  @!P0 BRA `(.L_x_372) ;  /* 0x0000000000048947 */ /* 0x000fea0003800000 */
[----:B------:R-:W-:Y:S01]  /*16a0*/  BPT.TRAP 0x1 ;  /* 0x000000040000795c */ /* 0x000fe20000300000 */
.L_x_372:
[----:B---3--:R-:W-:Y:S05]  /*16b0*/  @P1 BRA `(.L_x_373) ;  /* 0x0000000000081947 */ /* 0x008fea0003800000 */
[----:B------:R-:W3:Y:S02]  /*16c0*/  SYNCS.PHASECHK.TRANS64.TRYWAIT P1, [R3+URZ+0x36410], R12 ;  /* 0x0364100c030075a7 */ /* 0x000ee4000802017f */
[----:B---3--:R-:W-:Y:S05]  /*16d0*/  @!P1 BRA `(.L_x_374) ;  /* 0x0000006800bc9947 */ /* 0x008fea0003800000 */
.L_x_373:
        /* <DEDUP_REMOVED lines=103> */
.L_x_375:
[----:B--2---:R-:W-:-:S04]  /*1d50*/  SHF.L.U32 R14, R6, 0x1f, RZ ;  /* 0x0000001f060e7819 */ /* 0x004fc800000006ff */
[----:B------:R2:W1:Y:S01]  /*1d60*/  SYNCS.PHASECHK.TRANS64.TRYWAIT P1, [UR36+0x36430], R14 ;  /* 0x0364300eff0075a7 */ /* 0x0004620008020164 */
[----:B------:R-:W-:Y:S05]  /*1d70*/  @!P0 BRA `(.L_x_376) ;  /* 0x0000000000048947 */ /* 0x000fea0003800000 */
[----:B------:R-:W-:Y:S01]  /*1d80*/  BPT.TRAP 0x1 ;  /* 0x000000040000795c */ /* 0x000fe20000300000 */
.L_x_376:
[----:B-1----:R-:W-:Y:S05]  /*1d90*/  @P1 BRA `(.L_x_377) ;  /* 0x0000000000081947 */ /* 0x002fea0003800000 */
[----:B------:R-:W1:Y:S02]  /*1da0*/  SYNCS.PHASECHK.TRANS64.TRYWAIT P1, [UR36+0x36430], R14 ;  /* 0x0364300eff0075a7 */ /* 0x000e640008020164 */
[----:B-1----:R-:W-:Y:S05]  /*1db0*/  @!P1 BRA `(.L_x_378) ;  /* 0x0000006400189947 */ /* 0x002fea0003800000 */
.L_x_377:
        /* <DEDUP_REMOVED lines=18> */
[----:B--2---:R-:W-:Y:S01]  /*1ee0*/  FMUL.FTZ R14, R136, UR7 ;  /* 0x00000007880e7c20 */ /* 0x004fe20008410000 */
[----:B------:R-:W-:Y:S01]  /*1ef0*/  UMOV UR10, UR6 ;  /* 0x00000006000a7c82 */ /* 0x000fe20008000000 */
[----:B------:R-:W-:Y:S01]  /*1f00*/  FMUL.FTZ R15, R137, UR7 ;  /* 0x00000007890f7c20 */ /* 0x000fe20008410000 */
[----:B------:R-:W-:Y:S01]  /*1f10*/  HGMMA.64x32x16.F32 R120, gdesc[UR8], RZ, !UPT, gsb0 ;  /* 0x00600000087879f0 */ /* 0x000fe2000c0008ff */
[----:B------:R-:W-:Y:S01]  /*1f20*/  UIADD3 UR10, UR6, 0x2, URZ ;  /* 0x00000002060a7890 */ /* 0x000fe2000fffe03f */
[----:B------:R-:W-:Y:S01]  /*1f30*/  FMUL.FTZ R137, R141, UR7 ;  /* 0x000000078d897c20 */ /* 0x000fe20008410000 */
[----:B------:R-:W-:Y:S01]  /*1f40*/  UIADD3 UR8, UR4, 0x2, URZ ;  /* 0x0000000204087890 */ /* 0x000fe2000fffe03f */
[----:B------:R-:W1:Y:S01]  /*1f50*/  MUFU.TANH R14, R14 ;  /* 0x0000000e000e7308 */ /* 0x000e620000002400 */
        /* <DEDUP_REMOVED lines=15> */
[----:B------:R-:W2:Y:S01]  /*2050*/  MUFU.TANH R136, R136 ;  /* 0x0000008800887308 */ /* 0x000ea20000002400 */
[----:B-1----:R-:W-:-:S07]  /*2060*/  FSEL R139, R14, -INF , P3 ;  /* 0xff8000000e8b7808 */ /* 0x002fce0001800000 */
[----:B------:R-:W-:Y:S08]  /*2070*/  MUFU.TANH R138, R138 ;  /* 0x0000008a008a7308 */ /* 0x000ff00000002400 */
[----:B------:R-:W-:Y:S01]  /*2080*/  MUFU.TANH R137, R137 ;  /* 0x0000008900897308 */ /* 0x000fe20000002400 */
[----:B--2---:R-:W-:-:S07]  /*2090*/  FSEL R149, R136, -INF , P5 ;  /* 0xff80000088957808 */ /* 0x004fce0002800000 */
[----:B------:R-:W1:Y:S08]  /*20a0*/  MUFU.TANH R18, R18 ;  /* 0x0000001200127308 */ /* 0x000e700000002400 */
[----:B------:R-:W-:Y:S01]  /*20b0*/  MUFU.TANH R19, R19 ;  /* 0x0000001300137308 */ /* 0x000fe20000002400 */
[----:B------:R-:W-:Y:S02]  /*20c0*/  WARPGROUP.DEPBAR.LE gsb0, 0x0 ;  /* 0x00008000000079c5 */ /* 0x000fe40000010000 */
[----:B------:R-:W-:-:S05]  /*20d0*/  WARPGROUP.ARRIVE ;  /* 0x00000000000079c5 */ /* 0x000fca0000000000 */
[----:B------:R-:W-:Y:S01]  /*20e0*/  MUFU.TANH R20, R20 ;  /* 0x0000001400147308 */ /* 0x000fe20000002400 */
[C---:B-1----:R-:W-:Y:S01]  /*20f0*/  FSEL R148, R18.reuse, -INF , P3 ;  /* 0xff80000012947808 */ /* 0x042fe20001800000 */
        /* <DEDUP_REMOVED lines=81> */
[----:B------:R-:W1:Y:S01]  /*2610*/  MUFU.EX2 R147, R147 ;  /* 0x0000009300937308 */ /* 0x000e620000000800 */
        /* <DEDUP_REMOVED lines=10> */
[----:B------:R-:W2:Y:S04]  /*26c0*/  LDS R143, [R141+0x30200] ;  /* 0x030200008d8f7984 */ /* 0x000ea80000000800 */
[----:B------:R-:W3:Y:S01]  /*26d0*/  LDS R141, [R141+0x30220] ;  /* 0x030220008d8d7984 */ /* 0x000ee20000000800 */
[--C-:B--2---:R-:W-:Y:S01]  /*26e0*/  FADD.FTZ R144, R121, -R143.reuse ;  /* 0x8000008f79907221 */ /* 0x104fe20000010000 */
[--C-:B------:R-:W-:Y:S01]  /*26f0*/  FADD.FTZ R139, R120, -R143.reuse ;  /* 0x8000008f788b7221 */ /* 0x100fe20000010000 */
[----:B------:R-:W-:Y:S01]  /*2700*/  FFMA.FTZ R121, -R15, R15, 1 ;  /* 0x3f8000000f797423 */ /* 0x000fe2000001010f */
[----:B------:R-:W-:Y:S01]  /*2710*/  FFMA.FTZ R120, -R14, R14, 1 ;  /* 0x3f8000000e787423 */ /* 0x000fe2000001010e */
[----:B-1----:R-:W-:Y:S01]  /*2720*/  FMUL.FTZ R144, R147, R144 ;  /* 0x0000009093907220 */ /* 0x002fe20000410000 */
        /* <DEDUP_REMOVED lines=8> */
[----:B------:R-:W1:Y:S01]  /*27b0*/  MUFU.EX2 R14, R14 ;  /* 0x0000000e000e7308 */ /* 0x000e620000000800 */
[----:B------:R-:W-:Y:S01]  /*27c0*/  FSEL R15, R137, -INF , P1 ;  /* 0xff800000890f7808 */ /* 0x000fe20000800000 */
[--C-:B------:R-:W-:Y:S01]  /*27d0*/  FADD.FTZ R149, R128, -R143.reuse ;  /* 0x8000008f80957221 */ /* 0x100fe20000010000 */
[----:B------:R-:W-:Y:S01]  /*27e0*/  FMUL.FTZ R120, R120, R139 ;  /* 0x0000008b78787220 */ /* 0x000fe20000410000 */
[----:B------:R-:W-:Y:S01]  /*27f0*/  FMUL.FTZ R139, R150, UR7 ;  /* 0x00000007968b7c20 */ /* 0x000fe20008410000 */
[----:B------:R-:W-:Y:S01]  /*2800*/  FADD.FTZ R150, R125, -R143 ;  /* 0x8000008f7d967221 */ /* 0x000fe20000010000 */
[--C-:B------:R-:W-:Y:S01]  /*2810*/  FFMA.FTZ R15, R15, UR4, -R12.reuse ;  /* 0x000000040f0f7c23 */ /* 0x100fe2000801080c */
[----:B------:R-:W-:Y:S01]  /*2820*/  FFMA.FTZ R128, -R138, R138, 1 ;  /* 0x3f8000008a807423 */ /* 0x000fe2000001018a */
[----:B------:R-:W2:Y:S01]  /*2830*/  MUFU.EX2 R136, R136 ;  /* 0x0000008800887308 */ /* 0x000ea20000000800 */
        /* <DEDUP_REMOVED lines=8> */
[----:B-1----:R-:W-:Y:S01]  /*28c0*/  FMUL.FTZ R151, R14, R151 ;  /* 0x000000970e977220 */ /* 0x002fe20000410000 */
[----:B------:R-:W-:Y:S01]  /*28d0*/  ISETP.GT.AND P5, PT, R0, 0x19, PT ;  /* 0x000000190000780c */ /* 0x000fe20003fa4270 */
[----:B------:R-:W-:Y:S01]  /*28e0*/  FADD.FTZ R133, R133, -R143 ;  /* 0x8000008f85857221 */ /* 0x000fe20000010000 */
[----:B------:R-:W-:Y:S01]  /*28f0*/  FSEL R153, R140, -INF , P4 ;  /* 0xff8000008c997808 */ /* 0x000fe20002000000 */
[----:B------:R-:W-:Y:S01]  /*2900*/  FMUL.FTZ R124, R124, R151 ;  /* 0x000000977c7c7220 */ /* 0x000fe20000410000 */
[----:B------:R-:W-:Y:S01]  /*2910*/  FFMA.FTZ R140, -R140, R140, 1 ;  /* 0x3f8000008c8c7423 */ /* 0x000fe2000001018c */
[----:B---3--:R-:W-:Y:S01]  /*2920*/  FADD.FTZ R122, R122, -R141 ;  /* 0x8000008d7a7a7221 */ /* 0x008fe20000010000 */
[----:B------:R-:W1:Y:S01]  /*2930*/  MUFU.TANH R139, R139 ;  /* 0x0000008b008b7308 */ /* 0x000e620000002400 */
[----:B--2---:R-:W-:Y:S01]  /*2940*/  FMUL.FTZ R151, R136, R149 ;  /* 0x0000009588977220 */ /* 0x004fe20000410000 */
[--C-:B------:R-:W-:Y:S01]  /*2950*/  FFMA.FTZ R149, R148, UR4, -R13.reuse ;  /* 0x0000000494957c23 */ /* 0x100fe2000801080d */
[----:B------:R-:W-:Y:S01]  /*2960*/  FFMA.FTZ R148, R138, UR4, -R13 ;  /* 0x000000048a947c23 */ /* 0x000fe2000801080d */
[--C-:B------:R-:W-:Y:S01]  /*2970*/  FFMA.FTZ R152, R153, UR4, -R12.reuse ;  /* 0x0000000499987c23 */ /* 0x100fe2000801080c */
[----:B------:R-:W-:Y:S01]  /*2980*/  FMUL.FTZ R128, R128, R151 ;  /* 0x0000009780807220 */ /* 0x000fe20000410000 */
[----:B------:R-:W-:Y:S01]  /*2990*/  FSEL R151, R142, -INF , P3 ;  /* 0xff8000008e977808 */ /* 0x000fe20001800000 */
[--C-:B------:R-:W-:Y:S01]  /*29a0*/  FADD.FTZ R127, R127, -R141.reuse ;  /* 0x8000008d7f7f7221 */ /* 0x100fe20000010000 */
[----:B------:R-:W2:Y:S01]  /*29b0*/  MUFU.TANH R144, R144 ;  /* 0x0000009000907308 */ /* 0x000ea20000002400 */
        /* <DEDUP_REMOVED lines=13> */
[----:B-1----:R-:W-:Y:S01]  /*2a90*/  FSEL R153, R139, -INF , P4 ;  /* 0xff8000008b997808 */ /* 0x002fe20002000000 */
[----:B------:R-:W-:Y:S01]  /*2aa0*/  FADD.FTZ R134, R134, -R141 ;  /* 0x8000008d86867221 */ /* 0x000fe20000010000 */
[----:B------:R1:W3:Y:S01]  /*2ab0*/  MUFU.EX2 R142, R152 ;  /* 0x00000098008e7308 */ /* 0x0002e20000000800 */
[C---:B--2---:R-:W-:Y:S01]  /*2ac0*/  FSEL R155, R144.reuse, -INF , P5 ;  /* 0xff800000909b7808 */ /* 0x044fe20002800000 */
[--C-:B------:R-:W-:Y:S01]  /*2ad0*/  FFMA.FTZ R151, R151, UR4, -R13.reuse ;  /* 0x0000000497977c23 */ /* 0x100fe2000801080d */
[----:B------:R-:W-:Y:S01]  /*2ae0*/  FFMA.FTZ R153, R153, UR4, -R13 ;  /* 0x0000000499997c23 */ /* 0x000fe2000801080d */
[----:B------:R-:W-:Y:S01]  /*2af0*/  FADD.FTZ R135, R135, -R141 ;  /* 0x8000008d87877221 */ /* 0x000fe20000010000 */
[----:B------:R-:W-:Y:S01]  /*2b00*/  FFMA.FTZ R21, -R21, R21, 1 ;  /* 0x3f80000015157423 */ /* 0x000fe20000010115 */
[----:B------:R-:W-:Y:S01]  /*2b10*/  FFMA.FTZ R155, R155, UR4, -R13 ;  /* 0x000000049b9b7c23 */ /* 0x000fe2000801080d */
[----:B------:R-:W-:Y:S01]  /*2b20*/  FFMA.FTZ R145, -R145, R145, 1 ;  /* 0x3f80000091917423 */ /* 0x000fe20000010191 */
[----:B------:R-:W2:Y:S01]  /*2b30*/  MUFU.EX2 R154, R154 ;  /* 0x0000009a009a7308 */ /* 0x000ea20000000800 */
[----:B-1----:R-:W-:Y:S01]  /*2b40*/  FSEL R152, R23, -INF , P3 ;  /* 0xff80000017987808 */ /* 0x002fe20001800000 */
[----:B------:R-:W-:Y:S01]  /*2b50*/  FFMA.FTZ R139, -R139, R139, 1 ;  /* 0x3f8000008b8b7423 */ /* 0x000fe2000001018b */
[----:B------:R-:W-:Y:S01]  /*2b60*/  FFMA.FTZ R144, -R144, R144, 1 ;  /* 0x3f80000090907423 */ /* 0x000fe20000010190 */
[----:B------:R-:W-:-:S02]  /*2b70*/  UMOV UR7, 0x80000020 ;  /* 0x8000002000077882 */ /* 0x000fc40000000000 */
[----:B------:R-:W-:Y:S01]  /*2b80*/  FFMA.FTZ R152, R152, UR4, -R13 ;  /* 0x0000000498987c23 */ /* 0x000fe2000801080d */
[----:B------:R-:W-:Y:S01]  /*2b90*/  USHF.R.U32.HI UR4, URZ, 0x4, UR37 ;  /* 0x000000043f047899 */ /* 0x000fe20008011625 */
[----:B------:R-:W1:Y:S01]  /*2ba0*/  MUFU.EX2 R138, R138 ;  /* 0x0000008a008a7308 */ /* 0x000e620000000800 */
[----:B---3--:R-:W-:Y:S02]  /*2bb0*/  FMUL.FTZ R143, R142, R132 ;  /* 0x000000848e8f7220 */ /* 0x008fe40000410000 */
[----:B------:R-:W-:-:S04]  /*2bc0*/  ULOP3.LUT UR4, UR4, 0x3fff, URZ, 0xc0, !UPT ;  /* 0x00003fff04047892 */ /* 0x000fc8000f8ec03f */
[----:B------:R-:W-:Y:S01]  /*2bd0*/  ULOP3.LUT UR9, UR4, 0x1000000, URZ, 0xfc, !UPT ;  /* 0x0100000004097892 */ /* 0x000fe2000f8efc3f */
[----:B------:R-:W3:Y:S01]  /*2be0*/  MUFU.EX2 R149, R149 ;  /* 0x0000009500957308 */ /* 0x000ee20000000800 */
[----:B--2---:R-:W-:Y:S01]  /*2bf0*/  FMUL.FTZ R132, R154, R133 ;  /* 0x000000859a847220 */ /* 0x004fe20000410000 */
[----:B------:R-:W-:Y:S01]  /*2c00*/  FMUL.FTZ R133, R140, R143 ;  /* 0x0000008f8c857220 */ /* 0x000fe20000410000 */
[----:B------:R-:W-:Y:S02]  /*2c10*/  UMOV UR4, UR8 ;  /* 0x0000000800047c82 */ /* 0x000fe40008000000 */
[----:B------:R-:W-:Y:S01]  /*2c20*/  FMUL.FTZ R132, R145, R132 ;  /* 0x0000008491847220 */ /* 0x000fe20000410000 */
[----:B------:R-:W-:Y:S02]  /*2c30*/  UMOV UR6, UR9 ;  /* 0x0000000900067c82 */ /* 0x000fe40008000000 */
[----:B------:R-:W-:Y:S01]  /*2c40*/  MUFU.EX2 R148, R148 ;  /* 0x0000009400947308 */ /* 0x000fe20000000800 */
[----:B-1----:R-:W-:-:S04]  /*2c50*/  FMUL.FTZ R129, R138, R129 ;  /* 0x000000818a817220 */ /* 0x002fc80000410000 */
[----:B------:R-:W-:Y:S01]  /*2c60*/  FMUL.FTZ R129, R12, R129 ;  /* 0x000000810c817220 */ /* 0x000fe20000410000 */
[----:B------:R-:W-:Y:S02]  /*2c70*/  F2FP.F16.F32.PACK_AB R12, R147, R146 ;  /* 0x00000092930c723e */ /* 0x000fe400000000ff */
[----:B------:R-:W1:Y:S01]  /*2c80*/  MUFU.EX2 R150, R150 ;  /* 0x0000009600967308 */ /* 0x000e620000000800 */
[----:B---3--:R-:W-:Y:S01]  /*2c90*/  F2FP.F16.F32.PACK_AB R13, R149, R137 ;  /* 0x00000089950d723e */ /* 0x008fe200000000ff */
[----:B------:R-:W-:Y:S01]  /*2ca0*/  FMUL.FTZ R137, R137, R122 ;  /* 0x0000007a89897220 */ /* 0x000fe20000410000 */
[----:B------:R-:W-:Y:S01]  /*2cb0*/  FFMA.FTZ R122, -R19, R19, 1 ;  /* 0x3f800000137a7423 */ /* 0x000fe20000010113 */
[----:B------:R-:W-:Y:S01]  /*2cc0*/  FFMA.FTZ R19, -R20, R20, 1 ;  /* 0x3f80000014137423 */ /* 0x000fe20000010114 */
[----:B------:R-:W-:Y:S01]  /*2cd0*/  F2FP.F16.F32.PACK_AB R20, R129, R128 ;  /* 0x000000808114723e */ /* 0x000fe200000000ff */
[----:B------:R-:W-:Y:S02]  /*2ce0*/  FMUL.FTZ R18, R18, R137 ;  /* 0x0000008912127220 */ /* 0x000fe40000410000 */
[----:B------:R-:W2:Y:S08]  /*2cf0*/  MUFU.EX2 R151, R151 ;  /* 0x0000009700977308 */ /* 0x000eb00000000800 */
[----:B------:R-:W3:Y:S01]  /*2d00*/  MUFU.EX2 R152, R152 ;  /* 0x0000009800987308 */ /* 0x000ee20000000800 */
[C---:B-1----:R-:W-:Y:S01]  /*2d10*/  F2FP.F16.F32.PACK_AB R15, R150.reuse, R148 ;  /* 0x00000094960f723e */ /* 0x042fe200000000ff */
[----:B------:R-:W-:Y:S01]  /*2d20*/  BAR.SYNC.DEFER_BLOCKING 0x9, 0x180 ;  /* 0x0246000000007b1d */ /* 0x000fe20000010000 */
[----:B------:R-:W-:-:S04]  /*2d30*/  FMUL.FTZ R150, R150, R127 ;  /* 0x0000007f96967220 */ /* 0x000fc80000410000 */
[----:B------:R-:W-:Y:S01]  /*2d40*/  FMUL.FTZ R21, R21, R150 ;  /* 0x0000009615157220 */ /* 0x000fe20000410000 */
[----:B------:R-:W1:Y:S01]  /*2d50*/  MUFU.EX2 R153, R153 ;  /* 0x0000009900997308 */ /* 0x000e620000000800 */
[----:B--2---:R-:W-:-:S07]  /*2d60*/  FMUL.FTZ R130, R151, R130 ;  /* 0x0000008297827220 */ /* 0x004fce0000410000 */
[----:B------:R-:W2:Y:S01]  /*2d70*/  MUFU.EX2 R140, R155 ;  /* 0x0000009b008c7308 */ /* 0x000ea20000000800 */
[----:B---3--:R-:W-:Y:S01]  /*2d80*/  FMUL.FTZ R131, R152, R131 ;  /* 0x0000008398837220 */ /* 0x008fe20000410000 */
[----:B-1----:R-:W-:Y:S01]  /*2d90*/  FMUL.FTZ R134, R153, R134 ;  /* 0x0000008699867220 */ /* 0x002fe20000410000 */
[----:B------:R1:W-:Y:S01]  /*2da0*/  STSM.16.M88.4 [R9+0x30400], R12 ;  /* 0x0304000c09007844 */ /* 0x0003e20000000200 */
[----:B--2---:R-:W-:-:S04]  /*2db0*/  FMUL.FTZ R135, R140, R135 ;  /* 0x000000878c877220 */ /* 0x004fc80000410000 */
[----:B------:R-:W-:Y:S01]  /*2dc0*/  FMUL.FTZ R144, R144, R135 ;  /* 0x0000008790907220 */ /* 0x000fe20000410000 */
[--C-:B-1----:R-:W-:Y:S01]  /*2dd0*/  FADD.FTZ R12, R123, -R141.reuse ;  /* 0x8000008d7b0c7221 */ /* 0x102fe20000010000 */
        /* <DEDUP_REMOVED lines=18> */
[----:B--2---:R-:W2:Y:S01]  /*2f00*/  FENCE.VIEW.ASYNC.S ;  /* 0x00000000000073c6 */ /* 0x004ea20000000000 */
[----:B-1----:R-:W-:Y:S01]  /*2f10*/  FFMA.FTZ R12, -R23, R23, 1 ;  /* 0x3f800000170c7423 */ /* 0x002fe20000010117 */
[----:B------:R-:W-:Y:S01]  /*2f20*/  FMUL.FTZ R23, R139, R134 ;  /* 0x000000868b177220 */ /* 0x000fe20000410000 */
[----:B------:R-:W-:-:S02]  /*2f30*/  F2FP.F16.F32.PACK_AB R14, R125, R124 ;  /* 0x0000007c7d0e723e */ /* 0x000fc400000000ff */
[----:B------:R-:W-:Y:S01]  /*2f40*/  FMUL.FTZ R122, R12, R131 ;  /* 0x000000830c7a7220 */ /* 0x000fe20000410000 */
[----:B------:R-:W-:Y:S02]  /*2f50*/  F2FP.F16.F32.PACK_AB R12, R121, R120 ;  /* 0x00000078790c723e */ /* 0x000fe400000000ff */
[----:B------:R-:W-:Y:S02]  /*2f60*/  F2FP.F16.F32.PACK_AB R13, R149, R18 ;  /* 0x00000012950d723e */ /* 0x000fe400000000ff */
[----:B------:R-:W-:Y:S02]  /*2f70*/  F2FP.F16.F32.PACK_AB R15, R21, R148 ;  /* 0x00000094150f723e */ /* 0x000fe400000000ff */
        /* <DEDUP_REMOVED lines=85> */
.L_x_379:
        /* <DEDUP_REMOVED lines=62> */
.L_x_380:
        /* <DEDUP_REMOVED lines=12> */
.L_x_370:
[----:B--2---:R-:W2:Y:S01]  /*3970*/  LDC R10, c[0x0][0x850] ;  /* 0x00021400ff0a7b82 */ /* 0x004ea20000000800 */
[----:B------:R-:W4:Y:S01]  /*3980*/  S2R R9, SR_CTAID.Y ;  /* 0x0000000000097919 */ /* 0x000f220000002600 */
[----:B------:R-:W-:Y:S01]  /*3990*/  ULDC.64 UR4, c[0x0][0x818] ;  /* 0x0002060000047ab9 */ /* 0x000fe20000000a00 */
[----:B------:R-:W-:Y:S01]  /*39a0*/  ULDC.64 UR6, c[0x0][0x840] ;  /* 0x0002100000067ab9 */ /* 0x000fe20000000a00 */
[----:B-1----:R-:W-:Y:S01]  /*39b0*/  IMAD R16, R16, 0x1800, R17 ;  /* 0x0000180010107824 */ /* 0x002fe200078e0211 */
[----:B------:R-:W1:Y:S01]  /*39c0*/  S2R R8, SR_CTAID.X ;  /* 0x0000000000087919 */ /* 0x000e620000002500 */
[----:B------:R-:W5:Y:S03]  /*39d0*/  S2R R7, SR_CTAID.Z ;  /* 0x0000000000077919 */ /* 0x000f660000002700 */
[----:B------:R-:W-:Y:S02]  /*39e0*/  LEA R16, R16, UR36, 0x2 ;  /* 0x0000002410107c11 */ /* 0x000fe4000f8e10ff */
[----:B--2---:R-:W-:Y:S01]  /*39f0*/  ISETP.NE.AND P0, PT, R10, 0x1, PT ;  /* 0x000000010a00780c */ /* 0x004fe20003f05270 */
[----:B----4-:R-:W-:-:S12]  /*3a00*/  IMAD.MOV.U32 R6, RZ, RZ, R9 ;  /* 0x000000ffff067224 */ /* 0x010fd800078e0009 */
[----:B------:R-:W2:Y:S01]  /*3a10*/  @P0 LDC R0, c[0x0][0x854] ;  /* 0x00021500ff000b82 */ /* 0x000ea20000000800 */
[----:B-1----:R-:W-:-:S05]  /*3a20*/  IMAD R4, R8, 0x4800, RZ ;  /* 0x0000480008047824 */ /* 0x002fca00078e02ff */
[----:B------:R-:W-:Y:S02]  /*3a30*/  SHF.R.S32.HI R5, RZ, 0x1f, R4 ;  /* 0x0000001fff057819 */ /* 0x000fe40000011404 */
[----:B---3--:R-:W1:Y:S01]  /*3a40*/  @P0 LDC R3, c[0x0][0x858] ;  /* 0x00021600ff030b82 */ /* 0x008e620000000800 */
[----:B--2---:R-:W-:-:S05]  /*3a50*/  @P0 IMAD.HI.U32 R0, R9, R0, RZ ;  /* 0x0000000009000227 */ /* 0x004fca00078e00ff */
[----:B-1----:R-:W-:-:S04]  /*3a60*/  @P0 SHF.R.U32.HI R6, RZ, R3, R0 ;  /* 0x00000003ff060219 */ /* 0x002fc80000011600 */
[----:B------:R-:W-:Y:S01]  /*3a70*/  SHF.R.S32.HI R0, RZ, 0x1f, R6 ;  /* 0x0000001fff007819 */ /* 0x000fe20000011406 */
[----:B------:R-:W-:-:S04]  /*3a80*/  IMAD.WIDE.U32 R2, R6, UR4, R4 ;  /* 0x0000000406027c25 */ /* 0x000fc8000f8e0004 */
[C---:B------:R-:W-:Y:S02]  /*3a90*/  IMAD R11, R0.reuse, UR4, RZ ;  /* 0x00000004000b7c24 */ /* 0x040fe4000f8e02ff */
[----:B------:R-:W-:Y:S02]  /*3aa0*/  IMAD R15, R0, UR6, RZ ;  /* 0x00000006000f7c24 */ /* 0x000fe4000f8e02ff */
[C---:B------:R-:W-:Y:S01]  /*3ab0*/  IMAD R13, R6.reuse, UR5, R11 ;  /* 0x00000005060d7c24 */ /* 0x040fe2000f8e020b */
[----:B-----5:R-:W-:Y:S01]  /*3ac0*/  SHF.R.S32.HI R11, RZ, 0x1f, R7 ;  /* 0x0000001fff0b7819 */ /* 0x020fe20000011407 */
[----:B------:R-:W-:Y:S01]  /*3ad0*/  ULDC.64 UR4, c[0x0][0x820] ;  /* 0x0002080000047ab9 */ /* 0x000fe20000000a00 */
[----:B------:R-:W-:-:S04]  /*3ae0*/  IMAD.WIDE.U32 R4, R6, UR6, R4 ;  /* 0x0000000606047c25 */ /* 0x000fc8000f8e0004 */
[----:B------:R-:W-:Y:S02]  /*3af0*/  IMAD R12, R11, UR4, RZ ;  /* 0x000000040b0c7c24 */ /* 0x000fe4000f8e02ff */
[----:B------:R-:W-:Y:S01]  /*3b00*/  IMAD R15, R6, UR7, R15 ;  /* 0x00000007060f7c24 */ /* 0x000fe2000f8e020f */
[----:B------:R-:W-:Y:S01]  /*3b10*/  ULDC.64 UR6, c[0x0][0x848] ;  /* 0x0002120000067ab9 */ /* 0x000fe20000000a00 */
[----:B------:R-:W-:Y:S02]  /*3b20*/  IMAD.IADD R3, R3, 0x1, R13 ;  /* 0x0000000103037824 */ /* 0x000fe400078e020d */
[----:B------:R-:W-:Y:S02]  /*3b30*/  IMAD R18, R11, UR6, RZ ;  /* 0x000000060b127c24 */ /* 0x000fe4000f8e02ff */
[----:B------:R-:W-:Y:S02]  /*3b40*/  IMAD R11, R7, UR5, R12 ;  /* 0x00000005070b7c24 */ /* 0x000fe4000f8e020c */
[----:B------:R-:W1:Y:S01]  /*3b50*/  S2R R12, SR_TID.X ;  /* 0x00000000000c7919 */ /* 0x000e620000002100 */
[----:B------:R-:W-:-:S02]  /*3b60*/  IMAD.IADD R15, R5, 0x1, R15 ;  /* 0x00000001050f7824 */ /* 0x000fc400078e020f */
[----:B------:R-:W-:Y:S02]  /*3b70*/  IMAD.MOV.U32 R14, RZ, RZ, R4 ;  /* 0x000000ffff0e7224 */ /* 0x000fe400078e0004 */
[----:B------:R-:W-:Y:S01]  /*3b80*/  IMAD.WIDE.U32 R4, R7, UR4, R2 ;  /* 0x0000000407047c25 */ /* 0x000fe2000f8e0002 */
[----:B------:R-:W-:-:S03]  /*3b90*/  ULDC UR4, c[0x0][0x740] ;  /* 0x0001d00000047ab9 */ /* 0x000fc60000000800 */
[----:B------:R-:W-:Y:S01]  /*3ba0*/  FMUL.FTZ R72, R72, UR4 ;  /* 0x0000000448487c20 */ /* 0x000fe20008410000 */
[----:B------:R-:W-:Y:S02]  /*3bb0*/  IMAD R13, R7, UR7, R18 ;  /* 0x00000007070d7c24 */ /* 0x000fe4000f8e0212 */
        /* <DEDUP_REMOVED lines=52> */
[----:B-1----:R-:W-:-:S05]  /*3f00*/  ISETP.NE.AND P1, PT, R12, 0x80, PT ;  /* 0x000000800c00780c */ /* 0x002fca0003f25270 */
[----:B------:R-:W-:Y:S02]  /*3f10*/  ULDC UR4, c[0x0][0x870] ;  /* 0x00021c0000047ab9 */ /* 0x000fe40000000800 */
[----:B------:R-:W1:Y:S01]  /*3f20*/  LDC.64 R18, c[0x0][0x800] ;  /* 0x00020000ff127b82 */ /* 0x000e620000000a00 */
[----:B------:R-:W-:Y:S01]  /*3f30*/  IMAD R8, R8, UR4, RZ ;  /* 0x0000000408087c24 */ /* 0x000fe2000f8e02ff */
[----:B------:R-:W-:Y:S01]  /*3f40*/  ULDC UR4, c[0x0][0x80c] ;  /* 0x0002030000047ab9 */ /* 0x000fe20000000800 */
[----:B------:R-:W-:Y:S01]  /*3f50*/  BSSY B0, `(.L_x_382) ;  /* 0x0000023000007945 */ /* 0x000fe20003800000 */
[----:B------:R-:W-:Y:S02]  /*3f60*/  IMAD R7, R7, UR4, RZ ;  /* 0x0000000407077c24 */ /* 0x000fe4000f8e02ff */
[----:B------:R-:W-:Y:S01]  /*3f70*/  IMAD R8, R8, UR4, RZ ;  /* 0x0000000408087c24 */ /* 0x000fe2000f8e02ff */
[----:B------:R-:W-:Y:S01]  /*3f80*/  ULDC.64 UR4, c[0x0][0x868] ;  /* 0x00021a0000047ab9 */ /* 0x000fe20000000a00 */
[----:B------:R-:W2:Y:S01]  /*3f90*/  LDC.64 R20, c[0x0][0x828] ;  /* 0x00020a00ff147b82 */ /* 0x000ea20000000a00 */
[----:B------:R-:W-:-:S02]  /*3fa0*/  SHF.R.S32.HI R11, RZ, 0x1f, R7 ;  /* 0x0000001fff0b7819 */ /* 0x000fc40000011407 */
[----:B------:R-:W-:Y:S02]  /*3fb0*/  IADD3 R7, P0, P2, R8, R7, R6 ;  /* 0x0000000708077210 */ /* 0x000fe40007a1e006 */
[----:B------:R-:W-:Y:S01]  /*3fc0*/  SHF.R.S32.HI R8, RZ, 0x1f, R8 ;  /* 0x0000001fff087819 */ /* 0x000fe20000011408 */
[----:B------:R3:W-:Y:S03]  /*3fd0*/  STS.128 [R16], R24 ;  /* 0x0000001810007388 */ /* 0x0007e60000000c00 */
[----:B------:R-:W-:Y:S01]  /*3fe0*/  IADD3.X R8, R8, R11, R0, P0, P2 ;  /* 0x0000000b08087210 */ /* 0x000fe200007e4400 */
[C---:B------:R-:W-:Y:S01]  /*3ff0*/  IMAD.SHL.U32 R11, R7.reuse, 0x4, RZ ;  /* 0x00000004070b7824 */ /* 0x040fe200078e00ff */
[----:B------:R3:W-:Y:S02]  /*4000*/  STS.128 [R16+0x800], R28 ;  /* 0x0008001c10007388 */ /* 0x0007e40000000c00 */
[----:B------:R-:W-:Y:S01]  /*4010*/  SHF.L.U64.HI R8, R7, 0x2, R8 ;  /* 0x0000000207087819 */ /* 0x000fe20000010208 */
[----:B------:R-:W-:Y:S01]  /*4020*/  IMAD.MOV R0, RZ, RZ, -R6 ;  /* 0x000000ffff007224 */ /* 0x000fe200078e0a06 */
[----:B------:R-:W-:Y:S01]  /*4030*/  IADD3 R12, P0, R11, UR4, RZ ;  /* 0x000000040b0c7c10 */ /* 0x000fe2000ff1e0ff */
[----:B------:R3:W-:Y:S01]  /*4040*/  STS.128 [R16+0x1000], R32 ;  /* 0x0010002010007388 */ /* 0x0007e20000000c00 */
[----:B-1----:R-:W-:Y:S01]  /*4050*/  LEA R18, P2, R4, R18, 0x2 ;  /* 0x0000001204127211 */ /* 0x002fe200078410ff */
[----:B------:R-:W-:Y:S01]  /*4060*/  IMAD R9, R10, R0, R9 ;  /* 0x000000000a097224 */ /* 0x000fe200078e0209 */
[----:B------:R-:W-:Y:S01]  /*4070*/  IADD3.X R13, R8, UR5, RZ, P0, !PT ;  /* 0x00000005080d7c10 */ /* 0x000fe200087fe4ff */
[----:B------:R3:W-:Y:S01]  /*4080*/  STS.128 [R16+0x1800], R36 ;  /* 0x0018002410007388 */ /* 0x0007e20000000c00 */
[----:B--2---:R-:W-:-:S03]  /*4090*/  LEA R20, P3, R2, R20, 0x2 ;  /* 0x0000001402147211 */ /* 0x004fc600078610ff */
        /* <DEDUP_REMOVED lines=8> */
[----:B------:R-:W-:Y:S05]  /*4120*/  @P1 BRA `(.L_x_383) ;  /* 0x0000000000141947 */ /* 0x000fea0003800000 */
.L_x_384:
[----:B------:R-:W2:Y:S04]  /*4130*/  LDG.E.STRONG.GPU R0, desc[UR38][R12.64] ;  /* 0x000000260c007981 */ /* 0x000ea8000c1ef900 */
[----:B--2---:R-:W-:Y:S01]  /*4140*/  CCTL.IVALL ;  /* 0x00000000ff00798f */ /* 0x004fe20002000000 */
[----:B------:R-:W-:Y:S05]  /*4150*/  YIELD ;  /* 0x0000000000007946 */ /* 0x000fea0003800000 */
[----:B------:R-:W-:-:S13]  /*4160*/  ISETP.NE.AND P0, PT, R0, R9, PT ;  /* 0x000000090000720c */ /* 0x000fda0003f05270 */
[----:B------:R-:W-:Y:S05]  /*4170*/  @P0 BRA `(.L_x_384) ;  /* 0xfffffffc00ec0947 */ /* 0x000fea000383ffff */
.L_x_383:
[----:B------:R-:W-:Y:S05]  /*4180*/  BSYNC B0 ;  /* 0x0000000000007941 */ /* 0x000fea0003800000 */
.L_x_382:
[----:B------:R-:W-:Y:S01]  /*4190*/  UMOV UR4, 0xffffffff ;  /* 0xffffffff00047882 */ /* 0x000fe20000000000 */
[----:B------:R-:W-:Y:S02]  /*41a0*/  LEA.HI.X R19, R4, R19, R15, 0x2, P2 ;  /* 0x0000001304137211 */ /* 0x000fe400010f140f */
[----:B------:R-:W-:Y:S01]  /*41b0*/  LEA.HI.X R14, R2, R21, R14, 0x2, P3 ;  /* 0x00000015020e7211 */ /* 0x000fe200018f140e */
[----:B------:R-:W-:Y:S06]  /*41c0*/  BRA.DIV UR4, `(.L_x_385) ;  /* 0x00000042042c7947 */ /* 0x000fec000b800000 */
[----:B------:R-:W-:Y:S01]  /*41d0*/  NOP ;  /* 0x0000000000007918 */ /* 0x000fe20000000000 */
.L_x_478:
[----:B------:R-:W-:Y:S01]  /*41e0*/  @!PT LDS RZ, [RZ] ;  /* 0x00000000fffff984 */ /* 0x000fe20000000800 */
[----:B------:R-:W-:Y:S01]  /*41f0*/  @!PT LDS RZ, [RZ] ;  /* 0x00000000fffff984 */ /* 0x000fe20000000800 */
[----:B------:R-:W-:Y:S01]  /*4200*/  @!PT LDS RZ, [RZ] ;  /* 0x00000000fffff984 */ /* 0x000fe20000000800 */
[----:B------:R-:W-:Y:S01]  /*4210*/  @!PT LDS RZ, [RZ] ;  /* 0x00000000fffff984 */ /* 0x000fe20000000800 */
[----:B------:R1:W-:Y:S06]  /*4220*/  MEMBAR.ALL.CTA ;  /* 0x0000000000007992 */ /* 0x0003ec0000008000 */
[----:B-1----:R-:W1:Y:S01]  /*4230*/  FENCE.VIEW.ASYNC.S ;  /* 0x00000000000073c6 */ /* 0x002e620000000000 */
[----:B------:R-:W-:Y:S05]  /*4240*/  WARPSYNC.ALL ;  /* 0x0000000000007948 */ /* 0x000fea0003800000 */
[----:B------:R-:W-:Y:S01]  /*4250*/  BSSY B0, `(.L_x_386) ;  /* 0x0000010000007945 */ /* 0x000fe20003800000 */
        /* <DEDUP_REMOVED lines=8> */
.L_x_388:
[----:B------:R-:W-:Y:S01]  /*42e0*/  @P0 ELECT P2, URZ, PT ;  /* 0x00000000003f082f */ /* 0x000fe20003840000 */
[----:B------:R1:W-:-:S12]  /*42f0*/  UBLKRED.G.S.ADD.F32.RN [UR4], [UR36], UR6, desc[UR8] ;  /* 0x00000804240073bb */ /* 0x0003d800080a1406 */
[----:B------:R-:W-:Y:S02]  /*4300*/  @P2 PLOP3.LUT P0, PT, P2, PT, PT, 0x8, 0x0 ;  /* 0x000000000000281c */ /* 0x000fe4000170e170 */
[----:B------:R-:W-:-:S11]  /*4310*/  PLOP3.LUT P2, PT, PT, PT, PT, 0x8, 0x0 ;  /* 0x000000000000781c */ /* 0x000fd60003f4e170 */
[----:B-1----:R-:W-:Y:S05]  /*4320*/  @P0 BRA.U.ANY `(.L_x_388) ;  /* 0xfffffffd00ec0947 */ /* 0x002fea000393ffff */
[----:B------:R0:W-:Y:S01]  /*4330*/  UTMACMDFLUSH ;  /* 0x00000000000079b7 */ /* 0x0001e20000000000 */
[----:B------:R-:W-:-:S04]  /*4340*/  DEPBAR.LE SB0, 0x0 ;  /* 0x000080000000791a */ /* 0x000fc80000000000 */
.L_x_387:
[----:B------:R-:W-:Y:S05]  /*4350*/  BSYNC B0 ;  /* 0x0000000000007941 */ /* 0x000fea0003800000 */
.L_x_386:
        /* <DEDUP_REMOVED lines=12> */
[----:B------:R-:W-:-:S05]  /*4420*/  IMAD.MOV.U32 R3, RZ, RZ, 0x1 ;  /* 0x00000001ff037424 */ /* 0x000fca00078e00ff */
[----:B------:R1:W-:Y:S02]  /*4430*/  REDG.E.ADD.S32.STRONG.GPU desc[UR38][R12.64], R3 ;  /* 0x000000030c00798e */ /* 0x0003e4000c10e3a6 */
.L_x_390:
[----:B------:R-:W-:Y:S05]  /*4440*/  BSYNC B0 ;  /* 0x0000000000007941 */ /* 0x000fea0003800000 */
.L_x_389:
[----:B------:R-:W-:Y:S06]  /*4450*/  BAR.SYNC.DEFER_BLOCKING 0x1, 0x180 ;  /* 0x0046000000007b1d */ /* 0x000fec0000010000 */
[----:B------:R-:W-:Y:S01]  /*4460*/  ULDC.64 UR4, c[0x0][0x860] ;  /* 0x0002180000047ab9 */ /* 0x000fe20000000a00 */
[----:B------:R-:W-:Y:S01]  /*4470*/  BSSY B0, `(.L_x_391) ;  /* 0x0000015000007945 */ /* 0x000fe20003800000 */
[----:B------:R-:W-:-:S04]  /*4480*/  IADD3 R2, P0, R11, UR4, RZ ;  /* 0x000000040b027c10 */ /* 0x000fc8000ff1e0ff */
[----:B-1----:R-:W-:Y:S01]  /*4490*/  IADD3.X R3, R8, UR5, RZ, P0, !PT ;  /* 0x0000000508037c10 */ /* 0x002fe200087fe4ff */
        /* <DEDUP_REMOVED lines=13> */
.L_x_393:
[----:B------:R-:W2:Y:S04]  /*4570*/  LDG.E.STRONG.GPU R0, desc[UR38][R2.64] ;  /* 0x0000002602007981 */ /* 0x000ea8000c1ef900 */
[----:B--2---:R-:W-:Y:S01]  /*4580*/  CCTL.IVALL ;  /* 0x00000000ff00798f */ /* 0x004fe20002000000 */
[----:B------:R-:W-:Y:S05]  /*4590*/  YIELD ;  /* 0x0000000000007946 */ /* 0x000fea0003800000 */
[----:B------:R-:W-:-:S13]  /*45a0*/  ISETP.NE.AND P0, PT, R0, R9, PT ;  /* 0x000000090000720c */ /* 0x000fda0003f05270 */
[----:B------:R-:W-:Y:S05]  /*45b0*/  @P0 BRA `(.L_x_393) ;  /* 0xfffffffc00ec0947 */ /* 0x000fea000383ffff */
.L_x_392:
[----:B------:R-:W-:Y:S05]  /*45c0*/  BSYNC B0 ;  /* 0x0000000000007941 */ /* 0x000fea0003800000 */
.L_x_391:
[----:B------:R-:W-:-:S03]  /*45d0*/  UMOV UR4, 0xffffffff ;  /* 0xffffffff00047882 */ /* 0x000fc60000000000 */
[----:B------:R-:W-:Y:S05]  /*45e0*/  BRA.DIV UR4, `(.L_x_394) ;  /* 0x0000003e04407947 */ /* 0x000fea000b800000 */
[----:B------:R-:W-:Y:S01]  /*45f0*/  NOP ;  /* 0x0000000000007918 */ /* 0x000fe20000000000 */
.L_x_481:
[----:B------:R-:W-:Y:S01]  /*4600*/  @!PT LDS RZ, [RZ] ;  /* 0x00000000fffff984 */ /* 0x000fe20000000800 */
[----:B------:R-:W-:Y:S01]  /*4610*/  @!PT LDS RZ, [RZ] ;  /* 0x00000000fffff984 */ /* 0x000fe20000000800 */
[----:B------:R-:W-:Y:S01]  /*4620*/  @!PT LDS RZ, [RZ] ;  /* 0x00000000fffff984 */ /* 0x000fe20000000800 */
[----:B------:R-:W-:Y:S01]  /*4630*/  @!PT LDS RZ, [RZ] ;  /* 0x00000000fffff984 */ /* 0x000fe20000000800 */
[----:B------:R2:W-:Y:S06]  /*4640*/  MEMBAR.ALL.CTA ;  /* 0x0000000000007992 */ /* 0x0005ec0000008000 */
[----:B--2---:R-:W2:Y:S01]  /*4650*/  FENCE.VIEW.ASYNC.S ;  /* 0x00000000000073c6 */ /* 0x004ea20000000000 */
[----:B------:R-:W-:Y:S05]  /*4660*/  WARPSYNC.ALL ;  /* 0x0000000000007948 */ /* 0x000fea0003800000 */
[----:B------:R-:W-:Y:S01]  /*4670*/  BSSY B0, `(.L_x_395) ;  /* 0x0000010000007945 */ /* 0x000fe20003800000 */
[----:B--2---:R-:W-:Y:S06]  /*4680*/  BAR.SYNC.DEFER_BLOCKING 0x1, 0x180 ;  /* 0x0046000000007b1d */ /* 0x004fec0000010000 */
[----:B------:R-:W-:Y:S05]  /*4690*/  @P1 BRA `(.L_x_396) ;  /* 0x0000000000341947 */ /* 0x000fea0003800000 */
[----:B------:R-:W-:Y:S01]  /*46a0*/  R2UR UR4, R18 ;  /* 0x00000000120472ca */ /* 0x000fe200000e0000 */
[----:B------:R-:W-:Y:S01]  /*46b0*/  UMOV UR6, 0x1200 ;  /* 0x0000120000067882 */ /* 0x000fe20000000000 */
[----:B------:R-:W-:Y:S01]  /*46c0*/  R2UR UR5, R19 ;  /* 0x00000000130572ca */ /* 0x000fe200000e0000 */
[----:B------:R-:W-:Y:S01]  /*46d0*/  UMOV UR8, 0x0 ;  /* 0x0000000000087882 */ /* 0x000fe20000000000 */
[----:B------:R-:W-:Y:S01]  /*46e0*/  PLOP3.LUT P0, PT, PT, PT, PT, 0x80, 0x0 ;  /* 0x000000000000781c */ /* 0x000fe20003f0f070 */
[----:B------:R-:W-:-:S12]  /*46f0*/  UMOV UR9, 0x14f00000 ;  /* 0x14f0000000097882 */ /* 0x000fd80000000000 */
.L_x_397:
[----:B------:R-:W-:Y:S01]  /*4700*/  @P0 ELECT P2, URZ, PT ;  /* 0x00000000003f082f */ /* 0x000fe20003840000 */
[----:B------:R2:W-:-:S12]  /*4710*/  UBLKRED.G.S.ADD.F32.RN [UR4], [UR36], UR6, desc[UR8] ;  /* 0x00000804240073bb */ /* 0x0005d800080a1406 */
[----:B------:R-:W-:Y:S02]  /*4720*/  @P2 PLOP3.LUT P0, PT, P2, PT, PT, 0x8, 0x0 ;  /* 0x000000000000281c */ /* 0x000fe4000170e170 */
[----:B------:R-:W-:-:S11]  /*4730*/  PLOP3.LUT P2, PT, PT, PT, PT, 0x8, 0x0 ;  /* 0x000000000000781c */ /* 0x000fd60003f4e170 */
[----:B--2---:R-:W-:Y:S05]  /*4740*/  @P0 BRA.U.ANY `(.L_x_397) ;  /* 0xfffffffd00ec0947 */ /* 0x004fea000393ffff */
[----:B------:R0:W-:Y:S01]  /*4750*/  UTMACMDFLUSH ;  /* 0x00000000000079b7 */ /* 0x0001e20000000000 */
[----:B------:R-:W-:-:S04]  /*4760*/  DEPBAR.LE SB0, 0x0 ;  /* 0x000080000000791a */ /* 0x000fc80000000000 */
.L_x_396:
[----:B------:R-:W-:Y:S05]  /*4770*/  BSYNC B0 ;  /* 0x0000000000007941 */ /* 0x000fea0003800000 */
.L_x_395:
[----:B------:R-:W-:Y:S01]  /*4780*/  NOP ;  /* 0x0000000000007918 */ /* 0x000fe20000000000 */
[----:B------:R-:W-:Y:S05]  /*4790*/  @P1 BRA `(.L_x_362) ;  /* 0x00000038004c1947 */ /* 0x000fea0003800000 */
[----:B------:R-:W-:Y:S01]  /*47a0*/  IMAD.MOV.U32 R5, RZ, RZ, 0x1 ;  /* 0x00000001ff057424 */ /* 0x000fe200078e00ff */
        /* <DEDUP_REMOVED lines=8> */
[----:B012345:R-:W-:Y:S04]  /*4830*/  CCTL.IVALL ;  /* 0x00000000ff00798f */ /* 0x03ffe80002000000 */
[----:B------:R4:W-:Y:S01]  /*4840*/  REDG.E.ADD.S32.STRONG.GPU desc[UR38][R2.64], R5 ;  /* 0x000000050200798e */ /* 0x0009e2000c10e3a6 */
[----:B------:R-:W-:Y:S05]  /*4850*/  BRA `(.L_x_362) ;  /* 0x00000038001c7947 */ /* 0x000fea0003800000 */
.L_x_360:
        /* <DEDUP_REMOVED lines=20> */
[----:B------:R-:W-:Y:S02]  /*49a0*/  UIMAD UR6, UR10, UR8, URZ ;  /* 0x000000080a0672a4 */ /* 0x000fe4000f8e023f */
[----:B------:R-:W-:Y:S01]  /*49b0*/  USHF.R.S32.HI UR8, URZ, 0x1f, UR7 ;  /* 0x0000001f3f087899 */ /* 0x000fe20008011407 */
[----:B--2---:R-:W-:Y:S01]  /*49c0*/  ISETP.GE.AND P1, PT, R4, 0x1, PT ;  /* 0x000000010400780c */ /* 0x004fe20003f26270 */
[----:B------:R-:W-:Y:S02]  /*49d0*/  UIMAD UR6, UR11, UR9, UR6 ;  /* 0x000000090b0672a4 */ /* 0x000fe4000f8e0206 */
[----:B------:R-:W-:-:S02]  /*49e0*/  UIMAD UR9, UR7, UR13, URZ ;  /* 0x0000000d070972a4 */ /* 0x000fc4000f8e023f */
[----:B------:R-:W-:Y:S02]  /*49f0*/  UIADD3 UR5, UR5, UR6, URZ ;  /* 0x0000000605057290 */ /* 0x000fe4000fffe03f */
[----:B------:R-:W-:Y:S02]  /*4a00*/  UIMAD UR6, UR8, UR14, URZ ;  /* 0x0000000e080672a4 */ /* 0x000fe4000f8e023f */
[----:B------:R-:W-:Y:S02]  /*4a10*/  UIADD3 UR8, UP0, UR9, UR11, URZ ;  /* 0x0000000b09087290 */ /* 0x000fe4000ff1e03f */
[----:B------:R-:W-:Y:S02]  /*4a20*/  UIMAD UR12, UR7, UR15, UR6 ;  /* 0x0000000f070c72a4 */ /* 0x000fe4000f8e0206 */
[----:B------:R-:W-:Y:S02]  /*4a30*/  UIMAD.WIDE.U32 UR6, UR7, UR14, UR4 ;  /* 0x0000000e070672a5 */ /* 0x000fe4000f8e0004 */
[----:B------:R-:W-:Y:S01]  /*4a40*/  ULEA.HI.X.SX32 UR9, UR9, UR10, 0x1, UP0 ;  /* 0x0000000a09097291 */ /* 0x000fe200080f0e3f */
[----:B------:R-:W-:Y:S11]  /*4a50*/  @!P1 BRA `(.L_x_362) ;  /* 0x00000034009c9947 */ /* 0x000ff60003800000 */
        /* <DEDUP_REMOVED lines=9> */
[----:B------:R-:W-:-:S04]  /*4af0*/  LEA.HI R3, R3, R0, RZ, 0x6 ;  /* 0x0000000003037211 */ /* 0x000fc800078f30ff */
        /* <DEDUP_REMOVED lines=13> */
.L_x_432:
        /* <DEDUP_REMOVED lines=13> */
.L_x_402:
[----:B------:R-:W2:Y:S04]  /*4ca0*/  LDG.E.STRONG.GPU R6, desc[UR38][R2.64] ;  /* 0x0000002602067981 */ /* 0x000ea8000c1ef900 */
[----:B--2---:R-:W-:Y:S01]  /*4cb0*/  CCTL.IVALL ;  /* 0x00000000ff00798f */ /* 0x004fe20002000000 */
[----:B------:R-:W-:Y:S05]  /*4cc0*/  YIELD ;  /* 0x0000000000007946 */ /* 0x000fea0003800000 */
[----:B------:R-:W-:-:S13]  /*4cd0*/  ISETP.NE.AND P2, PT, R6, UR22, PT ;  /* 0x0000001606007c0c */ /* 0x000fda000bf45270 */
[----:B------:R-:W-:Y:S05]  /*4ce0*/  @P2 BRA `(.L_x_402) ;  /* 0xfffffffc00ec2947 */ /* 0x000fea000383ffff */
.L_x_401:
[----:B------:R-:W-:Y:S05]  /*4cf0*/  BSYNC B0 ;  /* 0x0000000000007941 */ /* 0x000fea0003800000 */
.L_x_400:
[----:B------:R-:W-:-:S03]  /*4d00*/  UMOV UR14, 0xffffffff ;  /* 0xffffffff000e7882 */ /* 0x000fc60000000000 */
[----:B------:R-:W-:Y:S05]  /*4d10*/  BRA.DIV UR14, `(.L_x_403) ;  /* 0x000000360e907947 */ /* 0x000fea000b800000 */
[----:B------:R-:W-:Y:S01]  /*4d20*/  NOP ;  /* 0x0000000000007918 */ /* 0x000fe20000000000 */
.L_x_484:
        /* <DEDUP_REMOVED lines=19> */
.L_x_405:
[----:B------:R-:W-:Y:S05]  /*4e60*/  BSYNC B0 ;  /* 0x0000000000007941 */ /* 0x000fea0003800000 */
.L_x_404:
        /* <DEDUP_REMOVED lines=14> */
.L_x_407:
[----:B------:R-:W-:Y:S05]  /*4f50*/  BSYNC B0 ;  /* 0x0000000000007941 */ /* 0x000fea0003800000 */
.L_x_406:
        /* <DEDUP_REMOVED lines=15> */
.L_x_409:
[----:B------:R-:W-:Y:S05]  /*5050*/  BSYNC B0 ;  /* 0x0000000000007941 */ /* 0x000fea0003800000 */
.L_x_408:
[----:B------:R-:W-:Y:S06]  /*5060*/  BAR.ARV 0xa, 0xa0 ;  /* 0x0282800000007b1d */ /* 0x000fec0000002000 */
[----:B------:R-:W-:Y:S04]  /*5070*/  BSSY B0, `(.L_x_410) ;  /* 0x0000003000007945 */ /* 0x000fe80003800000 */
[----:B------:R-:W-:Y:S05]  /*5080*/  @!P0 BRA `(.L_x_411) ;  /* 0x0000000000048947 */ /* 0x000fea0003800000 */
[----:B------:R-:W-:-:S04]  /*5090*/  DEPBAR.LE SB0, 0x1 ;  /* 0x000080400000791a */ /* 0x000fc80000000000 */
.L_x_411:
[----:B------:R-:W-:Y:S05]  /*50a0*/  BSYNC B0 ;  /* 0x0000000000007941 */ /* 0x000fea0003800000 */
.L_x_410:
[----:B------:R-:W-:Y:S06]  /*50b0*/  BAR.ARV 0xb, 0xa0 ;  /* 0x02c2800000007b1d */ /* 0x000fec0000002000 */
[----:B------:R-:W-:Y:S04]  /*50c0*/  BSSY B0, `(.L_x_412) ;  /* 0x0000003000007945 */ /* 0x000fe80003800000 */
[----:B------:R-:W-:Y:S05]  /*50d0*/  @!P0 BRA `(.L_x_413) ;  /* 0x0000000000048947 */ /* 0x000fea0003800000 */
[----:B------:R-:W-:-:S04]  /*50e0*/  DEPBAR.LE SB0, 0x0 ;  /* 0x000080000000791a */ /* 0x000fc80000000000 */
.L_x_413:
[----:B------:R-:W-:Y:S05]  /*50f0*/  BSYNC B0 ;  /* 0x0000000000007941 */ /* 0x000fea0003800000 */
.L_x_412:
        /* <DEDUP_REMOVED lines=19> */
.L_x_415:
[----:B------:R-:W-:Y:S05]  /*5230*/  BSYNC B0 ;  /* 0x0000000000007941 */ /* 0x000fea0003800000 */
.L_x_414:
        /* <DEDUP_REMOVED lines=9> */
.L_x_418:
[----:B------:R-:W2:Y:S04]  /*52d0*/  LDG.E.STRONG.GPU R6, desc[UR38][R2.64] ;  /* 0x0000002602067981 */ /* 0x000ea8000c1ef900 */
[----:B--2---:R-:W-:Y:S01]  /*52e0*/  CCTL.IVALL ;  /* 0x00000000ff00798f */ /* 0x004fe20002000000 */
[----:B------:R-:W-:Y:S05]  /*52f0*/  YIELD ;  /* 0x0000000000007946 */ /* 0x000fea0003800000 */
[----:B------:R-:W-:-:S13]  /*5300*/  ISETP.NE.AND P2, PT, R6, UR22, PT ;  /* 0x0000001606007c0c */ /* 0x000fda000bf45270 */
[----:B------:R-:W-:Y:S05]  /*5310*/  @P2 BRA `(.L_x_418) ;  /* 0xfffffffc00ec2947 */ /* 0x000fea000383ffff */
.L_x_417:
[----:B------:R-:W-:Y:S05]  /*5320*/  BSYNC B0 ;  /* 0x0000000000007941 */ /* 0x000fea0003800000 */
.L_x_416:
[----:B------:R-:W-:-:S03]  /*5330*/  UMOV UR10, 0xffffffff ;  /* 0xffffffff000a7882 */ /* 0x000fc60000000000 */
[----:B------:R-:W-:Y:S05]  /*5340*/  BRA.DIV UR10, `(.L_x_419) ;  /* 0x000000320a207947 */ /* 0x000fea000b800000 */
[----:B------:R-:W-:Y:S01]  /*5350*/  NOP ;  /* 0x0000000000007918 */ /* 0x000fe20000000000 */
.L_x_487:
        /* <DEDUP_REMOVED lines=15> */
.L_x_421:
[----:B------:R-:W-:Y:S05]  /*5450*/  BSYNC B0 ;  /* 0x0000000000007941 */ /* 0x000fea0003800000 */
.L_x_420:
        /* <DEDUP_REMOVED lines=14> */
.L_x_423:
[----:B------:R-:W-:Y:S05]  /*5540*/  BSYNC B0 ;  /* 0x0000000000007941 */ /* 0x000fea0003800000 */
.L_x_422:
        /* <DEDUP_REMOVED lines=15> */
.L_x_425:
[----:B------:R-:W-:Y:S05]  /*5640*/  BSYNC B0 ;  /* 0x0000000000007941 */ /* 0x000fea0003800000 */
.L_x_424:
[----:B------:R-:W-:Y:S06]  /*5650*/  BAR.ARV 0xa, 0xa0 ;  /* 0x0282800000007b1d */ /* 0x000fec0000002000 */
[----:B------:R-:W-:Y:S04]  /*5660*/  BSSY B0, `(.L_x_426) ;  /* 0x0000003000007945 */ /* 0x000fe80003800000 */
[----:B------:R-:W-:Y:S05]  /*5670*/  @!P0 BRA `(.L_x_427) ;  /* 0x0000000000048947 */ /* 0x000fea0003800000 */
[----:B------:R-:W-:-:S04]  /*5680*/  DEPBAR.LE SB0, 0x1 ;  /* 0x000080400000791a */ /* 0x000fc80000000000 */
.L_x_427:
[----:B------:R-:W-:Y:S05]  /*5690*/  BSYNC B0 ;  /* 0x0000000000007941 */ /* 0x000fea0003800000 */
.L_x_426:
[----:B------:R-:W-:Y:S06]  /*56a0*/  BAR.ARV 0xb, 0xa0 ;  /* 0x02c2800000007b1d */ /* 0x000fec0000002000 */
[----:B------:R-:W-:Y:S04]  /*56b0*/  BSSY B0, `(.L_x_428) ;  /* 0x0000003000007945 */ /* 0x000fe80003800000 */
[----:B------:R-:W-:Y:S05]  /*56c0*/  @!P0 BRA `(.L_x_429) ;  /* 0x0000000000048947 */ /* 0x000fea0003800000 */
[----:B------:R-:W-:-:S04]  /*56d0*/  DEPBAR.LE SB0, 0x0 ;  /* 0x000080000000791a */ /* 0x000fc80000000000 */
.L_x_429:
[----:B------:R-:W-:Y:S05]  /*56e0*/  BSYNC B0 ;  /* 0x0000000000007941 */ /* 0x000fea0003800000 */
.L_x_428:
        /* <DEDUP_REMOVED lines=19> */
.L_x_431:
[----:B------:R-:W-:Y:S05]  /*5820*/  BSYNC B0 ;  /* 0x0000000000007941 */ /* 0x000fea0003800000 */
.L_x_430:
[----:B------:R-:W-:Y:S02]  /*5830*/  UIADD3 UR4, UR4, 0x2, URZ ;  /* 0x0000000204047890 */ /* 0x000fe4000fffe03f */
[----:B------:R-:W-:Y:S01]  /*5840*/  UIADD3 UR5, UR5, 0x1, URZ ;  /* 0x0000000105057890 */ /* 0x000fe2000fffe03f */
[----:B------:R-:W-:Y:S11]  /*5850*/  @P1 BRA `(.L_x_432) ;  /* 0xfffffff000dc1947 */ /* 0x000ff6000383ffff */
.L_x_399:
[----:B------:R-:W-:-:S13]  /*5860*/  ISETP.NE.AND P1, PT, R5, RZ, PT ;  /* 0x000000ff0500720c */ /* 0x000fda0003f25270 */
[----:B------:R-:W-:Y:S05]  /*5870*/  @!P1 BRA `(.L_x_362) ;  /* 0x0000002800149947 */ /* 0x000fea0003800000 */
        /* <DEDUP_REMOVED lines=11> */
.L_x_435:
[----:B------:R-:W2:Y:S04]  /*5930*/  LDG.E.STRONG.GPU R0, desc[UR38][R2.64] ;  /* 0x0000002602007981 */ /* 0x000ea8000c1ef900 */
[----:B--2---:R-:W-:Y:S01]  /*5940*/  CCTL.IVALL ;  /* 0x00000000ff00798f */ /* 0x004fe20002000000 */
[----:B------:R-:W-:Y:S05]  /*5950*/  YIELD ;  /* 0x0000000000007946 */ /* 0x000fea0003800000 */
[----:B------:R-:W-:-:S13]  /*5960*/  ISETP.NE.AND P1, PT, R0, UR22, PT ;  /* 0x0000001600007c0c */ /* 0x000fda000bf25270 */
[----:B------:R-:W-:Y:S05]  /*5970*/  @P1 BRA `(.L_x_435) ;  /* 0xfffffffc00ec1947 */ /* 0x000fea000383ffff */
.L_x_434:
[----:B------:R-:W-:Y:S05]  /*5980*/  BSYNC B0 ;  /* 0x0000000000007941 */ /* 0x000fea0003800000 */
.L_x_433:
[----:B------:R-:W-:-:S03]  /*5990*/  UMOV UR5, 0xffffffff ;  /* 0xffffffff00057882 */ /* 0x000fc60000000000 */
[----:B------:R-:W-:Y:S05]  /*59a0*/  BRA.DIV UR5, `(.L_x_436) ;  /* 0x0000002a05a47947 */ /* 0x000fea000b800000 */
[----:B------:R-:W-:Y:S01]  /*59b0*/  NOP ;  /* 0x0000000000007918 */ /* 0x000fe20000000000 */
.L_x_490:
        /* <DEDUP_REMOVED lines=22> */
.L_x_438:
[----:B------:R-:W-:Y:S05]  /*5b20*/  BSYNC B0 ;  /* 0x0000000000007941 */ /* 0x000fea0003800000 */
.L_x_437:
        /* <DEDUP_REMOVED lines=19> */
.L_x_440:
[----:B------:R-:W-:Y:S05]  /*5c60*/  BSYNC B0 ;  /* 0x0000000000007941 */ /* 0x000fea0003800000 */
.L_x_439:
        /* <DEDUP_REMOVED lines=20> */
.L_x_442:
[----:B------:R-:W-:Y:S05]  /*5db0*/  BSYNC B0 ;  /* 0x0000000000007941 */ /* 0x000fea0003800000 */
.L_x_441:
[----:B------:R-:W-:Y:S06]  /*5dc0*/  BAR.ARV 0xa, 0xa0 ;  /* 0x0282800000007b1d */ /* 0x000fec0000002000 */
[----:B------:R-:W-:Y:S04]  /*5dd0*/  BSSY B0, `(.L_x_443) ;  /* 0x0000003000007945 */ /* 0x000fe80003800000 */
[----:B------:R-:W-:Y:S05]  /*5de0*/  @!P0 BRA `(.L_x_444) ;  /* 0x0000000000048947 */ /* 0x000fea0003800000 */
[----:B------:R-:W-:-:S04]  /*5df0*/  DEPBAR.LE SB0, 0x1 ;  /* 0x000080400000791a */ /* 0x000fc80000000000 */
.L_x_444:
[----:B------:R-:W-:Y:S05]  /*5e00*/  BSYNC B0 ;  /* 0x0000000000007941 */ /* 0x000fea0003800000 */
.L_x_443:
[----:B------:R-:W-:Y:S06]  /*5e10*/  BAR.ARV 0xb, 0xa0 ;  /* 0x02c2800000007b1d */ /* 0x000fec0000002000 */
[----:B------:R-:W-:Y:S04]  /*5e20*/  BSSY B0, `(.L_x_445) ;  /* 0x0000003000007945 */ /* 0x000fe80003800000 */
[----:B------:R-:W-:Y:S05]  /*5e30*/  @!P0 BRA `(.L_x_446) ;  /* 0x0000000000048947 */ /* 0x000fea0003800000 */
[----:B------:R-:W-:-:S04]  /*5e40*/  DEPBAR.LE SB0, 0x0 ;  /* 0x000080000000791a */ /* 0x000fc80000000000 */
.L_x_446:
[----:B------:R-:W-:Y:S05]  /*5e50*/  BSYNC B0 ;  /* 0x0000000000007941 */ /* 0x000fea0003800000 */
.L_x_445:
[----:B------:R-:W-:Y:S06]  /*5e60*/  BAR.ARV 0xc, 0xa0 ;  /* 0x0302800000007b1d */ /* 0x000fec0000002000 */
[----:B------:R-:W-:Y:S01]  /*5e70*/  NOP ;  /* 0x0000000000007918 */ /* 0x000fe20000000000 */
        /* <DEDUP_REMOVED lines=15> */
[----:B--2---:R2:W-:Y:S01]  /*5f70*/  @P0 REDG.E.ADD.S32.STRONG.GPU desc[UR38][R2.64], R5 ;  /* 0x000000050200098e */ /* 0x0045e2000c10e3a6 */
[----:B------:R-:W-:Y:S05]  /*5f80*/  BRA `(.L_x_362) ;  /* 0x0000002000507947 */ /* 0x000fea0003800000 */
.L_x_398:
        /* <DEDUP_REMOVED lines=57> */
.L_x_491:
        /* <DEDUP_REMOVED lines=9> */
.L_x_450:
        /* <DEDUP_REMOVED lines=102> */
.L_x_461:
[----:B-1----:R-:W-:-:S05]  /*6a10*/  IMAD.MOV.U32 R10, RZ, RZ, 0x1 ;  /* 0x00000001ff0a7424 */ /* 0x002fca00078e00ff */
[----:B------:R-:W-:-:S04]  /*6a20*/  SHF.L.U32 R10, R10, 0x1f, RZ ;  /* 0x0000001f0a0a7819 */ /* 0x000fc800000006ff */
[----:B------:R-:W1:Y:S02]  /*6a30*/  SYNCS.PHASECHK.TRANS64.TRYWAIT P1, [R0+URZ+0x36438], R10 ;  /* 0x0364380a000075a7 */ /* 0x000e64000802017f */
[----:B-123--:R-:W-:Y:S05]  /*6a40*/  @!P1 BRA `(.L_x_453) ;  /* 0x0000001800ac9947 */ /* 0x00efea0003800000 */
.L_x_492:
[----:B------:R-:W-:Y:S05]  /*6a50*/  @P0 BRA `(.L_x_454) ;  /* 0x0000000000140947 */ /* 0x000fea0003800000 */
[----:B------:R-:W-:Y:S01]  /*6a60*/  ISETP.NE.AND P1, PT, R16, RZ, PT ;  /* 0x000000ff1000720c */ /* 0x000fe20003f25270 */
[----:B------:R-:W-:-:S04]  /*6a70*/  IMAD.MOV.U32 R3, RZ, RZ, 0x6100 ;  /* 0x00006100ff037424 */ /* 0x000fc800078e00ff */
[----:B------:R2:W-:Y:S08]  /*6a80*/  SYNCS.ARRIVE.TRANS64 RZ, [R0+URZ+0x36430], R3 ;  /* 0x0364300300ff79a7 */ /* 0x0005f0000800003f */
[----:B------:R-:W-:Y:S05]  /*6a90*/  @!P1 BRA `(.L_x_454) ;  /* 0x0000000000049947 */ /* 0x000fea0003800000 */
[----:B------:R-:W-:Y:S01]  /*6aa0*/  BPT.TRAP 0x1 ;  /* 0x000000040000795c */ /* 0x000fe20000300000 */
.L_x_454:
        /* <DEDUP_REMOVED lines=47> */
.L_x_493:
[----:B------:R-:W-:Y:S05]  /*6da0*/  @P0 BRA `(.L_x_456) ;  /* 0x0000000000140947 */ /* 0x000fea0003800000 */
[----:B------:R-:W-:Y:S01]  /*6db0*/  ISETP.NE.AND P1, PT, R16, RZ, PT ;  /* 0x000000ff1000720c */ /* 0x000fe20003f25270 */
[----:B--2---:R-:W-:-:S04]  /*6dc0*/  IMAD.MOV.U32 R3, RZ, RZ, 0x6100 ;  /* 0x00006100ff037424 */ /* 0x004fc800078e00ff */
[----:B------:R3:W-:Y:S08]  /*6dd0*/  SYNCS.ARRIVE.TRANS64 RZ, [R0+URZ+0x36418], R3 ;  /* 0x0364180300ff79a7 */ /* 0x0007f0000800003f */
[----:B------:R-:W-:Y:S05]  /*6de0*/  @!P1 BRA `(.L_x_456) ;  /* 0x0000000000049947 */ /* 0x000fea0003800000 */
[----:B------:R-:W-:Y:S01]  /*6df0*/  BPT.TRAP 0x1 ;  /* 0x000000040000795c */ /* 0x000fe20000300000 */
.L_x_456:
        /* <DEDUP_REMOVED lines=35> */
.L_x_494:
        /* <DEDUP_REMOVED lines=9> */
.L_x_458:
        /* <DEDUP_REMOVED lines=37> */
.L_x_496:
[----:B------:R-:W-:Y:S05]  /*7310*/  @P0 BRA `(.L_x_460) ;  /* 0x0000000000140947 */ /* 0x000fea0003800000 */
[----:B------:R-:W-:Y:S01]  /*7320*/  ISETP.NE.AND P1, PT, R16, RZ, PT ;  /* 0x000000ff1000720c */ /* 0x000fe20003f25270 */
[----:B--2---:R-:W-:-:S04]  /*7330*/  IMAD.MOV.U32 R5, RZ, RZ, 0x6100 ;  /* 0x00006100ff057424 */ /* 0x004fc800078e00ff */
[----:B------:R3:W-:Y:S08]  /*7340*/  SYNCS.ARRIVE.TRANS64 RZ, [R0+URZ+0x36410], R5 ;  /* 0x0364100500ff79a7 */ /* 0x0007f0000800003f */
[----:B------:R-:W-:Y:S05]  /*7350*/  @!P1 BRA `(.L_x_460) ;  /* 0x0000000000049947 */ /* 0x000fea0003800000 */
[----:B------:R-:W-:Y:S01]  /*7360*/  BPT.TRAP 0x1 ;  /* 0x000000040000795c */ /* 0x000fe20000300000 */
.L_x_460:
        /* <DEDUP_REMOVED lines=36> */
.L_x_452:
[----:B------:R-:W-:Y:S01]  /*75b0*/  ISETP.NE.AND P1, PT, R19, RZ, PT ;  /* 0x000000ff1300720c */ /* 0x000fe20003f25270 */
[----:B------:R-:W-:-:S12]  /*75c0*/  IMAD.MOV.U32 R4, RZ, RZ, 0x1 ;  /* 0x00000001ff047424 */ /* 0x000fd800078e00ff */
[----:B------:R-:W-:Y:S05]  /*75d0*/  @!P1 BRA `(.L_x_451) ;  /* 0x0000000400649947 */ /* 0x000fea0003800000 */
[----:B------:R-:W2:Y:S02]  /*75e0*/  SYNCS.PHASECHK.TRANS64.TRYWAIT P1, [R0+URZ+0x36438], R10 ;  /* 0x0364380a000075a7 */ /* 0x000ea4000802017f */
[----:B--2---:R-:W-:Y:S05]  /*75f0*/  @!P1 BRA `(.L_x_462) ;  /* 0x0000001000149947 */ /* 0x004fea0003800000 */
.L_x_497:
[----:B------:R-:W-:Y:S05]  /*7600*/  @P0 BRA `(.L_x_463) ;  /* 0x0000000000140947 */ /* 0x000fea0003800000 */
[----:B------:R-:W-:Y:S01]  /*7610*/  ISETP.NE.AND P1, PT, R16, RZ, PT ;  /* 0x000000ff1000720c */ /* 0x000fe20003f25270 */
[----:B------:R-:W-:-:S04]  /*7620*/  IMAD.MOV.U32 R5, RZ, RZ, 0x6100 ;  /* 0x00006100ff057424 */ /* 0x000fc800078e00ff */
[----:B------:R3:W-:Y:S08]  /*7630*/  SYNCS.ARRIVE.TRANS64 RZ, [R0+URZ+0x36430], R5 ;  /* 0x0364300500ff79a7 */ /* 0x0007f0000800003f */
[----:B------:R-:W-:Y:S05]  /*7640*/  @!P1 BRA `(.L_x_463) ;  /* 0x0000000000049947 */ /* 0x000fea0003800000 */
[----:B------:R-:W-:Y:S01]  /*7650*/  BPT.TRAP 0x1 ;  /* 0x000000040000795c */ /* 0x000fe20000300000 */
.L_x_463:
        /* <DEDUP_REMOVED lines=41> */
.L_x_498:
[----:B------:R-:W-:Y:S01]  /*78f0*/  IMAD.MOV.U32 R4, RZ, RZ, RZ ;  /* 0x000000ffff047224 */ /* 0x000fe200078e00ff */
[----:B------:R-:W-:Y:S06]  /*7900*/  @P0 BRA `(.L_x_465) ;  /* 0x0000000000140947 */ /* 0x000fec0003800000 */
[----:B------:R-:W-:Y:S01]  /*7910*/  ISETP.NE.AND P1, PT, R16, RZ, PT ;  /* 0x000000ff1000720c */ /* 0x000fe20003f25270 */
[----:B---3--:R-:W-:-:S04]  /*7920*/  IMAD.MOV.U32 R5, RZ, RZ, 0x6100 ;  /* 0x00006100ff057424 */ /* 0x008fc800078e00ff */
[----:B------:R4:W-:Y:S08]  /*7930*/  SYNCS.ARRIVE.TRANS64 RZ, [R0+URZ+0x36418], R5 ;  /* 0x0364180500ff79a7 */ /* 0x0009f0000800003f */
[----:B------:R-:W-:Y:S05]  /*7940*/  @!P1 BRA `(.L_x_465) ;  /* 0x0000000000049947 */ /* 0x000fea0003800000 */
[----:B------:R-:W-:Y:S01]  /*7950*/  BPT.TRAP 0x1 ;  /* 0x000000040000795c */ /* 0x000fe20000300000 */
.L_x_465:
        /* <DEDUP_REMOVED lines=33> */
.L_x_451:
[----:B------:R-:W-:-:S04]  /*7b70*/  SHF.L.U32 R3, R4, 0x1f, RZ ;  /* 0x0000001f04037819 */ /* 0x000fc800000006ff */
[----:B------:R-:W3:Y:S02]  /*7b80*/  SYNCS.PHASECHK.TRANS64.TRYWAIT P1, [R0+URZ+0x36438], R3 ;  /* 0x03643803000075a7 */ /* 0x000ee4000802017f */
[----:B---3--:R-:W-:Y:S05]  /*7b90*/  @!P1 BRA `(.L_x_466) ;  /* 0x0000000800d49947 */ /* 0x008fea0003800000 */
.L_x_499:
[----:B------:R-:W-:Y:S05]  /*7ba0*/  @P0 BRA `(.L_x_467) ;  /* 0x0000000000180947 */ /* 0x000fea0003800000 */
[----:B------:R-:W4:Y:S01]  /*7bb0*/  S2R R2, SR_TID.X ;  /* 0x0000000000027919 */ /* 0x000f220000002100 */
[----:B---3--:R-:W-:-:S04]  /*7bc0*/  IMAD.MOV.U32 R3, RZ, RZ, 0x6100 ;  /* 0x00006100ff037424 */ /* 0x008fc800078e00ff */
[----:B------:R3:W-:Y:S01]  /*7bd0*/  SYNCS.ARRIVE.TRANS64 RZ, [R0+URZ+0x36430], R3 ;  /* 0x0364300300ff79a7 */ /* 0x0007e2000800003f */
[----:B----4-:R-:W-:-:S13]  /*7be0*/  LOP3.LUT P0, RZ, R2, 0x1f, RZ, 0xc0, !PT ;  /* 0x0000001f02ff7812 */ /* 0x010fda000780c0ff */
[----:B---3--:R-:W-:Y:S05]  /*7bf0*/  @!P0 BRA `(.L_x_467) ;  /* 0x0000000000048947 */ /* 0x008fea0003800000 */
[----:B------:R-:W-:Y:S01]  /*7c00*/  BPT.TRAP 0x1 ;  /* 0x000000040000795c */ /* 0x000fe20000300000 */
.L_x_467:
        /* <DEDUP_REMOVED lines=43> */
.L_x_448:
[----:B------:R-:W-:Y:S05]  /*7ec0*/  BSYNC B0 ;  /* 0x0000000000007941 */ /* 0x000fea0003800000 */
.L_x_447:
[----:B------:R-:W-:-:S03]  /*7ed0*/  UMOV UR6, 0xffffffff ;  /* 0xffffffff00067882 */ /* 0x000fc60000000000 */
[----:B------:R-:W-:Y:S05]  /*7ee0*/  BRA.DIV UR6, `(.L_x_468) ;  /* 0x0000000a06147947 */ /* 0x000fea000b800000 */
[----:B------:R-:W-:-:S13]  /*7ef0*/  ELECT P0, URZ, PT ;  /* 0x00000000003f782f */ /* 0x000fda0003800000 */
.L_x_502:
[----:B------:R-:W-:Y:S05]  /*7f00*/  @!P0 BRA `(.L_x_362) ;  /* 0x0000000000708947 */ /* 0x000fea0003800000 */
[----:B------:R-:W-:-:S04]  /*7f10*/  LOP3.LUT R18, R18, 0x2, RZ, 0xfc, !PT ;  /* 0x0000000212127812 */ /* 0x000fc800078efcff */
[----:B------:R-:W-:-:S13]  /*7f20*/  ISETP.NE.AND P2, PT, R18, 0x3, PT ;  /* 0x000000031200780c */ /* 0x000fda0003f45270 */
[----:B------:R-:W-:Y:S05]  /*7f30*/  @!P2 BRA `(.L_x_469) ;  /* 0x000000000004a947 */ /* 0x000fea0003800000 */
[----:B------:R-:W-:Y:S01]  /*7f40*/  BPT.TRAP 0x1 ;  /* 0x000000040000795c */ /* 0x000fe20000300000 */
.L_x_469:
        /* <DEDUP_REMOVED lines=15> */
.L_x_503:
[----:B------:R-:W2:Y:S02]  /*8040*/  SYNCS.PHASECHK.TRANS64.TRYWAIT P0, [R3+URZ], R2 ;  /* 0x00000002030075a7 */ /* 0x000ea4000800017f */
[----:B--2---:R-:W-:Y:S05]  /*8050*/  @!P0 BRA `(.L_x_471) ;  /* 0x0000000400f08947 */ /* 0x004fea0003800000 */
.L_x_504:
[----:B------:R-:W-:Y:S05]  /*8060*/  @!P2 BRA `(.L_x_472) ;  /* 0x000000000004a947 */ /* 0x000fea0003800000 */
[----:B------:R-:W-:Y:S01]  /*8070*/  BPT.TRAP 0x1 ;  /* 0x000000040000795c */ /* 0x000fe20000300000 */
.L_x_472:
[----:B------:R-:W-:-:S07]  /*8080*/  SHF.L.U32 R4, R4, 0x1f, RZ ;  /* 0x0000001f04047819 */ /* 0x000fce00000006ff */
.L_x_473:
[----:B---3--:R3:W4:Y:S02]  /*8090*/  SYNCS.PHASECHK.TRANS64.TRYWAIT P0, [R9+URZ+0x36438], R4 ;  /* 0x03643804090075a7 */ /* 0x008724000800017f */
[----:B----4-:R-:W-:Y:S05]  /*80a0*/  @!P0 NANOSLEEP.SYNCS 0x989680 ;  /* 0x009896800000895d */ /* 0x010fea0003900000 */
[----:B------:R-:W4:Y:S02]  /*80b0*/  @!P0 SYNCS.PHASECHK.TRANS64 P0, [R9+URZ+0x36438], R4 ;  /* 0x03643804090085a7 */ /* 0x000f24000800007f */
[----:B----4-:R-:W-:Y:S05]  /*80c0*/  @!P0 BRA `(.L_x_473) ;  /* 0xfffffffc00f08947 */ /* 0x010fea000383ffff */
.L_x_362:
[----:B------:R-:W-:Y:S05]  /*80d0*/  BSYNC B6 ;  /* 0x0000000000067941 */ /* 0x000fea0003800000 */
.L_x_359:
[----:B------:R-:W-:Y:S05]  /*80e0*/  EXIT ;  /* 0x000000000000794d */ /* 0x000fea0003800000 */
.L_x_367:
[----:B------:R-:W-:Y:S02]  /*80f0*/  IMAD.MOV.U32 R13, RZ, RZ, R16 ;  /* 0x000000ffff0d7224 */ /* 0x000fe400078e0010 */
[----:B------:R-:W-:Y:S02]  /*8100*/  IMAD.MOV.U32 R12, RZ, RZ, RZ ;  /* 0x000000ffff0c7224 */ /* 0x000fe400078e00ff */
[----:B------:R-:W-:Y:S02]  /*8110*/  IMAD.MOV.U32 R11, RZ, RZ, 0x1f ;  /* 0x0000001fff0b7424 */ /* 0x000fe400078e00ff */
[----:B------:R-:W-:-:S07]  /*8120*/  IMAD.MOV.U32 R15, RZ, RZ, -0x1 ;  /* 0xffffffffff0f7424 */ /* 0x000fce00078e00ff */
[----:B------:R-:W-:Y:S05]  /*8130*/  WARPSYNC.COLLECTIVE R15, `(.L_x_474) ;  /* 0x000000000f087348 */ /* 0x000fea0003c00000 */
[----:B------:R1:W2:Y:S02]  /*8140*/  SHFL.IDX P6, R14, R13, R12, R11 ;  /* 0x0000000c0d0e7389 */ /* 0x0002a400000c000b */
[----:B-12---:R-:W-:Y:S01]  /*8150*/  ENDCOLLECTIVE ;  /* 0x000000000000791b */ /* 0x006fe20003800000 */
.L_x_474:
[----:B------:R-:W-:Y:S05]  /*8160*/  BRA `(.L_x_475) ;  /* 0xffffff8800747947 */ /* 0x000fea000383ffff */
.L_x_369:
[----:B--2---:R-:W-:-:S04]  /*8170*/  IMAD.U32 R5, RZ, RZ, UR36 ;  /* 0x00000024ff057e24 */ /* 0x004fc8000f8e00ff */
[----:B------:R2:W3:Y:S03]  /*8180*/  SYNCS.PHASECHK.TRANS64.TRYWAIT P0, [R5+URZ+0x36400], R10 ;  /* 0x0364000a050075a7 */ /* 0x0004e6000800017f */
[----:B---3--:R-:W-:Y:S05]  /*8190*/  @!P0 NANOSLEEP.SYNCS 0x989680 ;  /* 0x009896800000895d */ /* 0x008fea0003900000 */
[----:B------:R-:W3:Y:S02]  /*81a0*/  @!P0 SYNCS.PHASECHK.TRANS64 P0, [R5+URZ+0x36400], R10 ;  /* 0x0364000a050085a7 */ /* 0x000ee4000800007f */
[----:B---3--:R-:W-:Y:S05]  /*81b0*/  @!P0 BRA `(.L_x_369) ;  /* 0xfffffffc00ec8947 */ /* 0x008fea000383ffff */
[----:B------:R-:W-:Y:S05]  /*81c0*/  BRA `(.L_x_368) ;  /* 0xffffff8800a87947 */ /* 0x000fea000383ffff */
.L_x_374:
[----:B---3--:R3:W4:Y:S02]  /*81d0*/  SYNCS.PHASECHK.TRANS64.TRYWAIT P1, [R3+URZ+0x36410], R12 ;  /* 0x0364100c030075a7 */ /* 0x008724000802017f */
[----:B----4-:R-:W-:Y:S05]  /*81e0*/  @!P1 NANOSLEEP.SYNCS 0x989680 ;  /* 0x009896800000995d */ /* 0x010fea0003900000 */
[----:B------:R-:W4:Y:S02]  /*81f0*/  @!P1 SYNCS.PHASECHK.TRANS64 P1, [R3+URZ+0x36410], R12 ;  /* 0x0364100c030095a7 */ /* 0x000f24000802007f */
[----:B----4-:R-:W-:Y:S05]  /*8200*/  @!P1 BRA `(.L_x_374) ;  /* 0xfffffffc00f09947 */ /* 0x010fea000383ffff */
[----:B------:R-:W-:Y:S05]  /*8210*/  BRA `(.L_x_373) ;  /* 0xffffff9400307947 */ /* 0x000fea000383ffff */
.L_x_378:
[----:B------:R-:W-:-:S04]  /*8220*/  IMAD.U32 R15, RZ, RZ, UR36 ;  /* 0x00000024ff0f7e24 */ /* 0x000fc8000f8e00ff */
[----:B------:R1:W1:Y:S03]  /*8230*/  SYNCS.PHASECHK.TRANS64.TRYWAIT P1, [R15+URZ+0x36430], R14 ;  /* 0x0364300e0f0075a7 */ /* 0x000266000802017f */
[----:B-1----:R-:W-:Y:S05]  /*8240*/  @!P1 NANOSLEEP.SYNCS 0x989680 ;  /* 0x009896800000995d */ /* 0x002fea0003900000 */
[----:B------:R-:W1:Y:S02]  /*8250*/  @!P1 SYNCS.PHASECHK.TRANS64 P1, [R15+URZ+0x36430], R14 ;  /* 0x0364300e0f0095a7 */ /* 0x000e64000802007f */
[----:B-1----:R-:W-:Y:S05]  /*8260*/  @!P1 BRA `(.L_x_378) ;  /* 0xfffffffc00ec9947 */ /* 0x002fea000383ffff */
[----:B------:R-:W-:Y:S05]  /*8270*/  BRA `(.L_x_377) ;  /* 0xffffff9800d07947 */ /* 0x000fea000383ffff */
.L_x_385:
[----:B------:R-:W-:Y:S01]  /*8280*/  BSSY B0, `(.L_x_476) ;  /* 0x0000005000007945 */ /* 0x000fe20003800000 */
[----:B------:R-:W-:-:S07]  /*8290*/  IMAD.MOV.U32 R15, RZ, RZ, -0x1 ;  /* 0xffffffffff0f7424 */ /* 0x000fce00078e00ff */
[----:B---3--:R-:W-:Y:S05]  /*82a0*/  WARPSYNC.COLLECTIVE R15, `(.L_x_477) ;  /* 0x000000000f087348 */ /* 0x008fea0003c00000 */
[----:B------:R-:W-:Y:S01]  /*82b0*/  NOP ;  /* 0x0000000000007918 */ /* 0x000fe20000000000 */
[----:B---3--:R-:W-:Y:S01]  /*82c0*/  ENDCOLLECTIVE ;  /* 0x000000000000791b */ /* 0x008fe20003800000 */
.L_x_477:
[----:B------:R-:W-:Y:S05]  /*82d0*/  BSYNC B0 ;  /* 0x0000000000007941 */ /* 0x000fea0003800000 */
.L_x_476:
[----:B------:R-:W-:Y:S05]  /*82e0*/  BRA `(.L_x_478) ;  /* 0xffffffbc00bc7947 */ /* 0x000fea000383ffff */
.L_x_394:
[----:B------:R-:W-:Y:S01]  /*82f0*/  BSSY B0, `(.L_x_479) ;  /* 0x0000005000007945 */ /* 0x000fe20003800000 */
[----:B------:R-:W-:-:S07]  /*8300*/  IMAD.MOV.U32 R15, RZ, RZ, -0x1 ;  /* 0xffffffffff0f7424 */ /* 0x000fce00078e00ff */
[----:B-1-3--:R-:W-:Y:S05]  /*8310*/  WARPSYNC.COLLECTIVE R15, `(.L_x_480) ;  /* 0x000000000f087348 */ /* 0x00afea0003c00000 */
[----:B------:R-:W-:Y:S01]  /*8320*/  NOP ;  /* 0x0000000000007918 */ /* 0x000fe20000000000 */
[----:B-1-3--:R-:W-:Y:S01]  /*8330*/  ENDCOLLECTIVE ;  /* 0x000000000000791b */ /* 0x00afe20003800000 */
.L_x_480:
[----:B------:R-:W-:Y:S05]  /*8340*/  BSYNC B0 ;  /* 0x0000000000007941 */ /* 0x000fea0003800000 */
.L_x_479:
[----:B------:R-:W-:Y:S05]  /*8350*/  BRA `(.L_x_481) ;  /* 0xffffffc000a87947 */ /* 0x000fea000383ffff */
.L_x_403:
[----:B------:R-:W-:Y:S01]  /*8360*/  BSSY B0, `(.L_x_482) ;  /* 0x0000005000007945 */ /* 0x000fe20003800000 */
[----:B------:R-:W-:-:S07]  /*8370*/  IMAD.MOV.U32 R15, RZ, RZ, -0x1 ;  /* 0xffffffffff0f7424 */ /* 0x000fce00078e00ff */
[----:B------:R-:W-:Y:S05]  /*8380*/  WARPSYNC.COLLECTIVE R15, `(.L_x_483) ;  /* 0x000000000f087348 */ /* 0x000fea0003c00000 */
[----:B------:R-:W-:Y:S01]  /*8390*/  NOP ;  /* 0x0000000000007918 */ /* 0x000fe20000000000 */
[----:B------:R-:W-:Y:S01]  /*83a0*/  ENDCOLLECTIVE ;  /* 0x000000000000791b */ /* 0x000fe20003800000 */
.L_x_483:
[----:B------:R-:W-:Y:S05]  /*83b0*/  BSYNC B0 ;  /* 0x0000000000007941 */ /* 0x000fea0003800000 */
.L_x_482:
[----:B------:R-:W-:Y:S05]  /*83c0*/  BRA `(.L_x_484) ;  /* 0xffffffc800587947 */ /* 0x000fea000383ffff */
.L_x_419:
[----:B------:R-:W-:Y:S01]  /*83d0*/  BSSY B0, `(.L_x_485) ;  /* 0x0000005000007945 */ /* 0x000fe20003800000 */
[----:B------:R-:W-:-:S07]  /*83e0*/  IMAD.MOV.U32 R15, RZ, RZ, -0x1 ;  /* 0xffffffffff0f7424 */ /* 0x000fce00078e00ff */
[----:B------:R-:W-:Y:S05]  /*83f0*/  WARPSYNC.COLLECTIVE R15, `(.L_x_486) ;  /* 0x000000000f087348 */ /* 0x000fea0003c00000 */
[----:B------:R-:W-:Y:S01]  /*8400*/  NOP ;  /* 0x0000000000007918 */ /* 0x000fe20000000000 */
[----:B------:R-:W-:Y:S01]  /*8410*/  ENDCOLLECTIVE ;  /* 0x000000000000791b */ /* 0x000fe20003800000 */
.L_x_486:
[----:B------:R-:W-:Y:S05]  /*8420*/  BSYNC B0 ;  /* 0x0000000000007941 */ /* 0x000fea0003800000 */
.L_x_485:
[----:B------:R-:W-:Y:S05]  /*8430*/  BRA `(.L_x_487) ;  /* 0xffffffcc00c87947 */ /* 0x000fea000383ffff */
.L_x_436:
[----:B------:R-:W-:Y:S01]  /*8440*/  BSSY B0, `(.L_x_488) ;  /* 0x0000005000007945 */ /* 0x000fe20003800000 */
[----:B------:R-:W-:-:S07]  /*8450*/  IMAD.MOV.U32 R15, RZ, RZ, -0x1 ;  /* 0xffffffffff0f7424 */ /* 0x000fce00078e00ff */
[----:B------:R-:W-:Y:S05]  /*8460*/  WARPSYNC.COLLECTIVE R15, `(.L_x_489) ;  /* 0x000000000f087348 */ /* 0x000fea0003c00000 */
[----:B------:R-:W-:Y:S01]  /*8470*/  NOP ;  /* 0x0000000000007918 */ /* 0x000fe20000000000 */
[----:B------:R-:W-:Y:S01]  /*8480*/  ENDCOLLECTIVE ;  /* 0x000000000000791b */ /* 0x000fe20003800000 */
.L_x_489:
[----:B------:R-:W-:Y:S05]  /*8490*/  BSYNC B0 ;  /* 0x0000000000007941 */ /* 0x000fea0003800000 */
.L_x_488:
[----:B------:R-:W-:Y:S05]  /*84a0*/  BRA `(.L_x_490) ;  /* 0xffffffd400447947 */ /* 0x000fea000383ffff */
.L_x_449:
[----:B-1----:R1:W2:Y:S02]  /*84b0*/  SYNCS.PHASECHK.TRANS64.TRYWAIT P1, [R0+URZ+0x36420], R10 ;  /* 0x0364200a000075a7 */ /* 0x0022a4000802017f */
[----:B--2---:R-:W-:Y:S05]  /*84c0*/  @!P1 NANOSLEEP.SYNCS 0x989680 ;  /* 0x009896800000995d */ /* 0x004fea0003900000 */
[----:B------:R-:W2:Y:S02]  /*84d0*/  @!P1 SYNCS.PHASECHK.TRANS64 P1, [R0+URZ+0x36420], R10 ;  /* 0x0364200a000095a7 */ /* 0x000ea4000802007f */
[----:B--2---:R-:W-:Y:S05]  /*84e0*/  @!P1 BRA `(.L_x_449) ;  /* 0xfffffffc00f09947 */ /* 0x004fea000383ffff */
[----:B------:R-:W-:Y:S05]  /*84f0*/  BRA `(.L_x_491) ;  /* 0xffffffdc00887947 */ /* 0x000fea000383ffff */
.L_x_453:
[----:B-1----:R1:W2:Y:S02]  /*8500*/  SYNCS.PHASECHK.TRANS64.TRYWAIT P1, [R0+URZ+0x36438], R10 ;  /* 0x0364380a000075a7 */ /* 0x0022a4000802017f */
[----:B--2---:R-:W-:Y:S05]  /*8510*/  @!P1 NANOSLEEP.SYNCS 0x989680 ;  /* 0x009896800000995d */ /* 0x004fea0003900000 */
[----:B------:R-:W2:Y:S02]  /*8520*/  @!P1 SYNCS.PHASECHK.TRANS64 P1, [R0+URZ+0x36438], R10 ;  /* 0x0364380a000095a7 */ /* 0x000ea4000802007f */
[----:B--2---:R-:W-:Y:S05]  /*8530*/  @!P1 BRA `(.L_x_453) ;  /* 0xfffffffc00f09947 */ /* 0x004fea000383ffff */
[----:B------:R-:W-:Y:S05]  /*8540*/  BRA `(.L_x_492) ;  /* 0xffffffe400407947 */ /* 0x000fea000383ffff */
.L_x_455:
[----:B--2---:R2:W3:Y:S02]  /*8550*/  SYNCS.PHASECHK.TRANS64.TRYWAIT P1, [R0+URZ+0x36428], R3 ;  /* 0x03642803000075a7 */ /* 0x0044e4000802017f */
[----:B---3--:R-:W-:Y:S05]  /*8560*/  @!P1 NANOSLEEP.SYNCS 0x989680 ;  /* 0x009896800000995d */ /* 0x008fea0003900000 */
[----:B------:R-:W3:Y:S02]  /*8570*/  @!P1 SYNCS.PHASECHK.TRANS64 P1, [R0+URZ+0x36428], R3 ;  /* 0x03642803000095a7 */ /* 0x000ee4000802007f */
[----:B---3--:R-:W-:Y:S05]  /*8580*/  @!P1 BRA `(.L_x_455) ;  /* 0xfffffffc00f09947 */ /* 0x008fea000383ffff */
[----:B------:R-:W-:Y:S05]  /*8590*/  BRA `(.L_x_493) ;  /* 0xffffffe800007947 */ /* 0x000fea000383ffff */
.L_x_457:
[----:B--2---:R2:W3:Y:S02]  /*85a0*/  SYNCS.PHASECHK.TRANS64.TRYWAIT P1, [R0+URZ+0x36438], R29 ;  /* 0x0364381d000075a7 */ /* 0x0044e4000802017f */
[----:B---3--:R-:W-:Y:S05]  /*85b0*/  @!P1 NANOSLEEP.SYNCS 0x989680 ;  /* 0x009896800000995d */ /* 0x008fea0003900000 */
[----:B------:R-:W3:Y:S02]  /*85c0*/  @!P1 SYNCS.PHASECHK.TRANS64 P1, [R0+URZ+0x36438], R29 ;  /* 0x0364381d000095a7 */ /* 0x000ee4000802007f */
[----:B---3--:R-:W-:Y:S05]  /*85d0*/  @!P1 BRA `(.L_x_457) ;  /* 0xfffffffc00f09947 */ /* 0x008fea000383ffff */
[----:B------:R-:W-:Y:S05]  /*85e0*/  BRA `(.L_x_494) ;  /* 0xffffffe800907947 */ /* 0x000fea000383ffff */
.L_x_459:
[----:B------:R-:W-:-:S07]  /*85f0*/  SHF.L.U32 R5, R12, 0x1f, RZ ;  /* 0x0000001f0c057819 */ /* 0x000fce00000006ff */
.L_x_495:
[----:B--2---:R2:W3:Y:S02]  /*8600*/  SYNCS.PHASECHK.TRANS64.TRYWAIT P1, [R0+URZ+0x36420], R5 ;  /* 0x03642005000075a7 */ /* 0x0044e4000802017f */
[----:B---3--:R-:W-:Y:S05]  /*8610*/  @!P1 NANOSLEEP.SYNCS 0x989680 ;  /* 0x009896800000995d */ /* 0x008fea0003900000 */
[----:B------:R-:W3:Y:S02]  /*8620*/  @!P1 SYNCS.PHASECHK.TRANS64 P1, [R0+URZ+0x36420], R5 ;  /* 0x03642005000095a7 */ /* 0x000ee4000802007f */
[----:B---3--:R-:W-:Y:S05]  /*8630*/  @!P1 BRA `(.L_x_495) ;  /* 0xfffffffc00f09947 */ /* 0x008fea000383ffff */
[----:B------:R-:W-:Y:S05]  /*8640*/  BRA `(.L_x_496) ;  /* 0xffffffec00307947 */ /* 0x000fea000383ffff */
.L_x_462:
[----:B--2---:R2:W3:Y:S02]  /*8650*/  SYNCS.PHASECHK.TRANS64.TRYWAIT P1, [R0+URZ+0x36438], R10 ;  /* 0x0364380a000075a7 */ /* 0x0044e4000802017f */
[----:B---3--:R-:W-:Y:S05]  /*8660*/  @!P1 NANOSLEEP.SYNCS 0x989680 ;  /* 0x009896800000995d */ /* 0x008fea0003900000 */
[----:B------:R-:W3:Y:S02]  /*8670*/  @!P1 SYNCS.PHASECHK.TRANS64 P1, [R0+URZ+0x36438], R10 ;  /* 0x0364380a000095a7 */ /* 0x000ee4000802007f */
[----:B---3--:R-:W-:Y:S05]  /*8680*/  @!P1 BRA `(.L_x_462) ;  /* 0xfffffffc00f09947 */ /* 0x008fea000383ffff */
[----:B------:R-:W-:Y:S05]  /*8690*/  BRA `(.L_x_497) ;  /* 0xffffffec00d87947 */ /* 0x000fea000383ffff */
.L_x_464:
[----:B---3--:R3:W4:Y:S02]  /*86a0*/  SYNCS.PHASECHK.TRANS64.TRYWAIT P1, [R0+URZ+0x36428], R5 ;  /* 0x03642805000075a7 */ /* 0x008724000802017f */
[----:B----4-:R-:W-:Y:S05]  /*86b0*/  @!P1 NANOSLEEP.SYNCS 0x989680 ;  /* 0x009896800000995d */ /* 0x010fea0003900000 */
[----:B------:R-:W4:Y:S02]  /*86c0*/  @!P1 SYNCS.PHASECHK.TRANS64 P1, [R0+URZ+0x36428], R5 ;  /* 0x03642805000095a7 */ /* 0x000f24000802007f */
[----:B----4-:R-:W-:Y:S05]  /*86d0*/  @!P1 BRA `(.L_x_464) ;  /* 0xfffffffc00f09947 */ /* 0x010fea000383ffff */
[----:B------:R-:W-:Y:S05]  /*86e0*/  BRA `(.L_x_498) ;  /* 0xfffffff000807947 */ /* 0x000fea000383ffff */
.L_x_466:
[----:B---3--:R3:W4:Y:S02]  /*86f0*/  SYNCS.PHASECHK.TRANS64.TRYWAIT P1, [R0+URZ+0x36438], R3 ;  /* 0x03643803000075a7 */ /* 0x008724000802017f */
[----:B----4-:R-:W-:Y:S05]  /*8700*/  @!P1 NANOSLEEP.SYNCS 0x989680 ;  /* 0x009896800000995d */ /* 0x010fea0003900000 */
[----:B------:R-:W4:Y:S02]  /*8710*/  @!P1 SYNCS.PHASECHK.TRANS64 P1, [R0+URZ+0x36438], R3 ;  /* 0x03643803000095a7 */ /* 0x000f24000802007f */
[----:B----4-:R-:W-:Y:S05]  /*8720*/  @!P1 BRA `(.L_x_466) ;  /* 0xfffffffc00f09947 */ /* 0x010fea000383ffff */
[----:B------:R-:W-:Y:S05]  /*8730*/  BRA `(.L_x_499) ;  /* 0xfffffff400187947 */ /* 0x000fea000383ffff */
.L_x_468:
[----:B------:R-:W-:Y:S01]  /*8740*/  BSSY B0, `(.L_x_500) ;  /* 0x0000006000007945 */ /* 0x000fe20003800000 */
[----:B------:R-:W-:-:S07]  /*8750*/  IMAD.MOV.U32 R15, RZ, RZ, -0x1 ;  /* 0xffffffffff0f7424 */ /* 0x000fce00078e00ff */
[----:B-12---:R-:W-:Y:S05]  /*8760*/  WARPSYNC.COLLECTIVE R15, `(.L_x_501) ;  /* 0x000000000f0c7348 */ /* 0x006fea0003c00000 */
[----:B------:R-:W-:Y:S02]  /*8770*/  ELECT P6, UR62, PT ;  /* 0x00000000003e782f */ /* 0x000fe400038c0000 */
[----:B------:R-:W-:Y:S01]  /*8780*/  MOV R14, UR62 ;  /* 0x0000003e000e7c02 */ /* 0x000fe20008000f00 */
[----:B-12---:R-:W-:Y:S10]  /*8790*/  ENDCOLLECTIVE ;  /* 0x000000000000791b */ /* 0x006ff40003800000 */
.L_x_501:
[----:B------:R-:W-:Y:S05]  /*87a0*/  BSYNC B0 ;  /* 0x0000000000007941 */ /* 0x000fea0003800000 */
.L_x_500:
[----:B------:R-:W-:Y:S01]  /*87b0*/  PLOP3.LUT P0, PT, P6, PT, PT, 0x80, 0x0 ;  /* 0x000000000000781c */ /* 0x000fe2000370f070 */
[----:B------:R-:W-:-:S12]  /*87c0*/  BRA `(.L_x_502) ;  /* 0xfffffff400cc7947 */ /* 0x000fd8000383ffff */
.L_x_470:
[----:B-1----:R1:W2:Y:S02]  /*87d0*/  SYNCS.PHASECHK.TRANS64.TRYWAIT P0, [R7+URZ], R0 ;  /* 0x00000000070075a7 */ /* 0x0022a4000800017f */
[----:B--2---:R-:W-:Y:S05]  /*87e0*/  @!P0 NANOSLEEP.SYNCS 0x989680 ;  /* 0x009896800000895d */ /* 0x004fea0003900000 */
[----:B------:R-:W2:Y:S02]  /*87f0*/  @!P0 SYNCS.PHASECHK.TRANS64 P0, [R7+URZ], R0 ;  /* 0x00000000070085a7 */ /* 0x000ea4000800007f */
[----:B--2---:R-:W-:Y:S05]  /*8800*/  @!P0 BRA `(.L_x_470) ;  /* 0xfffffffc00f08947 */ /* 0x004fea000383ffff */
[----:B------:R-:W-:Y:S05]  /*8810*/  BRA `(.L_x_503) ;  /* 0xfffffff800087947 */ /* 0x000fea000383ffff */
.L_x_471:
[----:B--2---:R2:W3:Y:S02]  /*8820*/  SYNCS.PHASECHK.TRANS64.TRYWAIT P0, [R3+URZ], R2 ;  /* 0x00000002030075a7 */ /* 0x0044e4000800017f */
[----:B---3--:R-:W-:Y:S05]  /*8830*/  @!P0 NANOSLEEP.SYNCS 0x989680 ;  /* 0x009896800000895d */ /* 0x008fea0003900000 */
[----:B------:R-:W3:Y:S02]  /*8840*/  @!P0 SYNCS.PHASECHK.TRANS64 P0, [R3+URZ], R2 ;  /* 0x00000002030085a7 */ /* 0x000ee4000800007f */
[----:B---3--:R-:W-:Y:S05]  /*8850*/  @!P0 BRA `(.L_x_471) ;  /* 0xfffffffc00f08947 */ /* 0x008fea000383ffff */
[----:B------:R-:W-:Y:S05]  /*8860*/  BRA `(.L_x_504) ;  /* 0xfffffff400fc7947 */ /* 0x000fea000383ffff */
.L_x_505:
        /* <DEDUP_REMOVED lines=9> */
.L_x_3858:


//--------------------- .text._ZN7cutlass13device_kernelIN5flash11enable_sm90INS1_16FlashAttnBwdSm90INS1_25CollectiveMainloopBwdSm90ILi2ELi1ELi1EN4cute5tupleIJNS5_1CILi1EEES8_S8_EEENS6_IJNS7_ILi64EEENS7_ILi96EEENS7_ILi192EEEEEENS_6half_tEfNS_4arch4Sm90ELb0ELb0ELb1ELb1ELb0ELb0ELb1ELb0ELi3ELi1ELi1ELi1ELb0EEENS1_21CollectiveEpilogueBwdISD_SE_SG_Li384ELb1ELb1ELi3EEENS1_19SingleTileSchedulerILb1ELb0ELb0ELi96EEEEEEEEEvNT_6ParamsE --------------------------
	.section	.text._ZN7cutlass13device_kernelIN5flash11enable_sm90INS1_16FlashAttnBwdSm90INS1_25CollectiveMainloopBwdSm90ILi2ELi1ELi1EN4cute5tupleIJNS5_1CILi1EEES8_S8_EEENS6_IJNS7_ILi64EEENS7_ILi96EEENS7_ILi192EEEEEENS_6half_tEfNS_4arch4Sm90ELb0ELb0ELb1ELb1ELb0ELb0ELb1ELb0ELi3ELi1ELi1ELi1ELb0EEENS1_21CollectiveEpilogueBwdISD_SE_SG_Li384ELb1ELb1ELi3EEENS1_19SingleTileSchedulerILb1ELb0ELb0ELi96EEEEEEEEEvNT_6ParamsE,"ax",@progbits
	.align	128
.text._ZN7cutlass13device_kernelIN5flash11enable_sm90INS1_16FlashAttnBwdSm90INS1_25CollectiveMainloopBwdSm90ILi2ELi1ELi1EN4cute5tupleIJNS5_1CILi1EEES8_S8_EEENS6_IJNS7_ILi64EEENS7_ILi96EEENS7_ILi192EEEEEENS_6half_tEfNS_4arch4Sm90ELb0ELb0ELb1ELb1ELb0ELb0ELb1ELb0ELi3ELi1ELi1ELi1ELb0EEENS1_21CollectiveEpilogueBwdISD_SE_SG_Li384ELb1ELb1ELi3EEENS1_19SingleTileSchedulerILb1ELb0ELb0ELi96EEEEEEEEEvNT_6ParamsE:
        .type           _ZN7cutlass13device_kernelIN5flash11enable_sm90INS1_16FlashAttnBwdSm90INS1_25CollectiveMainloopBwdSm90ILi2ELi1ELi1EN4cute5tupleIJNS5_1CILi1EEES8_S8_EEENS6_IJNS7_ILi64EEENS7_ILi96EEENS7_ILi192EEEEEENS_6half_tEfNS_4arch4Sm90ELb0ELb0ELb1ELb1ELb0ELb0ELb1ELb0ELi3ELi1ELi1ELi1ELb0EEENS1_21CollectiveEpilogueBwdISD_SE_SG_Li384ELb1ELb1ELi3EEENS1_19SingleTileSchedulerILb1ELb0ELb0ELi96EEEEEEEEEvNT_6ParamsE,@function
        .size           _ZN7cutlass13device_kernelIN5flash11enable_sm90INS1_16FlashAttnBwdSm90INS1_25CollectiveMainloopBwdSm90ILi2ELi1ELi1EN4cute5tupleIJNS5_1CILi1EEES8_S8_EEENS6_IJNS7_ILi64EEENS7_ILi96EEENS7_ILi192EEEEEENS_6half_tEfNS_4arch4Sm90ELb0ELb0ELb1ELb1ELb0ELb0ELb1ELb0ELi3ELi1ELi1ELi1ELb0EEENS1_21CollectiveEpilogueBwdISD_SE_SG_Li384ELb1ELb1ELi3EEENS1_19SingleTileSchedulerILb1ELb0ELb0ELi96EEEEEEEEEvNT_6ParamsE,(.L_x_3859 - _ZN7cutlass13device_kernelIN5flash11enable_sm90INS1_16FlashAttnBwdSm90INS1_25CollectiveMainloopBwdSm90ILi2ELi1ELi1EN4cute5tupleIJNS5_1CILi1EEES8_S8_EEENS6_IJNS7_ILi64EEENS7_ILi96EEENS7_ILi192EEEEEENS_6half_tEfNS_4arch4Sm90ELb0ELb0ELb1ELb1ELb0ELb0ELb1ELb0ELi3ELi1ELi1ELi1ELb0EEENS1_21CollectiveEpilogueBwdISD_SE_SG_Li384ELb1ELb1ELi3EEENS1_19SingleTileSchedulerILb1ELb0ELb0ELi96EEEEEEEEEvNT_6ParamsE)
        .other          _ZN7cutlass13device_kernelIN5flash11enable_sm90INS1_16FlashAttnBwdSm90INS1_25CollectiveMainloopBwdSm90ILi2ELi1ELi1EN4cute5tupleIJNS5_1CILi1EEES8_S8_EEENS6_IJNS7_ILi64EEENS7_ILi96EEENS7_ILi192EEEEEENS_6half_tEfNS_4arch4Sm90ELb0ELb0ELb1ELb1ELb0ELb0ELb1ELb0ELi3ELi1ELi1ELi1ELb0EEENS1_21CollectiveEpilogueBwdISD_SE_SG_Li384ELb1ELb1ELi3EEENS1_19SingleTileSchedulerILb1ELb0ELb0ELi96EEEEEEEEEvNT_6ParamsE,@"STO_CUDA_ENTRY STV_DEFAULT"
_ZN7cutlass13device_kernelIN5flash11enable_sm90INS1_16FlashAttnBwdSm90INS1_25CollectiveMainloopBwdSm90ILi2ELi1ELi1EN4cute5tupleIJNS5_1CILi1EEES8_S8_EEENS6_IJNS7_ILi64EEENS7_ILi96EEENS7_ILi192EEEEEENS_6half_tEfNS_4arch4Sm90ELb0ELb0ELb1ELb1ELb0ELb0ELb1ELb0ELi3ELi1ELi1ELi1ELb0EEENS1_21CollectiveEpilogueBwdISD_SE_SG_Li384ELb1ELb1ELi3EEENS1_19SingleTileSchedulerILb1ELb0ELb0ELi96EEEEEEEEEvNT_6ParamsE:
        /* <DEDUP_REMOVED lines=23> */
.L_x_507:
[----:B------:R-:W-:Y:S05]  /*0170*/  BSYNC B0 ;  /* 0x0000000000007941 */ /* 0x000fea0003800000 */
.L_x_506:
        /* <DEDUP_REMOVED lines=34> */
.L_x_508:
        /* <DEDUP_REMOVED lines=20> */
.L_x_509:
        /* <DEDUP_REMOVED lines=8> */
.L_x_512:
[----:B------:R-:W-:-:S08]  /*0560*/  NOP ;  /* 0x0000000000007918 */ /* 0x000fd00000000000 */
[----:B------:R-:W1:Y:S02]  /*0570*/  USETMAXREG.TRY_ALLOC.CTAPOOL UP0, 0xa0 ;  /* 0x000000a0000079c8 */ /* 0x000e640008000600 */
[----:B-1----:R-:W-:-:S13]  /*0580*/  PLOP3.LUT P0, PT, PT, PT, UP0, 0x80, 0x0 ;  /* 0x000000000000781c */ /* 0x002fda0003f0f008 */
[----:B------:R-:W-:Y:S05]  /*0590*/  @!P0 BRA `(.L_x_512) ;  /* 0xfffffffc00f08947 */ /* 0x000fea000383ffff */
[----:B------:R-:W-:Y:S01]  /*05a0*/  LOP3.LUT R0, R0, 0x3, RZ, 0xc0, !PT ;  /* 0x0000000300007812 */ /* 0x000fe200078ec0ff */
[----:B------:R-:W1:Y:S01]  /*05b0*/  S2R R2, SR_TID.X ;  /* 0x0000000000027919 */ /* 0x000e620000002100 */
[----:B------:R-:W-:Y:S01]  /*05c0*/  ULDC.64 UR4, c[0x0][0x8d8] ;  /* 0x0002360000047ab9 */ /* 0x000fe20000000a00 */
[----:B------:R-:W2:Y:S03]  /*05d0*/  S2R R17, SR_CTAID.X ;  /* 0x0000000000117919 */ /* 0x000ea60000002500 */
[----:B------:R-:W3:Y:S01]  /*05e0*/  SHFL.IDX PT, R0, R0, RZ, 0x1f ;  /* 0x00001fff00007589 */ /* 0x000ee200000e0000 */
[----:B------:R-:W4:Y:S01]  /*05f0*/  S2R R7, SR_CTAID.Z ;  /* 0x0000000000077919 */ /* 0x000f220000002700 */
[----:B---3--:R-:W-:Y:S02]  /*0600*/  ISETP.NE.AND P0, PT, R0, RZ, PT ;  /* 0x000000ff0000720c */ /* 0x008fe40003f05270 */
[----:B-1----:R-:W-:-:S11]  /*0610*/  SHF.R.U32.HI R2, RZ, 0x7, R2 ;  /* 0x00000007ff027819 */ /* 0x002fd60000011602 */
[----:B------:R-:W-:-:S05]  /*0620*/  @!P0 VIADD R2, R2, 0x9 ;  /* 0x0000000902028836 */ /* 0x000fca0000000000 */
[----:B------:R1:W-:Y:S06]  /*0630*/  @!P0 BAR.ARV R2, 0xa0 ;  /* 0x000280020000851d */ /* 0x0003ec0000002000 */
[----:B------:R-:W-:-:S04]  /*0640*/  ISETP.NE.U32.AND P0, PT, RZ, UR4, PT ;  /* 0x00000004ff007c0c */ /* 0x000fc8000bf05070 */
[----:B------:R-:W-:-:S13]  /*0650*/  ISETP.NE.AND.EX P0, PT, RZ, UR5, PT, P0 ;  /* 0x00000005ff007c0c */ /* 0x000fda000bf05300 */
[----:B-12-4-:R-:W-:Y:S05]  /*0660*/  @!P0 BRA `(.L_x_513) ;  /* 0x0000000000108947 */ /* 0x016fea0003800000 */
[----:B------:R-:W1:Y:S02]  /*0670*/  LDC.64 R2, c[0x0][0x8d8] ;  /* 0x00023600ff027b82 */ /* 0x000e640000000a00 */
[----:B-1----:R-:W-:-:S05]  /*0680*/  IMAD.WIDE R2, R7, 0x4, R2 ;  /* 0x0000000407027825 */ /* 0x002fca00078e0202 */
[----:B------:R1:W5:Y:S01]  /*0690*/  LDG.E R0, desc[UR38][R2.64] ;  /* 0x0000002602007981 */ /* 0x000362000c1e1900 */
[----:B------:R-:W-:Y:S05]  /*06a0*/  BRA `(.L_x_514) ;  /* 0x00000000002c7947 */ /* 0x000fea0003800000 */
.L_x_513:
[----:B------:R-:W-:Y:S02]  /*06b0*/  ULDC.64 UR4, c[0x0][0x8d0] ;  /* 0x0002340000047ab9 */ /* 0x000fe40000000a00 */
[----:B------:R-:W-:-:S04]  /*06c0*/  ISETP.NE.U32.AND P0, PT, RZ, UR4, PT ;  /* 0x00000004ff007c0c */ /* 0x000fc8000bf05070 */
[----:B------:R-:W-:-:S13]  /*06d0*/  ISETP.NE.AND.EX P0, PT, RZ, UR5, PT, P0 ;  /* 0x00000005ff007c0c */ /* 0x000fda000bf05300 */
[----:B------:R-:W-:Y:S05]  /*06e0*/  @!P0 BRA `(.L_x_515) ;  /* 0x0000000000188947 */ /* 0x000fea0003800000 */
[----:B------:R-:W1:Y:S02]  /*06f0*/  LDC.64 R2, c[0x0][0x8d0] ;  /* 0x00023400ff027b82 */ /* 0x000e640000000a00 */
[----:B-1----:R-:W-:-:S05]  /*0700*/  IMAD.WIDE R2, R7, 0x4, R2 ;  /* 0x0000000407027825 */ /* 0x002fca00078e0202 */
[----:B------:R-:W2:Y:S04]  /*0710*/  LDG.E R0, desc[UR38][R2.64] ;  /* 0x0000002602007981 */ /* 0x000ea8000c1e1900 */
[----:B------:R-:W2:Y:S02]  /*0720*/  LDG.E R5, desc[UR38][R2.64+0x4] ;  /* 0x0000042602057981 */ /* 0x000ea4000c1e1900 */
[----:B--2---:R-:W-:Y:S01]  /*0730*/  IMAD.IADD R0, R5, 0x1, -R0 ;  /* 0x0000000105007824 */ /* 0x004fe200078e0a00 */
[----:B------:R-:W-:Y:S06]  /*0740*/  BRA `(.L_x_514) ;  /* 0x0000000000047947 */ /* 0x000fec0003800000 */
.L_x_515:
[----:B------:R-:W2:Y:S02]  /*0750*/  LDC R0, c[0x0][0x8bc] ;  /* 0x00022f00ff007b82 */ /* 0x000ea40000000800 */
.L_x_514:
[----:B-1----:R-:W-:-:S05]  /*0760*/  IMAD R3, R17, 0x60, RZ ;  /* 0x0000006011037824 */ /* 0x002fca00078e02ff */
[----:B--2--5:R-:W-:-:S04]  /*0770*/  ISETP.GE.AND P0, PT, R3, R0, PT ;  /* 0x000000000300720c */ /* 0x024fc80003f06270 */
[----:B------:R-:W-:-:S04]  /*0780*/  SEL R4, R7, 0xffffffff, !P0 ;  /* 0xffffffff07047807 */ /* 0x000fc80004000000 */
[----:B------:R-:W-:Y:S01]  /*0790*/  ISETP.GE.AND P0, PT, R4, RZ, PT ;  /* 0x000000ff0400720c */ /* 0x000fe20003f06270 */
[----:B------:R1:W-:-:S12]  /*07a0*/  STL [R1+0x8], R4 ;  /* 0x0000080401007387 */ /* 0x0003d80000100800 */
[----:B-1----:R-:W-:Y:S05]  /*07b0*/  @!P0 BRA `(.L_x_516) ;  /* 0x0000009800f08947 */ /* 0x002fea0003800000 */
[----:B------:R-:W-:Y:S01]  /*07c0*/  ULDC.64 UR4, c[0x0][0x780] ;  /* 0x0001e00000047ab9 */ /* 0x000fe20000000a00 */
[----:B------:R-:W1:Y:S01]  /*07d0*/  LDC R18, c[0x0][0x290] ;  /* 0x0000a400ff127b82 */ /* 0x000e620000000800 */
[----:B------:R-:W-:-:S04]  /*07e0*/  ISETP.NE.U32.AND P0, PT, RZ, UR4, PT ;  /* 0x00000004ff007c0c */ /* 0x000fc8000bf05070 */
[----:B------:R-:W-:-:S13]  /*07f0*/  ISETP.NE.AND.EX P0, PT, RZ, UR5, PT, P0 ;  /* 0x00000005ff007c0c */ /* 0x000fda000bf05300 */
[----:B------:R-:W-:Y:S05]  /*0800*/  @!P0 BRA `(.L_x_517) ;  /* 0x0000000000108947 */ /* 0x000fea0003800000 */
[----:B------:R-:W2:Y:S02]  /*0810*/  LDC.64 R2, c[0x0][0x780] ;  /* 0x0001e000ff027b82 */ /* 0x000ea40000000a00 */
[----:B--2---:R-:W-:-:S05]  /*0820*/  IMAD.WIDE R2, R4, 0x4, R2 ;  /* 0x0000000404027825 */ /* 0x004fca00078e0202 */
[----:B------:R2:W5:Y:S01]  /*0830*/  LDG.E R19, desc[UR38][R2.64] ;  /* 0x0000002602137981 */ /* 0x000562000c1e1900 */
[----:B------:R-:W-:Y:S05]  /*0840*/  BRA `(.L_x_518) ;  /* 0x0000000000287947 */ /* 0x000fea0003800000 */
.L_x_517:
[----:B------:R-:W-:Y:S01]  /*0850*/  ULDC.64 UR4, c[0x0][0x770] ;  /* 0x0001dc0000047ab9 */ /* 0x000fe20000000a00 */
[----:B------:R-:W3:Y:S01]  /*0860*/  LDC R19, c[0x0][0x280] ;  /* 0x0000a000ff137b82 */ /* 0x000ee20000000800 */
[----:B------:R-:W-:-:S04]  /*0870*/  ISETP.NE.U32.AND P0, PT, RZ, UR4, PT ;  /* 0x00000004ff007c0c */ /* 0x000fc8000bf05070 */
[----:B------:R-:W-:-:S13]  /*0880*/  ISETP.NE.AND.EX P0, PT, RZ, UR5, PT, P0 ;  /* 0x00000005ff007c0c */ /* 0x000fda000bf05300 */
[----:B------:R-:W-:Y:S05]  /*0890*/  @!P0 BRA `(.L_x_518) ;  /* 0x0000000000148947 */ /* 0x000fea0003800000 */
[----:B------:R-:W2:Y:S02]  /*08a0*/  LDC.64 R2, c[0x0][0x770] ;  /* 0x0001dc00ff027b82 */ /* 0x000ea40000000a00 */
[----:B--2---:R-:W-:-:S05]  /*08b0*/  IMAD.WIDE R2, R4, 0x4, R2 ;  /* 0x0000000404027825 */ /* 0x004fca00078e0202 */
[----:B---3--:R-:W2:Y:S04]  /*08c0*/  LDG.E R19, desc[UR38][R2.64] ;  /* 0x0000002602137981 */ /* 0x008ea8000c1e1900 */
[----:B------:R-:W2:Y:S02]  /*08d0*/  LDG.E R0, desc[UR38][R2.64+0x4] ;  /* 0x0000042602007981 */ /* 0x000ea4000c1e1900 */
[----:B--2---:R-:W-:-:S07]  /*08e0*/  IMAD.IADD R19, R0, 0x1, -R19 ;  /* 0x0000000100137824 */ /* 0x004fce00078e0a13 */
.L_x_518:
[----:B------:R-:W-:Y:S02]  /*08f0*/  ULDC.64 UR4, c[0x0][0x788] ;  /* 0x0001e20000047ab9 */ /* 0x000fe40000000a00 */
[----:B------:R-:W-:-:S04]  /*0900*/  ISETP.NE.U32.AND P0, PT, RZ, UR4, PT ;  /* 0x00000004ff007c0c */ /* 0x000fc8000bf05070 */
[----:B------:R-:W-:-:S13]  /*0910*/  ISETP.NE.AND.EX P0, PT, RZ, UR5, PT, P0 ;  /* 0x00000005ff007c0c */ /* 0x000fda000bf05300 */
[----:B------:R-:W-:Y:S05]  /*0920*/  @!P0 BRA `(.L_x_519) ;  /* 0x0000000000108947 */ /* 0x000fea0003800000 */
[----:B--2---:R-:W2:Y:S02]  /*0930*/  LDC.64 R2, c[0x0][0x788] ;  /* 0x0001e200ff027b82 */ /* 0x004ea40000000a00 */
[----:B--2---:R-:W-:-:S05]  /*0940*/  IMAD.WIDE R2, R4, 0x4, R2 ;  /* 0x0000000404027825 */ /* 0x004fca00078e0202 */
[----:B-1----:R1:W5:Y:S01]  /*0950*/  LDG.E R18, desc[UR38][R2.64] ;  /* 0x0000002602127981 */ /* 0x002362000c1e1900 */
[----:B------:R-:W-:Y:S05]  /*0960*/  BRA `(.L_x_520) ;  /* 0x0000000000247947 */ /* 0x000fea0003800000 */
.L_x_519:
[----:B------:R-:W-:Y:S02]  /*0970*/  ULDC.64 UR4, c[0x0][0x778] ;  /* 0x0001de0000047ab9 */ /* 0x000fe40000000a00 */
[----:B------:R-:W-:-:S04]  /*0980*/  ISETP.NE.U32.AND P0, PT, RZ, UR4, PT ;  /* 0x00000004ff007c0c */ /* 0x000fc8000bf05070 */
[----:B------:R-:W-:-:S13]  /*0990*/  ISETP.NE.AND.EX P0, PT, RZ, UR5, PT, P0 ;  /* 0x00000005ff007c0c */ /* 0x000fda000bf05300 */
[----:B------:R-:W-:Y:S05]  /*09a0*/  @!P0 BRA `(.L_x_520) ;  /* 0x0000000000148947 */ /* 0x000fea0003800000 */
[----:B--2---:R-:W2:Y:S02]  /*09b0*/  LDC.64 R2, c[0x0][0x778] ;  /* 0x0001de00ff027b82 */ /* 0x004ea40000000a00 */
[----:B--2---:R-:W-:-:S05]  /*09c0*/  IMAD.WIDE R2, R4, 0x4, R2 ;  /* 0x0000000404027825 */ /* 0x004fca00078e0202 */
[----:B-1----:R-:W2:Y:S04]  /*09d0*/  LDG.E R18, desc[UR38][R2.64] ;  /* 0x0000002602127981 */ /* 0x002ea8000c1e1900 */
[----:B------:R-:W2:Y:S02]  /*09e0*/  LDG.E R5, desc[UR38][R2.64+0x4] ;  /* 0x0000042602057981 */ /* 0x000ea4000c1e1900 */
[----:B--2---:R-:W-:-:S07]  /*09f0*/  IMAD.IADD R18, R5, 0x1, -R18 ;  /* 0x0000000105127824 */ /* 0x004fce00078e0a12 */
.L_x_520:
[----:B---3-5:R-:W-:Y:S02]  /*0a00*/  ISETP.GE.AND P1, PT, R19, 0x1, PT ;  /* 0x000000011300780c */ /* 0x028fe40003f26270 */
[----:B------:R-:W-:Y:S02]  /*0a10*/  CS2R R70, SRZ ;  /* 0x0000000000467805 */ /* 0x000fe4000001ff00 */
[----:B------:R-:W-:Y:S02]  /*0a20*/  PLOP3.LUT P0, PT, PT, PT, PT, 0x80, 0x0 ;  /* 0x000000000000781c */ /* 0x000fe40003f0f070 */
        /* <DEDUP_REMOVED lines=48> */
[----:B------:R-:W3:Y:S01]  /*0d30*/  S2UR UR4, SR_CgaCtaId ;  /* 0x00000000000479c3 */ /* 0x000ee20000008800 */
[----:B------:R-:W-:Y:S01]  /*0d40*/  UMOV UR36, 0x400 ;  /* 0x0000040000247882 */ /* 0x000fe20000000000 */
[----:B------:R-:W-:Y:S01]  /*0d50*/  ULDC UR40, c[0x0][0x75c] ;  /* 0x0001d70000287ab9 */ /* 0x000fe20000000800 */
[----:B------:R-:W-:Y:S01]  /*0d60*/  ULDC UR41, c[0x0][0x744] ;  /* 0x0001d10000297ab9 */ /* 0x000fe20000000800 */
[----:B---3--:R-:W-:-:S04]  /*0d70*/  ULEA UR36, UR4, UR36, 0x18 ;  /* 0x0000002404247291 */ /* 0x008fc8000f8ec03f */
[----:B------:R-:W-:-:S04]  /*0d80*/  UIADD3 UR37, UR36, 0x30400, URZ ;  /* 0x0003040024257890 */ /* 0x000fc8000fffe03f */
[----:B------:R-:W-:-:S06]  /*0d90*/  ULOP3.LUT UP0, URZ, UR37, 0x1bf, URZ, 0xc0, !UPT ;  /* 0x000001bf253f7892 */ /* 0x000fcc000f80c03f */
[----:B------:R-:W-:-:S13]  /*0da0*/  PLOP3.LUT P0, PT, PT, PT, UP0, 0x80, 0x0 ;  /* 0x000000000000781c */ /* 0x000fda0003f0f008 */
[----:B------:R-:W-:Y:S05]  /*0db0*/  @!P0 BRA `(.L_x_522) ;  /* 0x00000000007c8947 */ /* 0x000fea0003800000 */
[----:B-12---:R-:W-:Y:S01]  /*0dc0*/  MOV R2, 0x0 ;  /* 0x0000000000027802 */ /* 0x006fe20000000f00 */
        /* <DEDUP_REMOVED lines=15> */
.L_x_523:
        /* <DEDUP_REMOVED lines=15> */
.L_x_522:
[----:B------:R-:W-:-:S04]  /*0fb0*/  IMAD.U32 R0, RZ, RZ, UR36 ;  /* 0x00000024ff007e24 */ /* 0x000fc8000f8e00ff */
[----:B------:R-:W-:-:S05]  /*0fc0*/  VIADD R0, R0, 0x33400 ;  /* 0x0003340000007836 */ /* 0x000fca0000000000 */
[----:B------:R-:W-:-:S13]  /*0fd0*/  LOP3.LUT P0, RZ, R0, 0x1bf, RZ, 0xc0, !PT ;  /* 0x000001bf00ff7812 */ /* 0x000fda000780c0ff */
        /* <DEDUP_REMOVED lines=17> */
.L_x_525:
        /* <DEDUP_REMOVED lines=15> */
.L_x_524:
[----:B-12---:R-:W1:Y:S01]  /*11e0*/  S2R R2, SR_TID.X ;  /* 0x0000000000027919 */ /* 0x006e620000002100 */
[----:B------:R-:W-:Y:S01]  /*11f0*/  UMOV UR4, 0xffffffff ;  /* 0xffffffff00047882 */ /* 0x000fe20000000000 */
[----:B-1----:R-:W-:-:S05]  /*1200*/  VIADD R0, R2, 0xffffff80 ;  /* 0xffffff8002007836 */ /* 0x002fca0000000000 */
[----:B------:R-:W-:-:S04]  /*1210*/  SHF.R.S32.HI R3, RZ, 0x1f, R0 ;  /* 0x0000001fff037819 */ /* 0x000fc80000011400 */
[----:B------:R-:W-:-:S04]  /*1220*/  LEA.HI R2, R3, R0, RZ, 0x7 ;  /* 0x0000000003027211 */ /* 0x000fc800078f38ff */
[----:B------:R-:W-:Y:S01]  /*1230*/  SHF.R.S32.HI R13, RZ, 0x7, R2 ;  /* 0x00000007ff0d7819 */ /* 0x000fe20000011402 */
[----:B------:R-:W-:Y:S06]  /*1240*/  BRA.DIV UR4, `(.L_x_526) ;  /* 0x0000009204547947 */ /* 0x000fec000b800000 */
[----:B------:R1:W2:Y:S02]  /*1250*/  SHFL.IDX PT, R14, R13, RZ, 0x1f ;  /* 0x00001fff0d0e7589 */ /* 0x0002a400000e0000 */
.L_x_656:
[----:B------:R-:W-:Y:S01]  /*1260*/  SHF.L.U32 R11, RZ, 0x1f, RZ ;  /* 0x0000001fff0b7819 */ /* 0x000fe200000006ff */
[----:B--2---:R-:W-:Y:S01]  /*1270*/  IMAD.HI R4, R14, 0x55555556, RZ ;  /* 0x555555560e047827 */ /* 0x004fe200078e02ff */
[----:B------:R-:W-:Y:S02]  /*1280*/  LEA.HI R6, R3, R0, RZ, 0x4 ;  /* 0x0000000003067211 */ /* 0x000fe400078f20ff */
[----:B------:R-:W2:Y:S01]  /*1290*/  SYNCS.PHASECHK.TRANS64.TRYWAIT P0, [UR36+0x36400], R11 ;  /* 0x0364000bff0075a7 */ /* 0x000ea20008000164 */
[----:B------:R-:W-:Y:S01]  /*12a0*/  LOP3.LUT R7, R2, 0xffffff80, RZ, 0xc0, !PT ;  /* 0xffffff8002077812 */ /* 0x000fe200078ec0ff */
[----:B------:R-:W-:Y:S01]  /*12b0*/  VIADD R19, R19, 0x3f ;  /* 0x0000003f13137836 */ /* 0x000fe20000000000 */
[----:B------:R-:W-:Y:S01]  /*12c0*/  LEA.HI R5, R4, R4, RZ, 0x1 ;  /* 0x0000000404057211 */ /* 0x000fe200078f08ff */
[----:B------:R-:W-:Y:S01]  /*12d0*/  IMAD.HI R4, R13, 0x55555556, RZ ;  /* 0x555555560d047827 */ /* 0x000fe200078e02ff */
[----:B------:R-:W-:Y:S02]  /*12e0*/  LEA.HI R2, R3, R0, RZ, 0x5 ;  /* 0x0000000003027211 */ /* 0x000fe400078f28ff */
[----:B------:R-:W-:Y:S01]  /*12f0*/  LOP3.LUT R3, R6, 0xfffffff0, RZ, 0xc0, !PT ;  /* 0xfffffff006037812 */ /* 0x000fe200078ec0ff */
[----:B------:R-:W-:Y:S01]  /*1300*/  IMAD R18, R17, -0x60, R18 ;  /* 0xffffffa011127824 */ /* 0x000fe200078e0212 */
[----:B------:R-:W-:Y:S01]  /*1310*/  LEA.HI R8, R4, R4, RZ, 0x1 ;  /* 0x0000000404087211 */ /* 0x000fe200078f08ff */
[C---:B------:R-:W-:Y:S01]  /*1320*/  IMAD.IADD R4, R0.reuse, 0x1, -R7 ;  /* 0x0000000100047824 */ /* 0x040fe200078e0a07 */
[--C-:B------:R-:W-:Y:S01]  /*1330*/  SHF.R.S32.HI R9, RZ, 0x5, R2.reuse ;  /* 0x00000005ff097819 */ /* 0x100fe20000011402 */
[----:B------:R-:W-:Y:S01]  /*1340*/  IMAD.IADD R3, R0, 0x1, -R3 ;  /* 0x0000000100037824 */ /* 0x000fe200078e0a03 */
[----:B------:R-:W-:Y:S01]  /*1350*/  SHF.R.S32.HI R10, RZ, 0x1f, R19 ;  /* 0x0000001fff0a7819 */ /* 0x000fe20000011413 */
[----:B------:R-:W-:Y:S01]  /*1360*/  IMAD R7, R8, -0x3, R13 ;  /* 0xfffffffd08077824 */ /* 0x000fe200078e020d */
[----:B------:R-:W-:Y:S01]  /*1370*/  SHF.R.S32.HI R8, RZ, 0x1f, R2 ;  /* 0x0000001fff087819 */ /* 0x000fe20000011402 */
[----:B------:R-:W-:Y:S01]  /*1380*/  IMAD R5, R5, -0x3, R14 ;  /* 0xfffffffd05057824 */ /* 0x000fe200078e020e */
[----:B------:R-:W-:Y:S01]  /*1390*/  LEA.HI R2, R10, R19, RZ, 0x6 ;  /* 0x000000130a027211 */ /* 0x000fe200078f30ff */
[----:B------:R-:W-:Y:S01]  /*13a0*/  IMAD R17, R7, -0x20, R18 ;  /* 0xffffffe007117824 */ /* 0x000fe200078e0212 */
[----:B------:R-:W-:-:S02]  /*13b0*/  LEA.HI R8, R8, R9, RZ, 0x2 ;  /* 0x0000000908087211 */ /* 0x000fc400078f10ff */
[----:B------:R-:W-:Y:S01]  /*13c0*/  LEA.HI R0, R3, R3, RZ, 0x1 ;  /* 0x0000000303007211 */ /* 0x000fe200078f08ff */
[----:B--2---:R-:W-:Y:S06]  /*13d0*/  @P0 BRA `(.L_x_527) ;  /* 0x0000000000080947 */ /* 0x004fec0003800000 */
[----:B------:R-:W2:Y:S02]  /*13e0*/  SYNCS.PHASECHK.TRANS64.TRYWAIT P0, [UR36+0x36400], R11 ;  /* 0x0364000bff0075a7 */ /* 0x000ea40008000164 */
[----:B--2---:R-:W-:Y:S05]  /*13f0*/  @!P0 BRA `(.L_x_528) ;  /* 0x0000009000048947 */ /* 0x004fea0003800000 */
.L_x_527:
[----:B------:R-:W-:Y:S01]  /*1400*/  LOP3.LUT R12, R8, 0x3ffffc, RZ, 0xc0, !PT ;  /* 0x003ffffc080c7812 */ /* 0x000fe200078ec0ff */
[----:B------:R-:W-:Y:S01]  /*1410*/  IMAD R14, R13, 0x400, R4 ;  /* 0x000004000d0e7824 */ /* 0x000fe200078e0204 */
[--C-:B--2---:R-:W-:Y:S01]  /*1420*/  SHF.R.S32.HI R7, RZ, 0x1, R0.reuse ;  /* 0x00000001ff077819 */ /* 0x104fe20000011400 */
[----:B------:R-:W-:Y:S01]  /*1430*/  IMAD.MOV.U32 R157, RZ, RZ, 0x20 ;  /* 0x00000020ff9d7424 */ /* 0x000fe200078e00ff */
[----:B------:R-:W-:Y:S01]  /*1440*/  SHF.R.S32.HI R8, RZ, 0x1f, R0 ;  /* 0x0000001fff087819 */ /* 0x000fe20000011400 */
[----:B------:R-:W-:Y:S01]  /*1450*/  IMAD.IADD R15, R9, 0x1, -R12 ;  /* 0x00000001090f7824 */ /* 0x000fe200078e0a0c */
[----:B------:R-:W-:Y:S02]  /*1460*/  SHF.R.S32.HI R10, RZ, 0x1f, R3 ;  /* 0x0000001fff0a7819 */ /* 0x000fe40000011403 */
[----:B------:R-:W-:Y:S02]  /*1470*/  CS2R R70, SRZ ;  /* 0x0000000000467805 */ /* 0x000fe4000001ff00 */
[----:B------:R-:W-:-:S02]  /*1480*/  LEA.HI R8, R8, R7, RZ, 0x2 ;  /* 0x0000000708087211 */ /* 0x000fc400078f10ff */
[----:B------:R-:W-:Y:S02]  /*1490*/  CS2R R68, SRZ ;  /* 0x0000000000447805 */ /* 0x000fe4000001ff00 */
[----:B------:R-:W-:Y:S02]  /*14a0*/  LEA.HI R10, R10, R3, RZ, 0x3 ;  /* 0x000000030a0a7211 */ /* 0x000fe400078f18ff */
[----:B------:R-:W-:Y:S02]  /*14b0*/  CS2R R66, SRZ ;  /* 0x0000000000427805 */ /* 0x000fe4000001ff00 */
[----:B------:R-:W-:Y:S02]  /*14c0*/  LOP3.LUT R8, R8, 0xfffffffc, RZ, 0xc0, !PT ;  /* 0xfffffffc08087812 */ /* 0x000fe400078ec0ff */
[----:B------:R-:W-:Y:S02]  /*14d0*/  CS2R R64, SRZ ;  /* 0x0000000000407805 */ /* 0x000fe4000001ff00 */
[----:B------:R-:W-:Y:S01]  /*14e0*/  LOP3.LUT R0, R0, 0x7fffffe, RZ, 0xc0, !PT ;  /* 0x07fffffe00007812 */ /* 0x000fe200078ec0ff */
[----:B------:R-:W-:Y:S01]  /*14f0*/  IMAD.SHL.U32 R10, R10, 0x20, RZ ;  /* 0x000000200a0a7824 */ /* 0x000fe200078e00ff */
[----:B------:R-:W-:Y:S01]  /*1500*/  SHF.R.S32.HI R6, RZ, 0x4, R6 ;  /* 0x00000004ff067819 */ /* 0x000fe20000011406 */
[----:B------:R-:W-:Y:S01]  /*1510*/  IMAD.IADD R8, R7, 0x1, -R8 ;  /* 0x0000000107087824 */ /* 0x000fe200078e0a08 */
[----:B------:R-:W-:Y:S01]  /*1520*/  CS2R R62, SRZ ;  /* 0x00000000003e7805 */ /* 0x000fe2000001ff00 */
[----:B------:R-:W-:Y:S01]  /*1530*/  IMAD.IADD R11, R3, 0x1, -R0 ;  /* 0x00000001030b7824 */ /* 0x000fe200078e0a00 */
[----:B------:R-:W-:Y:S01]  /*1540*/  SHF.R.S32.HI R3, RZ, 0x1f, R4 ;  /* 0x0000001fff037819 */ /* 0x000fe20000011404 */
[----:B------:R-:W-:Y:S01]  /*1550*/  IMAD.SHL.U32 R9, R8, 0x40, RZ ;  /* 0x0000004008097824 */ /* 0x000fe200078e00ff */
[----:B------:R-:W-:Y:S01]  /*1560*/  LOP3.LUT R10, R10, 0x7fffff00, RZ, 0xc0, !PT ;  /* 0x7fffff000a0a7812 */ /* 0x000fe200078ec0ff */
[----:B------:R-:W-:Y:S01]  /*1570*/  IMAD.SHL.U32 R12, R6, 0x8, RZ ;  /* 0x00000008060c7824 */ /* 0x000fe200078e00ff */
[----:B------:R-:W-:-:S02]  /*1580*/  LEA.HI R0, R3, R4, RZ, 0x2 ;  /* 0x0000000403007211 */ /* 0x000fc400078f10ff */
[----:B------:R-:W-:Y:S02]  /*1590*/  CS2R R60, SRZ ;  /* 0x00000000003c7805 */ /* 0x000fe4000001ff00 */
[----:B------:R-:W-:Y:S01]  /*15a0*/  LOP3.LUT R9, R9, 0xc0, RZ, 0xc0, !PT ;  /* 0x000000c009097812 */ /* 0x000fe200078ec0ff */
[----:B------:R-:W-:Y:S01]  /*15b0*/  IMAD R10, R13, 0x800, R10 ;  /* 0x000008000d0a7824 */ /* 0x000fe200078e020a */
[--C-:B------:R-:W-:Y:S02]  /*15c0*/  SHF.R.S32.HI R6, RZ, 0x2, R0.reuse ;  /* 0x00000002ff067819 */ /* 0x100fe40000011400 */
[----:B------:R-:W-:Y:S02]  /*15d0*/  CS2R R58, SRZ ;  /* 0x00000000003a7805 */ /* 0x000fe4000001ff00 */
[----:B------:R-:W-:Y:S01]  /*15e0*/  SHF.R.S32.HI R7, RZ, 0x1f, R0 ;  /* 0x0000001fff077819 */ /* 0x000fe20000011400 */
[----:B------:R-:W-:Y:S01]  /*15f0*/  IMAD R10, R11, 0x20, R10 ;  /* 0x000000200b0a7824 */ /* 0x000fe200078e020a */
[----:B------:R-:W-:-:S02]  /*1600*/  LOP3.LUT R12, R9, 0x8, R12, 0xf8, !PT ;  /* 0x00000008090c7812 */ /* 0x000fc400078ef80c */
[----:B------:R-:W-:Y:S02]  /*1610*/  CS2R R56, SRZ ;  /* 0x0000000000387805 */ /* 0x000fe4000001ff00 */
[----:B------:R-:W-:Y:S01]  /*1620*/  SHF.R.U32.HI R9, RZ, 0x3, R9 ;  /* 0x00000003ff097819 */ /* 0x000fe20000011609 */
[----:B------:R-:W-:Y:S01]  /*1630*/  IMAD R10, R15, 0x200, R10 ;  /* 0x000002000f0a7824 */ /* 0x000fe200078e020a */
[----:B------:R-:W-:Y:S02]  /*1640*/  LEA.HI R7, R7, R6, RZ, 0x3 ;  /* 0x0000000607077211 */ /* 0x000fe400078f18ff */
[----:B------:R-:W-:Y:S02]  /*1650*/  CS2R R54, SRZ ;  /* 0x0000000000367805 */ /* 0x000fe4000001ff00 */
[----:B------:R-:W-:Y:S02]  /*1660*/  LOP3.LUT R9, R12, R9, RZ, 0x3c, !PT ;  /* 0x000000090c097212 */ /* 0x000fe400078e3cff */
[----:B------:R-:W-:-:S02]  /*1670*/  CS2R R52, SRZ ;  /* 0x0000000000347805 */ /* 0x000fc4000001ff00 */
[----:B------:R-:W-:Y:S02]  /*1680*/  LEA.HI R3, R3, R4, RZ, 0x5 ;  /* 0x0000000403037211 */ /* 0x000fe400078f28ff */
[----:B------:R-:W-:Y:S02]  /*1690*/  CS2R R50, SRZ ;  /* 0x0000000000327805 */ /* 0x000fe4000001ff00 */
[----:B------:R-:W-:Y:S01]  /*16a0*/  LOP3.LUT R7, R7, 0xfffffff8, RZ, 0xc0, !PT ;  /* 0xfffffff807077812 */ /* 0x000fe200078ec0ff */
[----:B------:R-:W-:Y:S01]  /*16b0*/  IMAD.IADD R10, R10, 0x1, R9 ;  /* 0x000000010a0a7824 */ /* 0x000fe200078e0209 */
[----:B------:R-:W-:Y:S02]  /*16c0*/  SHF.R.S32.HI R3, RZ, 0x5, R3 ;  /* 0x00000005ff037819 */ /* 0x000fe40000011403 */
[----:B------:R-:W-:Y:S02]  /*16d0*/  CS2R R48, SRZ ;  /* 0x0000000000307805 */ /* 0x000fe4000001ff00 */
[----:B-1----:R-:W-:Y:S01]  /*16e0*/  LOP3.LUT R13, R0, 0xfffffffc, RZ, 0xc0, !PT ;  /* 0xfffffffc000d7812 */ /* 0x002fe200078ec0ff */
[----:B------:R-:W-:Y:S01]  /*16f0*/  IMAD.IADD R6, R6, 0x1, -R7 ;  /* 0x0000000106067824 */ /* 0x000fe200078e0a07 */
[----:B------:R-:W-:-:S02]  /*1700*/  LEA R156, R10, UR36, 0x1 ;  /* 0x000000240a9c7c11 */ /* 0x000fc4000f8e08ff */
[----:B------:R-:W-:Y:S02]  /*1710*/  CS2R R46, SRZ ;  /* 0x00000000002e7805 */ /* 0x000fe4000001ff00 */
[----:B------:R-:W-:Y:S01]  /*1720*/  SHF.R.S32.HI R10, RZ, 0x6, R2 ;  /* 0x00000006ff0a7819 */ /* 0x000fe20000011402 */
[----:B------:R-:W-:Y:S01]  /*1730*/  IMAD R3, R3, 0x10, R6 ;  /* 0x0000001003037824 */ /* 0x000fe200078e0206 */
[----:B------:R-:W-:Y:S01]  /*1740*/  LOP3.LUT P0, RZ, R8, 0x2, RZ, 0xc0, !PT ;  /* 0x0000000208ff7812 */ /* 0x000fe2000780c0ff */
[----:B------:R-:W-:Y:S01]  /*1750*/  IMAD.IADD R0, R4, 0x1, -R13 ;  /* 0x0000000104007824 */ /* 0x000fe200078e0a0d */
[----:B------:R-:W-:Y:S01]  /*1760*/  LOP3.LUT R9, R16, 0x1, RZ, 0xfc, !PT ;  /* 0x0000000110097812 */ /* 0x000fe200078efcff */
[----:B------:R-:W-:Y:S01]  /*1770*/  IMAD.SHL.U32 R4, R14, 0x4, RZ ;  /* 0x000000040e047824 */ /* 0x000fe200078e00ff */
[----:B------:R1:W-:Y:S01]  /*1780*/  STL [R1], R3 ;  /* 0x0000000301007387 */ /* 0x0003e20000100800 */
[----:B------:R-:W-:Y:S01]  /*1790*/  SEL R157, R157, 0xffffffe0, !P0 ;  /* 0xffffffe09d9d7807 */ /* 0x000fe20004000000 */
[----:B------:R-:W-:Y:S01]  /*17a0*/  IMAD R0, R0, -0x2, R17 ;  /* 0xfffffffe00007824 */ /* 0x000fe200078e0211 */
[----:B------:R-:W-:Y:S01]  /*17b0*/  CS2R R6, SRZ ;  /* 0x0000000000067805 */ /* 0x000fe2000001ff00 */
[----:B------:R2:W-:Y:S01]  /*17c0*/  STL [R1+0x4], R10 ;  /* 0x0000040a01007387 */ /* 0x0005e20000100800 */
[----:B------:R-:W-:Y:S01]  /*17d0*/  IMAD.MOV.U32 R8, RZ, RZ, RZ ;  /* 0x000000ffff087224 */ /* 0x000fe200078e00ff */
[----:B------:R-:W-:-:S02]  /*17e0*/  CS2R R44, SRZ ;  /* 0x00000000002c7805 */ /* 0x000fc4000001ff00 */
[----:B------:R-:W-:Y:S02]  /*17f0*/  CS2R R42, SRZ ;  /* 0x00000000002a7805 */ /* 0x000fe4000001ff00 */
[----:B------:R-:W-:Y:S02]  /*1800*/  CS2R R40, SRZ ;  /* 0x0000000000287805 */ /* 0x000fe4000001ff00 */
[----:B------:R-:W-:Y:S01]  /*1810*/  CS2R R38, SRZ ;  /* 0x0000000000267805 */ /* 0x000fe2000001ff00 */
[----:B-1----:R-:W-:Y:S01]  /*1820*/  IMAD.MOV.U32 R3, RZ, RZ, RZ ;  /* 0x000000ffff037224 */ /* 0x002fe200078e00ff */
        /* <DEDUP_REMOVED lines=31> */
[----:B------:R-:W-:Y:S02]  /*1a20*/  LEA R2, R4, UR36, 0x2 ;  /* 0x0000002404027c11 */ /* 0x000fe4000f8e10ff */
[----:B--2---:R-:W-:-:S07]  /*1a30*/  IADD3 R157, R157, 0x30400, R156 ;  /* 0x000304009d9d7810 */ /* 0x004fce0007ffe09c */
.L_x_539:
[----:B------:R-:W-:-:S13]  /*1a40*/  ISETP.NE.AND P0, PT, R9, 0x3, PT ;  /* 0x000000030900780c */ /* 0x000fda0003f05270 */
[----:B------:R-:W-:Y:S05]  /*1a50*/  @!P0 BRA `(.L_x_529) ;  /* 0x0000000000048947 */ /* 0x000fea0003800000 */
[----:B------:R-:W-:Y:S01]  /*1a60*/  BPT.TRAP 0x1 ;  /* 0x000000040000795c */ /* 0x000fe20000300000 */
.L_x_529:
[----:B------:R-:W-:Y:S02]  /*1a70*/  LEA R4, R3, UR36, 0x3 ;  /* 0x0000002403047c11 */ /* 0x000fe4000f8e18ff */
[----:B------:R-:W-:-:S04]  /*1a80*/  SHF.L.U32 R11, R7, 0x1f, RZ ;  /* 0x0000001f070b7819 */ /* 0x000fc800000006ff */
[----:B------:R1:W2:Y:S01]  /*1a90*/  SYNCS.PHASECHK.TRANS64.TRYWAIT P1, [R4+URZ+0x36410], R11 ;  /* 0x0364100b040075a7 */ /* 0x0002a2000802017f */
[----:B------:R-:W-:Y:S05]  /*1aa0*/  @!P0 BRA `(.L_x_530) ;  /* 0x0000000000048947 */ /* 0x000fea0003800000 */
[----:B------:R-:W-:Y:S01]  /*1ab0*/  BPT.TRAP 0x1 ;  /* 0x000000040000795c */ /* 0x000fe20000300000 */
.L_x_530:
[----:B--2---:R-:W-:Y:S05]  /*1ac0*/  @P1 BRA `(.L_x_531) ;  /* 0x0000000000081947 */ /* 0x004fea0003800000 */
[----:B------:R-:W2:Y:S02]  /*1ad0*/  SYNCS.PHASECHK.TRANS64.TRYWAIT P1, [R4+URZ+0x36410], R11 ;  /* 0x0364100b040075a7 */ /* 0x000ea4000802017f */
[----:B--2---:R-:W-:Y:S05]  /*1ae0*/  @!P1 BRA `(.L_x_532) ;  /* 0x0000008800609947 */ /* 0x004fea0003800000 */
.L_x_531:
[----:B------:R-:W-:Y:S05]  /*1af0*/  WARPSYNC.ALL ;  /* 0x0000000000007948 */ /* 0x000fea0003800000 */
[----:B------:R-:W-:Y:S01]  /*1b00*/  R2UR UR6, R5 ;  /* 0x00000000050672ca */ /* 0x000fe200000e0000 */
[----:B------:R-:W-:Y:S01]  /*1b10*/  UIADD3 UR4, UR36, 0x1e000, URZ ;  /* 0x0001e00024047890 */ /* 0x000fe2000fffe03f */
[----:B------:R-:W-:Y:S01]  /*1b20*/  R2UR UR7, R3 ;  /* 0x00000000030772ca */ /* 0x000fe200000e0000 */
[----:B------:R-:W3:Y:S01]  /*1b30*/  LDL R10, [R1] ;  /* 0x00000000010a7983 */ /* 0x000ee20000100800 */
[----:B------:R-:W-:Y:S01]  /*1b40*/  WARPGROUP.ARRIVE ;  /* 0x00000000000079c5 */ /* 0x000fe20000000000 */
[----:B------:R-:W-:Y:S01]  /*1b50*/  USHF.R.U32.HI UR5, URZ, 0x4, UR4 ;  /* 0x000000043f057899 */ /* 0x000fe20008011604 */
[----:B------:R-:W-:Y:S01]  /*1b60*/  UMOV UR13, 0x40000040 ;  /* 0x40000040000d7882 */ /* 0x000fe20000000000 */
[----:B------:R-:W-:-:S02]  /*1b70*/  UMOV UR15, 0x40000040 ;  /* 0x40000040000f7882 */ /* 0x000fc40000000000 */
[----:B------:R-:W-:Y:S01]  /*1b80*/  ULOP3.LUT UR5, UR5, 0x3fff, URZ, 0xc0, !UPT ;  /* 0x00003fff05057892 */ /* 0x000fe2000f8ec03f */
[----:B------:R-:W-:Y:S01]  /*1b90*/  UMOV UR9, 0x40000040 ;  /* 0x4000004000097882 */ /* 0x000fe20000000000 */
[----:B------:R-:W-:Y:S02]  /*1ba0*/  UMOV UR11, 0x40000040 ;  /* 0x40000040000b7882 */ /* 0x000fe40000000000 */
        /* <DEDUP_REMOVED lines=36> */
[----:B------:R-:W-:Y:S01]  /*1df0*/  WARPGROUP.ARRIVE ;  /* 0x00000000000079c5 */ /* 0x000fe20000000000 */
[----:B---3--:R-:W-:-:S05]  /*1e00*/  IMAD R10, R3, 0x40, R10 ;  /* 0x00000040030a7824 */ /* 0x008fca00078e020a */
[----:B------:R-:W-:Y:S01]  /*1e10*/  HGMMA.64x32x16.F32 R120, gdesc[UR12], R120, gsb0 ;  /* 0x006000000c7879f0 */ /* 0x000fe20008000878 */
[----:B------:R-:W-:Y:S01]  /*1e20*/  UIADD3 UR12, UR6, 0x202, URZ ;  /* 0x00000202060c7890 */ /* 0x000fe2000fffe03f */
[----:B------:R-:W-:Y:S01]  /*1e30*/  LEA R10, R10, UR36, 0x2 ;  /* 0x000000240a0a7c11 */ /* 0x000fe2000f8e10ff */
        /* <DEDUP_REMOVED lines=48> */
[----:B------:R3:W1:Y:S01]  /*2140*/  LDS R139, [R10+0x30020] ;  /* 0x030020000a8b7984 */ /* 0x0006620000000800 */
[----:B------:R-:W-:Y:S05]  /*2150*/  @!P0 BRA `(.L_x_533) ;  /* 0x0000000000048947 */ /* 0x000fea0003800000 */
[----:B------:R-:W-:Y:S01]  /*2160*/  BPT.TRAP 0x1 ;  /* 0x000000040000795c */ /* 0x000fe20000300000 */
.L_x_533:
[----:B------:R-:W-:-:S04]  /*2170*/  SHF.L.U32 R15, R6, 0x1f, RZ ;  /* 0x0000001f060f7819 */ /* 0x000fc800000006ff */
[----:B------:R1:W1:Y:S01]  /*2180*/  SYNCS.PHASECHK.TRANS64.TRYWAIT P1, [UR36+0x36430], R15 ;  /* 0x0364300fff0075a7 */ /* 0x0002620008020164 */
[----:B------:R-:W-:Y:S05]  /*2190*/  @!P0 BRA `(.L_x_534) ;  /* 0x0000000000048947 */ /* 0x000fea0003800000 */
[----:B------:R-:W-:Y:S01]  /*21a0*/  BPT.TRAP 0x1 ;  /* 0x000000040000795c */ /* 0x000fe20000300000 */
.L_x_534:
[----:B------:R-:W-:Y:S01]  /*21b0*/  FMUL.FTZ R12, R120, UR40 ;  /* 0x00000028780c7c20 */ /* 0x000fe20008410000 */
[----:B------:R-:W-:Y:S01]  /*21c0*/  FMUL.FTZ R13, R121, UR40 ;  /* 0x00000028790d7c20 */ /* 0x000fe20008410000 */
[----:B---3--:R-:W-:Y:S01]  /*21d0*/  FMUL.FTZ R10, R122, UR40 ;  /* 0x000000287a0a7c20 */ /* 0x008fe20008410000 */
[----:B-12---:R-:W-:Y:S01]  /*21e0*/  FMUL.FTZ R11, R123, UR40 ;  /* 0x000000287b0b7c20 */ /* 0x006fe20008410000 */
        /* <DEDUP_REMOVED lines=10> */
[----:B------:R-:W1:Y:S01]  /*2290*/  MUFU.TANH R12, R12 ;  /* 0x0000000c000c7308 */ /* 0x000e620000002400 */
[----:B------:R-:W-:Y:S01]  /*22a0*/  FMUL.FTZ R136, R134, UR40 ;  /* 0x0000002886887c20 */ /* 0x000fe20008410000 */
[----:B------:R-:W-:-:S06]  /*22b0*/  FMUL.FTZ R23, R135, UR40 ;  /* 0x0000002887177c20 */ /* 0x000fcc0008410000 */
[----:B------:R-:W2:Y:S08]  /*22c0*/  MUFU.TANH R13, R13 ;  /* 0x0000000d000d7308 */ /* 0x000eb00000002400 */
[----:B------:R-:W3:Y:S08]  /*22d0*/  MUFU.TANH R10, R10 ;  /* 0x0000000a000a7308 */ /* 0x000ef00000002400 */
[----:B------:R-:W1:Y:S08]  /*22e0*/  MUFU.TANH R11, R11 ;  /* 0x0000000b000b7308 */ /* 0x000e700000002400 */
        /* <DEDUP_REMOVED lines=9> */
[----:B------:R-:W1:Y:S01]  /*2380*/  MUFU.TANH R138, R138 ;  /* 0x0000008a008a7308 */ /* 0x000e620000002400 */
[----:B--23--:R-:W-:Y:S05]  /*2390*/  @P1 BRA `(.L_x_535) ;  /* 0x0000000000081947 */ /* 0x00cfea0003800000 */
[----:B------:R-:W2:Y:S02]  /*23a0*/  SYNCS.PHASECHK.TRANS64.TRYWAIT P1, [UR36+0x36430], R15 ;  /* 0x0364300fff0075a7 */ /* 0x000ea40008020164 */
[----:B--2---:R-:W-:Y:S05]  /*23b0*/  @!P1 BRA `(.L_x_536) ;  /* 0x0000008000409947 */ /* 0x004fea0003800000 */
.L_x_535:
[----:B------:R-:W3:Y:S01]  /*23c0*/  MUFU.TANH R136, R136 ;  /* 0x0000008800887308 */ /* 0x000ee20000002400 */
[C---:B------:R-:W-:Y:S01]  /*23d0*/  ISETP.GT.AND P6, PT, R0.reuse, RZ, PT ;  /* 0x000000ff0000720c */ /* 0x040fe20003fc4270 */
[----:B------:R-:W5:Y:S01]  /*23e0*/  LDL R145, [R1] ;  /* 0x0000000001917983 */ /* 0x000f620000100800 */
[----:B------:R-:W-:Y:S01]  /*23f0*/  UIADD3 UR5, UR36, 0x2a000, URZ ;  /* 0x0002a00024057890 */ /* 0x000fe2000fffe03f */
[----:B------:R-:W-:Y:S01]  /*2400*/  ISETP.GT.AND P1, PT, R0, 0x1, PT ;  /* 0x000000010000780c */ /* 0x000fe20003f24270 */
[----:B------:R-:W-:Y:S01]  /*2410*/  UIADD3 UR4, UR4, 0x9000, URZ ;  /* 0x0000900004047890 */ /* 0x000fe2000fffe03f */
[----:B-12---:R-:W-:Y:S01]  /*2420*/  FSEL R15, R12, -INF , P6 ;  /* 0xff8000000c0f7808 */ /* 0x006fe20003000000 */
[----:B------:R-:W-:Y:S01]  /*2430*/  USHF.R.U32.HI UR6, URZ, 0x4, UR5 ;  /* 0x000000043f067899 */ /* 0x000fe20008011605 */
[----:B------:R-:W1:Y:S01]  /*2440*/  MUFU.TANH R23, R23 ;  /* 0x0000001700177308 */ /* 0x000e620000002400 */
[----:B------:R-:W-:Y:S01]  /*2450*/  FSEL R144, R10, -INF , P6 ;  /* 0xff8000000a907808 */ /* 0x000fe20003000000 */
[----:B------:R-:W-:Y:S01]  /*2460*/  USHF.R.U32.HI UR4, URZ, 0x4, UR4 ;  /* 0x000000043f047899 */ /* 0x000fe20008011604 */
[C---:B------:R-:W-:Y:S01]  /*2470*/  ISETP.GT.AND P2, PT, R0.reuse, 0x8, PT ;  /* 0x000000080000780c */ /* 0x040fe20003f44270 */
[----:B------:R-:W-:Y:S01]  /*2480*/  ULOP3.LUT UR7, UR6, 0x3fff, URZ, 0xc0, !UPT ;  /* 0x00003fff06077892 */ /* 0x000fe2000f8ec03f */
[C---:B------:R-:W-:Y:S01]  /*2490*/  ISETP.GT.AND P3, PT, R0.reuse, 0x9, PT ;  /* 0x000000090000780c */ /* 0x040fe20003f64270 */
[----:B------:R-:W-:Y:S01]  /*24a0*/  ULOP3.LUT UR6, UR4, 0x3fff, URZ, 0xc0, !UPT ;  /* 0x00003fff04067892 */ /* 0x000fe2000f8ec03f */
[C---:B------:R-:W-:Y:S01]  /*24b0*/  ISETP.GT.AND P4, PT, R0.reuse, 0x10, PT ;  /* 0x000000100000780c */ /* 0x040fe20003f84270 */
[----:B------:R-:W-:Y:S01]  /*24c0*/  ULOP3.LUT UR4, UR7, 0x10000, URZ, 0xfc, !UPT ;  /* 0x0001000007047892 */ /* 0x000fe2000f8efc3f */
[C---:B------:R-:W-:Y:S01]  /*24d0*/  ISETP.GT.AND P5, PT, R0.reuse, 0x11, PT ;  /* 0x000000110000780c */ /* 0x040fe20003fa4270 */
[----:B------:R-:W-:Y:S01]  /*24e0*/  ULOP3.LUT UR6, UR6, 0x10000, URZ, 0xfc, !UPT ;  /* 0x0001000006067892 */ /* 0x000fe2000f8efc3f */
[----:B------:R-:W-:Y:S01]  /*24f0*/  ISETP.GT.AND P6, PT, R0, 0x18, PT ;  /* 0x000000180000780c */ /* 0x000fe20003fc4270 */
[--C-:B----4-:R-:W-:Y:S01]  /*2500*/  FFMA.FTZ R152, R15, UR41, -R148.reuse ;  /* 0x000000290f987c23 */ /* 0x110fe20008010894 */
[----:B------:R-:W-:Y:S01]  /*2510*/  FSEL R153, R13, -INF , P1 ;  /* 0xff8000000d997808 */ /* 0x000fe20000800000 */
[--C-:B------:R-:W-:Y:S01]  /*2520*/  FFMA.FTZ R144, R144, UR41, -R139.reuse ;  /* 0x0000002990907c23 */ /* 0x100fe2000801088b */
[----:B------:R-:W-:Y:S01]  /*2530*/  FSEL R120, R11, -INF , P1 ;  /* 0xff8000000b787808 */ /* 0x000fe20000800000 */
[----:B------:R-:W-:Y:S01]  /*2540*/  UMOV UR8, UR4 ;  /* 0x0000000400087c82 */ /* 0x000fe20008000000 */
[----:B------:R-:W-:Y:S01]  /*2550*/  ISETP.GT.AND P1, PT, R0, 0x19, PT ;  /* 0x000000190000780c */ /* 0x000fe20003f24270 */
[--C-:B------:R-:W-:Y:S01]  /*2560*/  FFMA.FTZ R153, R153, UR41, -R148.reuse ;  /* 0x0000002999997c23 */ /* 0x100fe20008010894 */
[----:B------:R-:W-:Y:S01]  /*2570*/  FSEL R151, R14, -INF , P2 ;  /* 0xff8000000e977808 */ /* 0x000fe20001000000 */
[--C-:B------:R-:W-:Y:S01]  /*2580*/  FFMA.FTZ R143, R120, UR41, -R139.reuse ;  /* 0x00000029788f7c23 */ /* 0x100fe2000801088b */
[----:B------:R-:W-:Y:S01]  /*2590*/  FSEL R155, R16, -INF , P3 ;  /* 0xff800000109b7808 */ /* 0x000fe20001800000 */
[----:B------:R-:W-:Y:S01]  /*25a0*/  UMOV UR9, 0x40000040 ;  /* 0x4000004000097882 */ /* 0x000fe20000000000 */
[----:B------:R-:W-:Y:S01]  /*25b0*/  FSEL R149, R21, -INF , P4 ;  /* 0xff80000015957808 */ /* 0x000fe20002000000 */
[--C-:B------:R-:W-:Y:S01]  /*25c0*/  FFMA.FTZ R151, R151, UR41, -R148.reuse ;  /* 0x0000002997977c23 */ /* 0x100fe20008010894 */
        /* <DEDUP_REMOVED lines=12> */
[----:B---3--:R-:W-:Y:S01]  /*2690*/  FSEL R146, R136, -INF , P6 ;  /* 0xff80000088927808 */ /* 0x008fe20003000000 */
[--C-:B------:R-:W-:Y:S01]  /*26a0*/  FFMA.FTZ R142, R142, UR41, -R139.reuse ;  /* 0x000000298e8e7c23 */ /* 0x100fe2000801088b */
[----:B------:R-:W-:Y:S01]  /*26b0*/  FSEL R123, R138, -INF , P1 ;  /* 0xff8000008a7b7808 */ /* 0x000fe20000800000 */
[--C-:B------:R-:W-:Y:S01]  /*26c0*/  FFMA.FTZ R147, R122, UR41, -R139.reuse ;  /* 0x000000297a937c23 */ /* 0x100fe2000801088b */
[----:B-1----:R-:W-:Y:S01]  /*26d0*/  FSEL R124, R23, -INF , P1 ;  /* 0xff800000177c7808 */ /* 0x002fe20000800000 */
[--C-:B------:R-:W-:Y:S01]  /*26e0*/  FFMA.FTZ R146, R146, UR41, -R139.reuse ;  /* 0x0000002992927c23 */ /* 0x100fe2000801088b */
[----:B------:R-:W-:Y:S01]  /*26f0*/  UMOV UR10, UR6 ;  /* 0x00000006000a7c82 */ /* 0x000fe20008000000 */
[----:B------:R-:W-:Y:S01]  /*2700*/  FFMA.FTZ R148, R123, UR41, -R148 ;  /* 0x000000297b947c23 */ /* 0x000fe20008010894 */
[----:B------:R-:W-:Y:S01]  /*2710*/  UMOV UR11, 0x40000040 ;  /* 0x40000040000b7882 */ /* 0x000fe20000000000 */
[----:B------:R-:W-:Y:S01]  /*2720*/  FFMA.FTZ R139, R124, UR41, -R139 ;  /* 0x000000297c8b7c23 */ /* 0x000fe2000801088b */
[----:B------:R-:W1:Y:S01]  /*2730*/  MUFU.EX2 R151, R151 ;  /* 0x0000009700977308 */ /* 0x000e620000000800 */
[----:B------:R-:W-:Y:S01]  /*2740*/  WARPGROUP.ARRIVE ;  /* 0x00000000000079c5 */ /* 0x000fe20000000000 */
[----:B------:R-:W-:Y:S01]  /*2750*/  FFMA.FTZ R14, -R14, R14, 1 ;  /* 0x3f8000000e0e7423 */ /* 0x000fe2000001010e */
[----:B------:R-:W-:Y:S01]  /*2760*/  FFMA.FTZ R12, -R12, R12, 1 ;  /* 0x3f8000000c0c7423 */ /* 0x000fe2000001010c */
[----:B------:R-:W-:Y:S01]  /*2770*/  FFMA.FTZ R13, -R13, R13, 1 ;  /* 0x3f8000000d0d7423 */ /* 0x000fe2000001010d */
[----:B------:R-:W-:Y:S01]  /*2780*/  FFMA.FTZ R21, -R21, R21, 1 ;  /* 0x3f80000015157423 */ /* 0x000fe20000010115 */
[----:B------:R-:W-:Y:S01]  /*2790*/  FFMA.FTZ R16, -R16, R16, 1 ;  /* 0x3f80000010107423 */ /* 0x000fe20000010110 */
[----:B------:R-:W-:Y:S01]  /*27a0*/  HGMMA.64x32x16.F32 R120, gdesc[UR8], RZ, !UPT, gsb0 ;  /* 0x00600000087879f0 */ /* 0x000fe2000c0008ff */
[----:B------:R-:W-:Y:S01]  /*27b0*/  UIADD3 UR10, UR6, 0x2, URZ ;  /* 0x00000002060a7890 */ /* 0x000fe2000fffe03f */
[----:B------:R-:W-:Y:S01]  /*27c0*/  MUFU.EX2 R155, R155 ;  /* 0x0000009b009b7308 */ /* 0x000fe20000000800 */
[----:B------:R-:W-:Y:S01]  /*27d0*/  UIADD3 UR8, UR4, 0x2, URZ ;  /* 0x0000000204087890 */ /* 0x000fe2000fffe03f */
[----:B------:R-:W-:Y:S01]  /*27e0*/  FFMA.FTZ R22, -R22, R22, 1 ;  /* 0x3f80000016167423 */ /* 0x000fe20000010116 */
[----:B------:R-:W-:Y:S01]  /*27f0*/  UMOV UR11, 0x40000040 ;  /* 0x40000040000b7882 */ /* 0x000fe20000000000 */
[----:B------:R-:W-:Y:S01]  /*2800*/  UMOV UR9, 0x40000040 ;  /* 0x4000004000097882 */ /* 0x000fe20000000000 */
[----:B------:R-:W-:Y:S01]  /*2810*/  FFMA.FTZ R17, -R17, R17, 1 ;  /* 0x3f80000011117423 */ /* 0x000fe20000010111 */
[----:B------:R-:W-:Y:S01]  /*2820*/  FFMA.FTZ R136, -R136, R136, 1 ;  /* 0x3f80000088887423 */ /* 0x000fe20000010188 */
[----:B------:R-:W-:Y:S01]  /*2830*/  FFMA.FTZ R23, -R23, R23, 1 ;  /* 0x3f80000017177423 */ /* 0x000fe20000010117 */
[----:B------:R-:W2:Y:S01]  /*2840*/  MUFU.EX2 R152, R152 ;  /* 0x0000009800987308 */ /* 0x000ea20000000800 */
[----:B------:R-:W-:-:S07]  /*2850*/  UMOV UR7, 0x80000020 ;  /* 0x8000002000077882 */ /* 0x000fce0000000000 */
[----:B------:R-:W3:Y:S08]  /*2860*/  MUFU.EX2 R153, R153 ;  /* 0x0000009900997308 */ /* 0x000ef00000000800 */
[----:B------:R-:W-:Y:S08]  /*2870*/  MUFU.EX2 R144, R144 ;  /* 0x0000009000907308 */ /* 0x000ff00000000800 */
[----:B------:R-:W4:Y:S08]  /*2880*/  MUFU.EX2 R143, R143 ;  /* 0x0000008f008f7308 */ /* 0x000f300000000800 */
[----:B------:R-:W-:Y:S08]  /*2890*/  MUFU.EX2 R150, R150 ;  /* 0x0000009600967308 */ /* 0x000ff00000000800 */
[----:B------:R-:W4:Y:S08]  /*28a0*/  MUFU.EX2 R154, R154 ;  /* 0x0000009a009a7308 */ /* 0x000f300000000800 */
[----:B------:R-:W-:Y:S01]  /*28b0*/  MUFU.EX2 R142, R142 ;  /* 0x0000008e008e7308 */ /* 0x000fe20000000800 */
[----:B------:R-:W-:-:S02]  /*28c0*/  WARPGROUP.DEPBAR.LE gsb0, 0x0 ;  /* 0x00008000000079c5 */ /* 0x000fc40000010000 */
[----:B------:R-:W-:-:S05]  /*28d0*/  WARPGROUP.ARRIVE ;  /* 0x00000000000079c5 */ /* 0x000fca0000000000 */
[----:B------:R-:W4:Y:S01]  /*28e0*/  MUFU.EX2 R141, R141 ;  /* 0x0000008d008d7308 */ /* 0x000f220000000800 */
[----:B------:R-:W-:Y:S01]  /*28f0*/  HGMMA.64x32x16.F32 R120, gdesc[UR8], R120, gsb0 ;  /* 0x00600000087879f0 */ /* 0x000fe20008000878 */
[----:B------:R-:W-:Y:S02]  /*2900*/  UIADD3 UR10, UR6, 0x4, URZ ;  /* 0x00000004060a7890 */ /* 0x000fe4000fffe03f */
[----:B------:R-:W-:Y:S01]  /*2910*/  UIADD3 UR8, UR4, 0x4, URZ ;  /* 0x0000000404087890 */ /* 0x000fe2000fffe03f */
[----:B------:R-:W-:Y:S01]  /*2920*/  UMOV UR11, 0x40000040 ;  /* 0x40000040000b7882 */ /* 0x000fe20000000000 */
[----:B------:R-:W-:Y:S02]  /*2930*/  UMOV UR9, 0x40000040 ;  /* 0x4000004000097882 */ /* 0x000fe40000000000 */
[----:B------:R-:W-:Y:S08]  /*2940*/  MUFU.EX2 R148, R148 ;  /* 0x0000009400947308 */ /* 0x000ff00000000800 */
[----:B------:R-:W-:Y:S08]  /*2950*/  MUFU.EX2 R147, R147 ;  /* 0x0000009300937308 */ /* 0x000ff00000000800 */
[----:B------:R-:W4:Y:S08]  /*2960*/  MUFU.EX2 R146, R146 ;  /* 0x0000009200927308 */ /* 0x000f300000000800 */
[----:B------:R-:W4:Y:S01]  /*2970*/  MUFU.EX2 R139, R139 ;  /* 0x0000008b008b7308 */ /* 0x000f220000000800 */
        /* <DEDUP_REMOVED lines=14> */
[----:B-----5:R-:W-:Y:S01]  /*2a60*/  LEA R15, R145, UR36, 0x2 ;  /* 0x00000024910f7c11 */ /* 0x020fe2000f8e10ff */
        /* <DEDUP_REMOVED lines=49> */
[----:B------:R-:W-:-:S04]  /*2d80*/  USHF.R.U32.HI UR4, URZ, 0x4, UR37 ;  /* 0x000000043f047899 */ /* 0x000fc80008011625 */
[----:B------:R-:W-:Y:S01]  /*2d90*/  ULOP3.LUT UR4, UR4, 0x3fff, URZ, 0xc0, !UPT ;  /* 0x00003fff04047892 */ /* 0x000fe2000f8ec03f */
[----:B------:R-:W-:Y:S02]  /*2da0*/  WARPGROUP.DEPBAR.LE gsb0, 0x0 ;  /* 0x00008000000079c5 */ /* 0x000fe40000010000 */
[----:B------:R-:W-:-:S06]  /*2db0*/  WARPGROUP.ARRIVE ;  /* 0x00000000000079c5 */ /* 0x000fcc0000000000 */
[----:B------:R-:W-:Y:S01]  /*2dc0*/  HGMMA.64x32x16.F32 R120, gdesc[UR8], R120, gsb0 ;  /* 0x00600000087879f0 */ /* 0x000fe20008000878 */
[----:B------:R-:W-:Y:S01]  /*2dd0*/  R2UR UR10, R5 ;  /* 0x00000000050a72ca */ /* 0x000fe200000e0000 */
[----:B------:R-:W-:Y:S01]  /*2de0*/  ULOP3.LUT UR9, UR4, 0x1000000, URZ, 0xfc, !UPT ;  /* 0x0100000004097892 */ /* 0x000fe2000f8efc3f */
[----:B------:R-:W-:-:S06]  /*2df0*/  UMOV UR11, 0x40000040 ;  /* 0x40000040000b7882 */ /* 0x000fcc0000000000 */
[----:B------:R-:W-:-:S05]  /*2e00*/  UMOV UR6, UR9 ;  /* 0x0000000900067c82 */ /* 0x000fca0008000000 */
[----:B------:R-:W-:-:S04]  /*2e10*/  ULEA UR5, UR10, UR5, 0xd ;  /* 0x000000050a057291 */ /* 0x000fc8000f8e683f */
[----:B------:R-:W-:-:S04]  /*2e20*/  USHF.R.U32.HI UR5, URZ, 0x4, UR5 ;  /* 0x000000043f057899 */ /* 0x000fc80008011605 */
[----:B------:R-:W-:-:S03]  /*2e30*/  ULOP3.LUT UR8, UR5, 0x3fff, URZ, 0xc0, !UPT ;  /* 0x00003fff05087892 */ /* 0x000fc6000f8ec03f */
[----:B------:R-:W-:-:S04]  /*2e40*/  UMOV UR5, 0x40000040 ;  /* 0x4000004000057882 */ /* 0x000fc80000000000 */
[----:B------:R-:W-:Y:S01]  /*2e50*/  UMOV UR4, UR8 ;  /* 0x0000000800047c82 */ /* 0x000fe20008000000 */
[----:B------:R-:W-:Y:S02]  /*2e60*/  WARPGROUP.DEPBAR.LE gsb0, 0x0 ;  /* 0x00008000000079c5 */ /* 0x000fe40000010000 */
[----:B------:R-:W5:Y:S02]  /*2e70*/  LDS R145, [R15+0x30200] ;  /* 0x030200000f917984 */ /* 0x000f640000000800 */
[--C-:B-----5:R-:W-:Y:S01]  /*2e80*/  FADD.FTZ R124, R124, -R145.reuse ;  /* 0x800000917c7c7221 */ /* 0x120fe20000010000 */
[--C-:B------:R-:W-:Y:S01]  /*2e90*/  FADD.FTZ R120, R120, -R145.reuse ;  /* 0x8000009178787221 */ /* 0x100fe20000010000 */
[--C-:B------:R-:W-:Y:S01]  /*2ea0*/  FADD.FTZ R121, R121, -R145.reuse ;  /* 0x8000009179797221 */ /* 0x100fe20000010000 */
[--C-:B------:R-:W-:Y:S01]  /*2eb0*/  FADD.FTZ R128, R128, -R145.reuse ;  /* 0x8000009180807221 */ /* 0x100fe20000010000 */
[----:B-1----:R-:W-:Y:S01]  /*2ec0*/  FMUL.FTZ R124, R151, R124 ;  /* 0x0000007c977c7220 */ /* 0x002fe20000410000 */
[----:B--2---:R-:W-:Y:S01]  /*2ed0*/  FMUL.FTZ R120, R152, R120 ;  /* 0x0000007898787220 */ /* 0x004fe20000410000 */
[----:B---3--:R-:W-:Y:S01]  /*2ee0*/  FMUL.FTZ R121, R153, R121 ;  /* 0x0000007999797220 */ /* 0x008fe20000410000 */
[--C-:B------:R-:W-:Y:S01]  /*2ef0*/  FADD.FTZ R132, R132, -R145.reuse ;  /* 0x8000009184847221 */ /* 0x100fe20000010000 */
[----:B------:R-:W-:Y:S01]  /*2f00*/  FMUL.FTZ R124, R14, R124 ;  /* 0x0000007c0e7c7220 */ /* 0x000fe20000410000 */
[----:B------:R-:W-:Y:S01]  /*2f10*/  F2FP.F16.F32.PACK_AB R14, R155, R151 ;  /* 0x000000979b0e723e */ /* 0x000fe200000000ff */
[----:B------:R-:W-:Y:S01]  /*2f20*/  FMUL.FTZ R120, R12, R120 ;  /* 0x000000780c787220 */ /* 0x000fe20000410000 */
[----:B------:R1:W2:Y:S01]  /*2f30*/  LDS R151, [R15+0x30220] ;  /* 0x030220000f977984 */ /* 0x0002a20000000800 */
[----:B------:R-:W-:Y:S01]  /*2f40*/  FMUL.FTZ R121, R13, R121 ;  /* 0x000000790d797220 */ /* 0x000fe20000410000 */
[----:B------:R-:W-:Y:S01]  /*2f50*/  F2FP.F16.F32.PACK_AB R12, R153, R152 ;  /* 0x00000098990c723e */ /* 0x000fe200000000ff */
[--C-:B------:R-:W-:Y:S01]  /*2f60*/  FADD.FTZ R125, R125, -R145.reuse ;  /* 0x800000917d7d7221 */ /* 0x100fe20000010000 */
[----:B----4-:R-:W-:Y:S01]  /*2f70*/  F2FP.F16.F32.PACK_AB R13, R143, R144 ;  /* 0x000000908f0d723e */ /* 0x010fe200000000ff */
[--C-:B------:R-:W-:Y:S01]  /*2f80*/  FADD.FTZ R129, R129, -R145.reuse ;  /* 0x8000009181817221 */ /* 0x100fe20000010000 */
[----:B------:R-:W-:Y:S01]  /*2f90*/  FADD.FTZ R133, R133, -R145 ;  /* 0x8000009185857221 */ /* 0x000fe20000010000 */
[----:B------:R-:W-:Y:S01]  /*2fa0*/  FMUL.FTZ R125, R155, R125 ;  /* 0x0000007d9b7d7220 */ /* 0x000fe20000410000 */
[----:B-1----:R-:W-:Y:S01]  /*2fb0*/  F2FP.F16.F32.PACK_AB R15, R154, R150 ;  /* 0x000000969a0f723e */ /* 0x002fe200000000ff */
[----:B------:R-:W-:Y:S01]  /*2fc0*/  BAR.SYNC.DEFER_BLOCKING 0x9, 0x180 ;  /* 0x0246000000007b1d */ /* 0x000fe20000010000 */
[----:B------:R-:W-:Y:S01]  /*2fd0*/  FMUL.FTZ R129, R141, R129 ;  /* 0x000000818d817220 */ /* 0x000fe20000410000 */
[----:B------:R-:W-:Y:S01]  /*2fe0*/  FMUL.FTZ R16, R16, R125 ;  /* 0x0000007d10107220 */ /* 0x000fe20000410000 */
[----:B------:R-:W-:Y:S01]  /*2ff0*/  FFMA.FTZ R125, -R138, R138, 1 ;  /* 0x3f8000008a7d7423 */ /* 0x000fe2000001018a */
[----:B------:R-:W-:Y:S01]  /*3000*/  F2FP.F16.F32.PACK_AB R120, R121, R120 ;  /* 0x000000787978723e */ /* 0x000fe200000000ff */
[----:B------:R-:W-:Y:S01]  /*3010*/  FMUL.FTZ R22, R22, R129 ;  /* 0x0000008116167220 */ /* 0x000fe20000410000 */
[----:B------:R-:W-:-:S04]  /*3020*/  IMAD.U32 R153, RZ, RZ, UR36 ;  /* 0x00000024ff997e24 */ /* 0x000fc8000f8e00ff */
[----:B------:R-:W-:Y:S01]  /*3030*/  VIADD R153, R153, 0x33400 ;  /* 0x0003340099997836 */ /* 0x000fe20000000000 */
[----:B------:R1:W-:Y:S01]  /*3040*/  STSM.16.M88.4 [R156+0x30400], R12 ;  /* 0x0304000c9c007844 */ /* 0x0003e20000000200 */
[--C-:B--2---:R-:W-:Y:S01]  /*3050*/  FADD.FTZ R129, R127, -R151.reuse ;  /* 0x800000977f817221 */ /* 0x104fe20000010000 */
[----:B------:R-:W-:-:S03]  /*3060*/  FADD.FTZ R127, R134, -R151 ;  /* 0x80000097867f7221 */ /* 0x000fc60000010000 */
[----:B------:R-:W-:Y:S01]  /*3070*/  FMUL.FTZ R154, R154, R129 ;  /* 0x000000819a9a7220 */ /* 0x000fe20000410000 */
[----:B------:R-:W-:Y:S01]  /*3080*/  FMUL.FTZ R129, R146, R127 ;  /* 0x0000007f92817220 */ /* 0x000fe20000410000 */
[----:B------:R-:W-:Y:S01]  /*3090*/  FFMA.FTZ R127, -R10, R10, 1 ;  /* 0x3f8000000a7f7423 */ /* 0x000fe2000001010a */
[----:B------:R-:W-:Y:S01]  /*30a0*/  FFMA.FTZ R10, -R11, R11, 1 ;  /* 0x3f8000000b0a7423 */ /* 0x000fe2000001010b */
[----:B------:R-:W-:Y:S01]  /*30b0*/  FFMA.FTZ R11, -R18, R18, 1 ;  /* 0x3f800000120b7423 */ /* 0x000fe20000010112 */
[----:B-1----:R-:W1:Y:S01]  /*30c0*/  MUFU.EX2 R12, R149 ;  /* 0x00000095000c7308 */ /* 0x002e620000000800 */
[--C-:B------:R-:W-:Y:S01]  /*30d0*/  FADD.FTZ R15, R126, -R151.reuse ;  /* 0x800000977e0f7221 */ /* 0x100fe20000010000 */
[----:B------:R-:W-:Y:S01]  /*30e0*/  FADD.FTZ R126, R135, -R151 ;  /* 0x80000097877e7221 */ /* 0x000fe20000010000 */
[----:B------:R-:W-:Y:S01]  /*30f0*/  FMUL.FTZ R154, R11, R154 ;  /* 0x0000009a0b9a7220 */ /* 0x000fe20000410000 */
[----:B------:R-:W-:Y:S01]  /*3100*/  FFMA.FTZ R11, -R20, R20, 1 ;  /* 0x3f800000140b7423 */ /* 0x000fe20000010114 */
[----:B------:R-:W-:Y:S01]  /*3110*/  FMUL.FTZ R150, R150, R15 ;  /* 0x0000000f96967220 */ /* 0x000fe20000410000 */
[C---:B------:R-:W-:Y:S01]  /*3120*/  F2FP.F16.F32.PACK_AB R15, R139.reuse, R146 ;  /* 0x000000928b0f723e */ /* 0x040fe200000000ff */
[----:B------:R-:W-:Y:S01]  /*3130*/  FMUL.FTZ R126, R139, R126 ;  /* 0x0000007e8b7e7220 */ /* 0x000fe20000410000 */
[----:B------:R-:W2:Y:S01]  /*3140*/  MUFU.EX2 R14, R140 ;  /* 0x0000008c000e7308 */ /* 0x000ea20000000800 */
[----:B------:R-:W-:-:S02]  /*3150*/  FMUL.FTZ R17, R17, R150 ;  /* 0x0000009611117220 */ /* 0x000fc40000410000 */
[----:B------:R-:W-:Y:S01]  /*3160*/  FMUL.FTZ R126, R23, R126 ;  /* 0x0000007e177e7220 */ /* 0x000fe20000410000 */
[----:B-1----:R-:W-:Y:S01]  /*3170*/  FMUL.FTZ R128, R12, R128 ;  /* 0x000000800c807220 */ /* 0x002fe20000410000 */
[----:B------:R-:W-:-:S03]  /*3180*/  F2FP.F16.F32.PACK_AB R12, R141, R12 ;  /* 0x0000000c8d0c723e */ /* 0x000fc600000000ff */
[----:B------:R-:W-:Y:S01]  /*3190*/  FMUL.FTZ R21, R21, R128 ;  /* 0x0000008015157220 */ /* 0x000fe20000410000 */
[----:B------:R-:W-:Y:S01]  /*31a0*/  FFMA.FTZ R128, -R137, R137, 1 ;  /* 0x3f80000089807423 */ /* 0x000fe20000010189 */
[----:B--2---:R-:W-:Y:S01]  /*31b0*/  FMUL.FTZ R13, R14, R132 ;  /* 0x000000840e0d7220 */ /* 0x004fe20000410000 */
[C---:B------:R-:W-:Y:S01]  /*31c0*/  F2FP.F16.F32.PACK_AB R14, R148.reuse, R14 ;  /* 0x0000000e940e723e */ /* 0x040fe200000000ff */
[----:B------:R-:W-:Y:S02]  /*31d0*/  FMUL.FTZ R132, R148, R133 ;  /* 0x0000008594847220 */ /* 0x000fe40000410000 */
[----:B------:R-:W-:Y:S01]  /*31e0*/  FMUL.FTZ R128, R128, R13 ;  /* 0x0000000d80807220 */ /* 0x000fe20000410000 */
[--C-:B------:R-:W-:Y:S01]  /*31f0*/  FADD.FTZ R13, R122, -R151.reuse ;  /* 0x800000977a0d7221 */ /* 0x100fe20000010000 */
[----:B------:R-:W-:Y:S01]  /*3200*/  FMUL.FTZ R125, R125, R132 ;  /* 0x000000847d7d7220 */ /* 0x000fe20000410000 */
[--C-:B------:R-:W-:Y:S01]  /*3210*/  FADD.FTZ R132, R123, -R151.reuse ;  /* 0x800000977b847221 */ /* 0x100fe20000010000 */
[--C-:B------:R-:W-:Y:S01]  /*3220*/  FADD.FTZ R123, R130, -R151.reuse ;  /* 0x80000097827b7221 */ /* 0x100fe20000010000 */
[----:B------:R-:W-:Y:S01]  /*3230*/  FMUL.FTZ R144, R144, R13 ;  /* 0x0000000d90907220 */ /* 0x000fe20000410000 */
[----:B------:R-:W-:Y:S01]  /*3240*/  F2FP.F16.F32.PACK_AB R13, R147, R142 ;  /* 0x0000008e930d723e */ /* 0x000fe200000000ff */
[----:B------:R-:W-:Y:S01]  /*3250*/  FMUL.FTZ R143, R143, R132 ;  /* 0x000000848f8f7220 */ /* 0x000fe20000410000 */
[----:B------:R-:W-:Y:S01]  /*3260*/  FADD.FTZ R122, R131, -R151 ;  /* 0x80000097837a7221 */ /* 0x000fe20000010000 */
[----:B------:R-:W-:Y:S01]  /*3270*/  FMUL.FTZ R123, R142, R123 ;  /* 0x0000007b8e7b7220 */ /* 0x000fe20000410000 */
[----:B------:R-:W-:Y:S01]  /*3280*/  FMUL.FTZ R127, R127, R144 ;  /* 0x000000907f7f7220 */ /* 0x000fe20000410000 */
[----:B------:R1:W-:Y:S01]  /*3290*/  STSM.16.M88.4 [R157], R12 ;  /* 0x0000000c9d007844 */ /* 0x0003e20000000200 */
[----:B------:R-:W-:Y:S01]  /*32a0*/  FMUL.FTZ R18, R10, R143 ;  /* 0x0000008f0a127220 */ /* 0x000fe20000410000 */
[----:B------:R-:W-:Y:S01]  /*32b0*/  FMUL.FTZ R122, R147, R122 ;  /* 0x0000007a937a7220 */ /* 0x000fe20000410000 */
[----:B------:R-:W-:Y:S01]  /*32c0*/  FFMA.FTZ R10, -R19, R19, 1 ;  /* 0x3f800000130a7423 */ /* 0x000fe20000010113 */
[----:B------:R-:W-:Y:S01]  /*32d0*/  @!PT LDS RZ, [RZ] ;  /* 0x00000000fffff984 */ /* 0x000fe20000000800 */
[----:B------:R-:W-:Y:S01]  /*32e0*/  @!PT LDS RZ, [RZ] ;  /* 0x00000000fffff984 */ /* 0x000fe20000000800 */
[----:B------:R-:W-:Y:S01]  /*32f0*/  @!PT LDS RZ, [RZ] ;  /* 0x00000000fffff984 */ /* 0x000fe20000000800 */
[----:B------:R-:W-:Y:S01]  /*3300*/  @!PT LDS RZ, [RZ] ;  /* 0x00000000fffff984 */ /* 0x000fe20000000800 */
[----:B------:R2:W-:Y:S06]  /*3310*/  MEMBAR.ALL.CTA ;  /* 0x0000000000007992 */ /* 0x0005ec0000008000 */
[----:B--2---:R-:W2:Y:S01]  /*3320*/  FENCE.VIEW.ASYNC.S ;  /* 0x00000000000073c6 */ /* 0x004ea20000000000 */
[----:B------:R-:W-:Y:S01]  /*3330*/  FMUL.FTZ R11, R11, R122 ;  /* 0x0000007a0b0b7220 */ /* 0x000fe20000410000 */
[----:B------:R-:W-:Y:S01]  /*3340*/  FMUL.FTZ R10, R10, R123 ;  /* 0x0000007b0a0a7220 */ /* 0x000fe20000410000 */
[----:B------:R-:W-:-:S02]  /*3350*/  F2FP.F16.F32.PACK_AB R122, R16, R124 ;  /* 0x0000007c107a723e */ /* 0x000fc400000000ff */
[----:B------:R-:W-:Y:S02]  /*3360*/  F2FP.F16.F32.PACK_AB R121, R18, R127 ;  /* 0x0000007f1279723e */ /* 0x000fe400000000ff */
[----:B------:R-:W-:Y:S01]  /*3370*/  F2FP.F16.F32.PACK_AB R123, R154, R17 ;  /* 0x000000119a7b723e */ /* 0x000fe200000000ff */
[----:B-1----:R-:W-:Y:S01]  /*3380*/  FMUL.FTZ R15, R136, R129 ;  /* 0x00000081880f7220 */ /* 0x002fe20000410000 */
[----:B------:R-:W-:Y:S02]  /*3390*/  F2FP.F16.F32.PACK_AB R12, R22, R21 ;  /* 0x00000015160c723e */ /* 0x000fe400000000ff */
[----:B------:R-:W-:Y:S02]  /*33a0*/  F2FP.F16.F32.PACK_AB R14, R125, R128 ;  /* 0x000000807d0e723e */ /* 0x000fe400000000ff */
[----:B------:R-:W-:Y:S02]  /*33b0*/  F2FP.F16.F32.PACK_AB R13, R11, R10 ;  /* 0x0000000a0b0d723e */ /* 0x000fe400000000ff */
[----:B------:R-:W-:Y:S01]  /*33c0*/  F2FP.F16.F32.PACK_AB R15, R126, R15 ;  /* 0x0000000f7e0f723e */ /* 0x000fe200000000ff */
[----:B--2---:R-:W-:Y:S06]  /*33d0*/  BAR.SYNC.DEFER_BLOCKING 0x9, 0x180 ;  /* 0x0246000000007b1d */ /* 0x004fec0000010000 */
        /* <DEDUP_REMOVED lines=46> */
[----:B-1----:R-:W-:-:S06]  /*36c0*/  WARPGROUP.ARRIVE ;  /* 0x00000000000079c5 */ /* 0x002fcc0000000000 */
        /* <DEDUP_REMOVED lines=35> */
.L_x_537:
        /* <DEDUP_REMOVED lines=60> */
.L_x_538:
[----:B-1----:R-:W2:Y:S01]  /*3cc0*/  LDL R10, [R1+0x4] ;  /* 0x00000400010a7983 */ /* 0x002ea20000100800 */
[----:B------:R-:W-:Y:S01]  /*3cd0*/  VIADD R8, R8, 0x1 ;  /* 0x0000000108087836 */ /* 0x000fe20000000000 */
[----:B------:R-:W-:Y:S01]  /*3ce0*/  LOP3.LUT R6, R6, 0x1, RZ, 0x3c, !PT ;  /* 0x0000000106067812 */ /* 0x000fe200078e3cff */
[----:B------:R-:W-:Y:S02]  /*3cf0*/  VIADD R4, R4, 0x36420 ;  /* 0x0003642004047836 */ /* 0x000fe40000000000 */
[----:B------:R-:W-:-:S03]  /*3d00*/  VIADD R3, R3, 0x1 ;  /* 0x0000000103037836 */ /* 0x000fc60000000000 */
[----:B------:R-:W-:Y:S02]  /*3d10*/  PRMT R4, RZ, 0x654, R4 ;  /* 0x00000654ff047816 */ /* 0x000fe40000000004 */
[C---:B------:R-:W-:Y:S02]  /*3d20*/  ISETP.NE.AND P0, PT, R3.reuse, 0x2, PT ;  /* 0x000000020300780c */ /* 0x040fe40003f05270 */
[----:B------:R1:W-:Y:S02]  /*3d30*/  SYNCS.ARRIVE.TRANS64.RED.A1T0 RZ, [R4+URZ], RZ ;  /* 0x000000ff04ff79a7 */ /* 0x0003e4000810043f */
[----:B------:R-:W-:Y:S02]  /*3d40*/  SEL R3, R3, RZ, P0 ;  /* 0x000000ff03037207 */ /* 0x000fe40000000000 */
[----:B-1----:R-:W-:-:S04]  /*3d50*/  SEL R4, RZ, 0x1, P0 ;  /* 0x00000001ff047807 */ /* 0x002fc80000000000 */
[----:B------:R-:W-:Y:S02]  /*3d60*/  LOP3.LUT R7, R7, R4, RZ, 0x3c, !PT ;  /* 0x0000000407077212 */ /* 0x000fe400078e3cff */
[----:B--2---:R-:W-:-:S13]  /*3d70*/  ISETP.GE.AND P1, PT, R8, R10, PT ;  /* 0x0000000a0800720c */ /* 0x004fda0003f26270 */
[----:B------:R-:W-:Y:S05]  /*3d80*/  @!P1 BRA `(.L_x_539) ;  /* 0xffffffdc002c9947 */ /* 0x000fea000383ffff */
[----:B------:R-:W-:Y:S01]  /*3d90*/  ULDC UR4, c[0x0][0x740] ;  /* 0x0001d00000047ab9 */ /* 0x000fe20000000800 */
[----:B------:R-:W-:Y:S01]  /*3da0*/  PLOP3.LUT P0, PT, PT, PT, PT, 0x8, 0x0 ;  /* 0x000000000000781c */ /* 0x000fe20003f0e170 */
        /* <DEDUP_REMOVED lines=47> */
[----:B------:R-:W-:-:S07]  /*40a0*/  FMUL.FTZ R71, R71, UR4 ;  /* 0x0000000447477c20 */ /* 0x000fce0008410000 */
.L_x_521:
[----:B------:R-:W-:Y:S05]  /*40b0*/  @P0 BRA `(.L_x_540) ;  /* 0x0000001400f80947 */ /* 0x000fea0003800000 */
[----:B------:R-:W3:Y:S01]  /*40c0*/  LDL R120, [R1+0x8] ;  /* 0x0000080001787983 */ /* 0x000ee20000100800 */
[----:B------:R-:W4:Y:S01]  /*40d0*/  S2UR UR5, SR_CgaCtaId ;  /* 0x00000000000579c3 */ /* 0x000f220000008800 */
[----:B------:R-:W-:Y:S01]  /*40e0*/  UMOV UR4, 0x400 ;  /* 0x0000040000047882 */ /* 0x000fe20000000000 */
[----:B------:R-:W-:Y:S01]  /*40f0*/  F2FP.F16.F32.PACK_AB R72, R73, R72 ;  /* 0x000000484948723e */ /* 0x000fe200000000ff */
[----:B------:R-:W1:Y:S01]  /*4100*/  S2R R0, SR_TID.X ;  /* 0x0000000000007919 */ /* 0x000e620000002100 */
        /* <DEDUP_REMOVED lines=9> */
[----:B------:R-:W-:Y:S01]  /*41a0*/  F2FP.F16.F32.PACK_AB R96, R97, R96 ;  /* 0x000000606160723e */ /* 0x000fe200000000ff */
[----:B----4-:R-:W-:Y:S01]  /*41b0*/  ULEA UR4, UR5, UR4, 0x18 ;  /* 0x0000000405047291 */ /* 0x010fe2000f8ec03f */
[----:B------:R-:W-:-:S02]  /*41c0*/  F2FP.F16.F32.PACK_AB R90, R93, R92 ;  /* 0x0000005c5d5a723e */ /* 0x000fc400000000ff */
[----:B------:R-:W-:Y:S02]  /*41d0*/  F2FP.F16.F32.PACK_AB R91, R95, R94 ;  /* 0x0000005e5f5b723e */ /* 0x000fe400000000ff */
[----:B------:R-:W-:Y:S02]  /*41e0*/  F2FP.F16.F32.PACK_AB R97, R99, R98 ;  /* 0x000000626361723e */ /* 0x000fe400000000ff */
[----:B------:R-:W-:Y:S02]  /*41f0*/  F2FP.F16.F32.PACK_AB R104, R105, R104 ;  /* 0x000000686968723e */ /* 0x000fe400000000ff */
[----:B------:R-:W-:Y:S01]  /*4200*/  F2FP.F16.F32.PACK_AB R98, R101, R100 ;  /* 0x000000646562723e */ /* 0x000fe200000000ff */
[----:B-1----:R-:W-:Y:S01]  /*4210*/  VIADD R0, R0, 0xffffff80 ;  /* 0xffffff8000007836 */ /* 0x002fe20000000000 */
[----:B------:R-:W-:Y:S02]  /*4220*/  F2FP.F16.F32.PACK_AB R99, R103, R102 ;  /* 0x000000666763723e */ /* 0x000fe400000000ff */
[----:B------:R-:W-:Y:S01]  /*4230*/  F2FP.F16.F32.PACK_AB R105, R107, R106 ;  /* 0x0000006a6b69723e */ /* 0x000fe200000000ff */
[----:B--2---:R-:W-:Y:S01]  /*4240*/  IMAD.SHL.U32 R2, R0, 0x40, RZ ;  /* 0x0000004000027824 */ /* 0x004fe200078e00ff */
[----:B------:R-:W-:-:S02]  /*4250*/  SHF.R.S32.HI R7, RZ, 0x1f, R0 ;  /* 0x0000001fff077819 */ /* 0x000fc40000011400 */
[----:B------:R-:W-:Y:S02]  /*4260*/  F2FP.F16.F32.PACK_AB R112, R113, R112 ;  /* 0x000000707170723e */ /* 0x000fe400000000ff */
[CC--:B------:R-:W-:Y:S02]  /*4270*/  LEA.HI R4, R7.reuse, R0.reuse, RZ, 0x4 ;  /* 0x0000000007047211 */ /* 0x0c0fe400078f20ff */
[----:B------:R-:W-:Y:S02]  /*4280*/  LEA.HI R5, R7, R0, RZ, 0x5 ;  /* 0x0000000007057211 */ /* 0x000fe400078f28ff */
[----:B------:R-:W-:Y:S02]  /*4290*/  SHF.R.S32.HI R9, RZ, 0x4, R4 ;  /* 0x00000004ff097819 */ /* 0x000fe40000011404 */
[----:B------:R-:W-:Y:S02]  /*42a0*/  LOP3.LUT R2, R2, 0x1c0, RZ, 0xc0, !PT ;  /* 0x000001c002027812 */ /* 0x000fe400078ec0ff */
[----:B------:R-:W-:-:S02]  /*42b0*/  LEA.HI R4, R4, R9, RZ, 0x1 ;  /* 0x0000000904047211 */ /* 0x000fc400078f08ff */
[----:B------:R-:W-:Y:S02]  /*42c0*/  SHF.R.U32.HI R5, RZ, 0x1, R5 ;  /* 0x00000001ff057819 */ /* 0x000fe40000011605 */
[CC--:B------:R-:W-:Y:S02]  /*42d0*/  LEA.HI R3, R7.reuse, R0.reuse, RZ, 0x3 ;  /* 0x0000000007037211 */ /* 0x0c0fe400078f18ff */
[----:B------:R-:W-:Y:S02]  /*42e0*/  LOP3.LUT R6, R4, 0x7ffffe, RZ, 0xc0, !PT ;  /* 0x007ffffe04067812 */ /* 0x000fe400078ec0ff */
[----:B------:R-:W-:Y:S02]  /*42f0*/  LEA.HI R7, R7, R0, RZ, 0x7 ;  /* 0x0000000007077211 */ /* 0x000fe400078f38ff */
[----:B------:R-:W-:Y:S01]  /*4300*/  LOP3.LUT R4, R2, 0x30, R5, 0xf8, !PT ;  /* 0x0000003002047812 */ /* 0x000fe200078ef805 */
[----:B------:R-:W-:Y:S01]  /*4310*/  IMAD.IADD R6, R9, 0x1, -R6 ;  /* 0x0000000109067824 */ /* 0x000fe200078e0a06 */
[----:B------:R-:W-:-:S02]  /*4320*/  SHF.R.S32.HI R5, RZ, 0x7, R7 ;  /* 0x00000007ff057819 */ /* 0x000fc40000011407 */
[----:B------:R-:W-:Y:S02]  /*4330*/  LOP3.LUT R3, R4, 0x8, R3, 0xf8, !PT ;  /* 0x0000000804037812 */ /* 0x000fe400078ef803 */
[----:B------:R-:W-:Y:S01]  /*4340*/  SHF.R.U32.HI R2, RZ, 0x3, R2 ;  /* 0x00000003ff027819 */ /* 0x000fe20000011602 */
[----:B------:R-:W-:Y:S01]  /*4350*/  IMAD R5, R5, 0xc, R6 ;  /* 0x0000000c05057824 */ /* 0x000fe200078e0206 */
[----:B------:R-:W-:Y:S02]  /*4360*/  F2FP.F16.F32.PACK_AB R106, R109, R108 ;  /* 0x0000006c6d6a723e */ /* 0x000fe400000000ff */
[----:B------:R-:W-:Y:S02]  /*4370*/  LOP3.LUT R2, R3, R2, RZ, 0x3c, !PT ;  /* 0x0000000203027212 */ /* 0x000fe400078e3cff */
[----:B------:R-:W-:Y:S02]  /*4380*/  F2FP.F16.F32.PACK_AB R107, R111, R110 ;  /* 0x0000006e6f6b723e */ /* 0x000fe400000000ff */
[----:B------:R-:W-:Y:S01]  /*4390*/  F2FP.F16.F32.PACK_AB R113, R115, R114 ;  /* 0x000000727371723e */ /* 0x000fe200000000ff */
[----:B------:R-:W-:Y:S01]  /*43a0*/  IMAD.U32 R4, R5, 0x200, R2 ;  /* 0x0000020005047824 */ /* 0x000fe200078e0002 */
[----:B------:R-:W-:Y:S01]  /*43b0*/  F2FP.F16.F32.PACK_AB R24, R25, R24 ;  /* 0x000000181918723e */ /* 0x000fe200000000ff */
[----:B------:R-:W1:Y:S01]  /*43c0*/  LDC.64 R2, c[0x0][0x870] ;  /* 0x00021c00ff027b82 */ /* 0x000e620000000a00 */
[----:B------:R-:W-:-:S02]  /*43d0*/  F2FP.F16.F32.PACK_AB R114, R117, R116 ;  /* 0x000000747572723e */ /* 0x000fc400000000ff */
[----:B------:R-:W-:-:S05]  /*43e0*/  LEA R6, R4, UR4, 0x1 ;  /* 0x0000000404067c11 */ /* 0x000fca000f8e08ff */
[----:B------:R-:W-:Y:S01]  /*43f0*/  BAR.SYNC.DEFER_BLOCKING 0x1, 0x180 ;  /* 0x0046000000007b1d */ /* 0x000fe20000010000 */
[----:B------:R-:W-:Y:S02]  /*4400*/  F2FP.F16.F32.PACK_AB R115, R119, R118 ;  /* 0x000000767773723e */ /* 0x000fe400000000ff */
[----:B------:R-:W-:Y:S02]  /*4410*/  F2FP.F16.F32.PACK_AB R25, R27, R26 ;  /* 0x0000001a1b19723e */ /* 0x000fe400000000ff */
[----:B------:R-:W-:-:S03]  /*4420*/  F2FP.F16.F32.PACK_AB R32, R33, R32 ;  /* 0x000000202120723e */ /* 0x000fc600000000ff */
[----:B------:R-:W3:Y:S01]  /*4430*/  LDC.64 R4, c[0x0][0x870] ;  /* 0x00021c00ff047b82 */ /* 0x000ee20000000a00 */
        /* <DEDUP_REMOVED lines=9> */
[----:B------:R-:W-:Y:S01]  /*44d0*/  STSM.16.MT88.4 [R6+0x9000], R72 ;  /* 0x0090004806007844 */ /* 0x000fe20000004200 */
[----:B------:R-:W-:Y:S01]  /*44e0*/  F2FP.F16.F32.PACK_AB R41, R43, R42 ;  /* 0x0000002a2b29723e */ /* 0x000fe200000000ff */
[----:B------:R-:W-:Y:S01]  /*44f0*/  ULDC UR5, c[0x0][0x808] ;  /* 0x0002020000057ab9 */ /* 0x000fe20000000800 */
[----:B------:R-:W-:Y:S01]  /*4500*/  F2FP.F16.F32.PACK_AB R42, R45, R44 ;  /* 0x0000002c2d2a723e */ /* 0x000fe200000000ff */
[----:B------:R-:W-:Y:S01]  /*4510*/  STSM.16.MT88.4 [R6+0x9800], R80 ;  /* 0x0098005006007844 */ /* 0x000fe20000004200 */
[----:B------:R-:W-:Y:S01]  /*4520*/  F2FP.F16.F32.PACK_AB R43, R47, R46 ;  /* 0x0000002e2f2b723e */ /* 0x000fe200000000ff */
[----:B------:R-:W2:Y:S01]  /*4530*/  LDC.64 R36, c[0x0][0x850] ;  /* 0x00021400ff247b82 */ /* 0x000ea20000000a00 */
[----:B------:R-:W-:Y:S01]  /*4540*/  F2FP.F16.F32.PACK_AB R49, R51, R50 ;  /* 0x000000323331723e */ /* 0x000fe200000000ff */
[----:B------:R-:W-:Y:S01]  /*4550*/  STSM.16.MT88.4 [R6+0xa000], R88 ;  /* 0x00a0005806007844 */ /* 0x000fe20000004200 */
[----:B------:R-:W-:-:S02]  /*4560*/  F2FP.F16.F32.PACK_AB R50, R53, R52 ;  /* 0x000000343532723e */ /* 0x000fc400000000ff */
[----:B------:R-:W-:Y:S01]  /*4570*/  F2FP.F16.F32.PACK_AB R51, R55, R54 ;  /* 0x000000363733723e */ /* 0x000fe200000000ff */
[----:B------:R-:W-:Y:S01]  /*4580*/  STSM.16.MT88.4 [R6+0xa800], R96 ;  /* 0x00a8006006007844 */ /* 0x000fe20000004200 */
[----:B------:R-:W-:Y:S02]  /*4590*/  F2FP.F16.F32.PACK_AB R57, R59, R58 ;  /* 0x0000003a3b39723e */ /* 0x000fe400000000ff */
[----:B------:R-:W-:Y:S01]  /*45a0*/  F2FP.F16.F32.PACK_AB R58, R61, R60 ;  /* 0x0000003c3d3a723e */ /* 0x000fe200000000ff */
[----:B------:R-:W-:Y:S01]  /*45b0*/  STSM.16.MT88.4 [R6+0xb000], R104 ;  /* 0x00b0006806007844 */ /* 0x000fe20000004200 */
[----:B------:R-:W-:Y:S02]  /*45c0*/  F2FP.F16.F32.PACK_AB R59, R63, R62 ;  /* 0x0000003e3f3b723e */ /* 0x000fe400000000ff */
[----:B------:R-:W-:Y:S01]  /*45d0*/  F2FP.F16.F32.PACK_AB R65, R67, R66 ;  /* 0x000000424341723e */ /* 0x000fe200000000ff */
[----:B------:R-:W-:Y:S01]  /*45e0*/  STSM.16.MT88.4 [R6+0xb800], R112 ;  /* 0x00b8007006007844 */ /* 0x000fe20000004200 */
[----:B------:R-:W-:-:S02]  /*45f0*/  F2FP.F16.F32.PACK_AB R66, R69, R68 ;  /* 0x000000444542723e */ /* 0x000fc400000000ff */
[----:B------:R-:W-:Y:S01]  /*4600*/  F2FP.F16.F32.PACK_AB R67, R71, R70 ;  /* 0x000000464743723e */ /* 0x000fe200000000ff */
[----:B------:R-:W-:Y:S01]  /*4610*/  STSM.16.MT88.4 [R6], R24 ;  /* 0x0000001806007844 */ /* 0x000fe20000004200 */
[----:B-1----:R-:W-:-:S03]  /*4620*/  ISETP.NE.U32.AND P0, PT, R2, RZ, PT ;  /* 0x000000ff0200720c */ /* 0x002fc60003f05070 */
[----:B------:R-:W-:Y:S01]  /*4630*/  STSM.16.MT88.4 [R6+0x800], R32 ;  /* 0x0008002006007844 */ /* 0x000fe20000004200 */
[----:B------:R-:W-:Y:S02]  /*4640*/  ISETP.NE.AND.EX P0, PT, R3, RZ, PT, P0 ;  /* 0x000000ff0300720c */ /* 0x000fe40003f05300 */
[----:B------:R-:W1:Y:S01]  /*4650*/  LDC.64 R2, c[0x0][0x878] ;  /* 0x00021e00ff027b82 */ /* 0x000e620000000a00 */
[----:B------:R-:W-:Y:S04]  /*4660*/  STSM.16.MT88.4 [R6+0x1000], R40 ;  /* 0x0010002806007844 */ /* 0x000fe80000004200 */
[----:B------:R-:W-:Y:S04]  /*4670*/  STSM.16.MT88.4 [R6+0x1800], R48 ;  /* 0x0018003006007844 */ /* 0x000fe80000004200 */
[----:B------:R-:W-:Y:S04]  /*4680*/  STSM.16.MT88.4 [R6+0x2000], R56 ;  /* 0x0020003806007844 */ /* 0x000fe80000004200 */
[----:B------:R4:W-:Y:S01]  /*4690*/  STSM.16.MT88.4 [R6+0x2800], R64 ;  /* 0x0028004006007844 */ /* 0x0009e20000004200 */
[----:B---3--:R-:W-:Y:S01]  /*46a0*/  IMAD.WIDE R4, R120, 0x4, R4 ;  /* 0x0000000478047825 */ /* 0x008fe200078e0204 */
[----:B------:R-:W-:Y:S06]  /*46b0*/  BAR.SYNC.DEFER_BLOCKING 0x1, 0x180 ;  /* 0x0046000000007b1d */ /* 0x000fec0000010000 */
[----:B------:R-:W3:Y:S01]  /*46c0*/  @P0 LDG.E R8, desc[UR38][R4.64] ;  /* 0x0000002604080981 */ /* 0x000ee2000c1e1900 */
[----:B-1----:R-:W-:Y:S01]  /*46d0*/  ISETP.NE.U32.AND P1, PT, R2, RZ, PT ;  /* 0x000000ff0200720c */ /* 0x002fe20003f25070 */
[----:B------:R-:W-:-:S03]  /*46e0*/  IMAD.U32 R7, RZ, RZ, UR5 ;  /* 0x00000005ff077e24 */ /* 0x000fc6000f8e00ff */
[----:B------:R-:W-:Y:S01]  /*46f0*/  ISETP.NE.AND.EX P1, PT, R3, RZ, PT, P1 ;  /* 0x000000ff0300720c */ /* 0x000fe20003f25310 */
[----:B----4-:R-:W-:-:S12]  /*4700*/  IMAD.HI R6, R0, 0x2aaaaaab, RZ ;  /* 0x2aaaaaab00067827 */ /* 0x010fd800078e02ff */
[----:B------:R-:W1:Y:S01]  /*4710*/  @P1 LDC.64 R2, c[0x0][0x878] ;  /* 0x00021e00ff021b82 */ /* 0x000e620000000a00 */
[----:B------:R-:W-:-:S04]  /*4720*/  SHF.R.U32.HI R9, RZ, 0x1f, R6 ;  /* 0x0000001fff097819 */ /* 0x000fc80000011606 */
[----:B------:R-:W-:-:S05]  /*4730*/  LEA.HI.SX32 R45, R6, R9, 0x1e ;  /* 0x00000009062d7211 */ /* 0x000fca00078ff2ff */
[C---:B------:R-:W-:Y:S01]  /*4740*/  IMAD R0, R45.reuse, -0x18, R0 ;  /* 0xffffffe82d007824 */ /* 0x040fe200078e0200 */
[----:B------:R-:W4:Y:S01]  /*4750*/  S2R R38, SR_CTAID.X ;  /* 0x0000000000267919 */ /* 0x000f220000002500 */
[----:B------:R-:W-:-:S03]  /*4760*/  IMAD.SHL.U32 R10, R45, 0x40, RZ ;  /* 0x000000402d0a7824 */ /* 0x000fc600078e00ff */
[----:B------:R-:W-:Y:S01]  /*4770*/  SHF.R.S32.HI R11, RZ, 0x1f, R0 ;  /* 0x0000001fff0b7819 */ /* 0x000fe20000011400 */
[----:B-1----:R-:W-:-:S03]  /*4780*/  @P1 IMAD.WIDE R2, R120, 0x4, R2 ;  /* 0x0000000478021825 */ /* 0x002fc600078e0202 */
[----:B------:R-:W-:Y:S02]  /*4790*/  LEA.HI R12, R11, R0, RZ, 0x3 ;  /* 0x000000000b0c7211 */ /* 0x000fe400078f18ff */
[----:B------:R-:W-:Y:S01]  /*47a0*/  LOP3.LUT R11, R10, 0x1c0, RZ, 0xc0, !PT ;  /* 0x000001c00a0b7812 */ /* 0x000fe200078ec0ff */
[----:B------:R1:W5:Y:S01]  /*47b0*/  @P1 LDG.E R7, desc[UR38][R2.64] ;  /* 0x0000002602071981 */ /* 0x000362000c1e1900 */
[----:B------:R-:W-:Y:S01]  /*47c0*/  LEA.HI R9, R6, R9, RZ, 0x1b ;  /* 0x0000000906097211 */ /* 0x000fe200078fd8ff */
[----:B------:R-:W2:Y:S01]  /*47d0*/  S2UR UR5, SR_CTAID.Y ;  /* 0x00000000000579c3 */ /* 0x000ea20000002600 */
[----:B------:R-:W-:Y:S02]  /*47e0*/  SHF.R.S32.HI R12, RZ, 0x3, R12 ;  /* 0x00000003ff0c7819 */ /* 0x000fe4000001140c */
[----:B------:R-:W-:-:S03]  /*47f0*/  CS2R R24, SRZ ;  /* 0x0000000000187805 */ /* 0x000fc6000001ff00 */
[----:B------:R-:W-:Y:S02]  /*4800*/  IMAD R9, R12, 0xc, R9 ;  /* 0x0000000c0c097824 */ /* 0x000fe400078e0209 */
[----:B-1----:R-:W-:-:S05]  /*4810*/  IMAD.SHL.U32 R2, R0, 0x8, RZ ;  /* 0x0000000800027824 */ /* 0x002fca00078e00ff */
[----:B------:R-:W-:Y:S02]  /*4820*/  LOP3.LUT R0, R11, 0x38, R2, 0xf8, !PT ;  /* 0x000000380b007812 */ /* 0x000fe400078ef802 */
[----:B------:R-:W-:-:S04]  /*4830*/  SHF.R.U32.HI R11, RZ, 0x3, R11 ;  /* 0x00000003ff0b7819 */ /* 0x000fc8000001160b */
[----:B------:R-:W-:-:S05]  /*4840*/  LOP3.LUT R0, R0, R11, RZ, 0x3c, !PT ;  /* 0x0000000b00007212 */ /* 0x000fca00078e3cff */
[----:B------:R-:W-:Y:S01]  /*4850*/  IMAD.U32 R0, R9, 0x200, R0 ;  /* 0x0000020009007824 */ /* 0x000fe200078e0000 */
[----:B---3--:R-:W-:Y:S01]  /*4860*/  @P0 SHF.R.S32.HI R9, RZ, 0x1f, R8 ;  /* 0x0000001fff090819 */ /* 0x008fe20000011408 */
[----:B--2-4-:R-:W-:Y:S06]  /*4870*/  @P1 BRA `(.L_x_541) ;  /* 0x0000000000101947 */ /* 0x014fec0003800000 */
[----:B------:R-:W-:Y:S05]  /*4880*/  @!P0 BRA `(.L_x_541) ;  /* 0x00000000000c8947 */ /* 0x000fea0003800000 */
[----:B------:R-:W2:Y:S04]  /*4890*/  LDG.E R6, desc[UR38][R4.64] ;  /* 0x0000002604067981 */ /* 0x000ea8000c1e1900 */
[----:B-----5:R-:W2:Y:S02]  /*48a0*/  LDG.E R7, desc[UR38][R4.64+0x4] ;  /* 0x0000042604077981 */ /* 0x020ea4000c1e1900 */
[----:B--2---:R-:W-:-:S07]  /*48b0*/  IMAD.IADD R7, R7, 0x1, -R6 ;  /* 0x0000000107077824 */ /* 0x004fce00078e0a06 */
.L_x_541:
[----:B-----5:R-:W-:Y:S01]  /*48c0*/  IMAD R7, R38, -0x60, R7 ;  /* 0xffffffa026077824 */ /* 0x020fe200078e0207 */
[----:B------:R-:W-:Y:S01]  /*48d0*/  LEA R0, R0, UR4, 0x1 ;  /* 0x0000000400007c11 */ /* 0x000fe2000f8e08ff */
[----:B------:R-:W-:Y:S01]  /*48e0*/  @P0 IMAD.MOV.U32 R24, RZ, RZ, R8 ;  /* 0x000000ffff180224 */ /* 0x000fe200078e0008 */
[----:B------:R-:W-:Y:S01]  /*48f0*/  USHF.R.S32.HI UR4, URZ, 0x1f, UR5 ;  /* 0x0000001f3f047899 */ /* 0x000fe20008011405 */
[----:B------:R-:W-:Y:S01]  /*4900*/  @P0 IMAD.MOV.U32 R25, RZ, RZ, R9 ;  /* 0x000000ffff190224 */ /* 0x000fe200078e0009 */
[----:B------:R-:W-:Y:S01]  /*4910*/  VIMNMX R46, R7, 0x60, PT ;  /* 0x00000060072e7848 */ /* 0x000fe20003fe0100 */
[----:B------:R1:W2:Y:S01]  /*4920*/  LDS.128 R28, [R0+0x9800] ;  /* 0x00980000001c7984 */ /* 0x0002a20000000c00 */
[C---:B------:R-:W-:Y:S01]  /*4930*/  VIADD R26, R45.reuse, 0x20 ;  /* 0x000000202d1a7836 */ /* 0x040fe20000000000 */
[----:B------:R-:W-:Y:S01]  /*4940*/  SHF.R.S32.HI R35, RZ, 0x1f, R120 ;  /* 0x0000001fff237819 */ /* 0x000fe20000011478 */
[C---:B------:R-:W-:Y:S01]  /*4950*/  VIADD R27, R45.reuse, 0x30 ;  /* 0x000000302d1b7836 */ /* 0x040fe20000000000 */
[----:B------:R1:W3:Y:S01]  /*4960*/  LDS.128 R4, [R0+0x800] ;  /* 0x0008000000047984 */ /* 0x0002e20000000c00 */
[----:B------:R-:W-:Y:S01]  /*4970*/  VIADD R3, R45, 0x10 ;  /* 0x000000102d037836 */ /* 0x000fe20000000000 */
[-C--:B------:R-:W-:Y:S01]  /*4980*/  ISETP.GE.AND P5, PT, R26, R46.reuse, PT ;  /* 0x0000002e1a00720c */ /* 0x080fe20003fa6270 */
[----:B------:R-:W-:Y:S01]  /*4990*/  IMAD R32, R36, UR4, RZ ;  /* 0x0000000424207c24 */ /* 0x000fe2000f8e02ff */
[----:B------:R1:W4:Y:S01]  /*49a0*/  LDS.128 R8, [R0+0x1000] ;  /* 0x0010000000087984 */ /* 0x0003220000000c00 */
[-C--:B------:R-:W-:Y:S01]  /*49b0*/  ISETP.GE.AND P2, PT, R27, R46.reuse, PT ;  /* 0x0000002e1b00720c */ /* 0x080fe20003f46270 */
[----:B------:R-:W-:Y:S01]  /*49c0*/  ULDC UR8, c[0x0][0x83c] ;  /* 0x00020f0000087ab9 */ /* 0x000fe20000000800 */
[----:B------:R-:W1:Y:S01]  /*49d0*/  LDC.64 R26, c[0x0][0x820] ;  /* 0x00020800ff1a7b82 */ /* 0x000e620000000a00 */
[----:B------:R1:W1:Y:S01]  /*49e0*/  LDS.128 R12, [R0+0x1800] ;  /* 0x00180000000c7984 */ /* 0x0002620000000c00 */
[CC--:B------:R-:W-:Y:S01]  /*49f0*/  ISETP.GE.AND P3, PT, R45.reuse, R46.reuse, PT ;  /* 0x0000002e2d00720c */ /* 0x0c0fe20003f66270 */
[----:B------:R-:W-:Y:S01]  /*4a00*/  VIADD R34, R45, 0x40 ;  /* 0x000000402d227836 */ /* 0x000fe20000000000 */
[----:B------:R-:W-:Y:S01]  /*4a10*/  ISETP.GE.AND P4, PT, R3, R46, PT ;  /* 0x0000002e0300720c */ /* 0x000fe20003f86270 */
[----:B------:R1:W1:Y:S01]  /*4a20*/  LDS.128 R16, [R0+0x2000] ;  /* 0x0020000000107984 */ /* 0x0002620000000c00 */
[----:B------:R-:W-:Y:S01]  /*4a30*/  SHF.R.S32.HI R3, RZ, 0x1f, R2 ;  /* 0x0000001fff037819 */ /* 0x000fe20000011402 */
[----:B------:R-:W-:Y:S01]  /*4a40*/  IMAD R37, R37, UR5, R32 ;  /* 0x0000000525257c24 */ /* 0x000fe2000f8e0220 */
[----:B------:R-:W-:Y:S01]  /*4a50*/  ISETP.GE.OR P6, PT, R2, UR8, P3 ;  /* 0x0000000802007c0c */ /* 0x000fe20009fc6670 */
[----:B------:R1:W1:Y:S01]  /*4a60*/  LDS.128 R20, [R0+0x2800] ;  /* 0x0028000000147984 */ /* 0x0002620000000c00 */
[----:B------:R-:W-:Y:S01]  /*4a70*/  IADD3 R24, P1, R45, R24, RZ ;  /* 0x000000182d187210 */ /* 0x000fe20007f3e0ff */
[----:B------:R-:W-:Y:S01]  /*4a80*/  IMAD.WIDE.U32 R32, R36, UR5, R2 ;  /* 0x0000000524207c25 */ /* 0x000fe2000f8e0002 */
[----:B------:R-:W-:Y:S01]  /*4a90*/  SEL R44, R35, RZ, !P0 ;  /* 0x000000ff232c7207 */ /* 0x000fe20004000000 */
[----:B------:R-:W-:Y:S01]  /*4aa0*/  ULDC.64 UR6, c[0x0][0x858] ;  /* 0x0002160000067ab9 */ /* 0x000fe20000000a00 */
[----:B------:R-:W-:Y:S01]  /*4ab0*/  LEA.HI.X.SX32 R25, R45, R25, 0x1, P1 ;  /* 0x000000192d197211 */ /* 0x000fe200008f0eff */
[----:B------:R-:W-:Y:S01]  /*4ac0*/  IMAD.IADD R33, R33, 0x1, R37 ;  /* 0x0000000121217824 */ /* 0x000fe200078e0225 */
[----:B------:R-:W-:Y:S01]  /*4ad0*/  ISETP.GE.AND P1, PT, R34, R46, PT ;  /* 0x0000002e2200720c */ /* 0x000fe20003f26270 */
[----:B------:R-:W-:Y:S01]  /*4ae0*/  IMAD R34, R44, UR6, RZ ;  /* 0x000000062c227c24 */ /* 0x000fe2000f8e02ff */
[----:B------:R-:W-:Y:S01]  /*4af0*/  SEL R47, R120, RZ, !P0 ;  /* 0x000000ff782f7207 */ /* 0x000fe20004000000 */
[----:B------:R-:W-:Y:S01]  /*4b00*/  BSSY B0, `(.L_x_542) ;  /* 0x0000012000007945 */ /* 0x000fe20003800000 */
[----:B------:R-:W-:Y:S01]  /*4b10*/  ISETP.GE.OR P0, PT, R2, UR8, P4 ;  /* 0x0000000802007c0c */ /* 0x000fe2000a706670 */
[----:B------:R-:W-:-:S04]  /*4b20*/  IMAD.WIDE R24, R38, 0x60, R24 ;  /* 0x0000006026187825 */ /* 0x000fc800078e0218 */
[C---:B------:R-:W-:Y:S02]  /*4b30*/  IMAD R41, R47.reuse, UR7, R34 ;  /* 0x000000072f297c24 */ /* 0x040fe4000f8e0222 */
[----:B------:R-:W-:-:S04]  /*4b40*/  IMAD.WIDE.U32 R32, R47, UR6, R32 ;  /* 0x000000062f207c25 */ /* 0x000fc8000f8e0020 */
[----:B------:R-:W-:Y:S01]  /*4b50*/  IMAD.IADD R41, R33, 0x1, R41 ;  /* 0x0000000121297824 */ /* 0x000fe200078e0229 */
[----:B--2---:R-:W-:Y:S06]  /*4b60*/  @P6 BRA `(.L_x_543) ;  /* 0x00000000002c6947 */ /* 0x004fec0003800000 */
[----:B------:R-:W2:Y:S01]  /*4b70*/  LDS.128 R36, [R0+0x9000] ;  /* 0x0090000000247984 */ /* 0x000ea20000000c00 */
[----:B------:R-:W-:Y:S01]  /*4b80*/  ULDC.64 UR6, c[0x0][0x848] ;  /* 0x0002120000067ab9 */ /* 0x000fe20000000a00 */
[----:B------:R-:W-:Y:S02]  /*4b90*/  IMAD.MOV.U32 R40, RZ, RZ, R32 ;  /* 0x000000ffff287224 */ /* 0x000fe400078e0020 */
[----:B------:R-:W-:Y:S02]  /*4ba0*/  IMAD R43, R25, UR6, RZ ;  /* 0x00000006192b7c24 */ /* 0x000fe4000f8e02ff */
[----:B------:R-:W-:-:S04]  /*4bb0*/  IMAD.WIDE.U32 R34, R24, UR6, R40 ;  /* 0x0000000618227c25 */ /* 0x000fc8000f8e0028 */
[----:B------:R-:W-:Y:S01]  /*4bc0*/  IMAD R43, R24, UR7, R43 ;  /* 0x00000007182b7c24 */ /* 0x000fe2000f8e022b */
[----:B------:R-:W-:Y:S02]  /*4bd0*/  ULDC.64 UR6, c[0x0][0x830] ;  /* 0x00020c0000067ab9 */ /* 0x000fe40000000a00 */
[----:B------:R-:W-:Y:S01]  /*4be0*/  LEA R42, P6, R34, UR6, 0x1 ;  /* 0x00000006222a7c11 */ /* 0x000fe2000f8c08ff */
[----:B------:R-:W-:-:S05]  /*4bf0*/  IMAD.IADD R35, R35, 0x1, R43 ;  /* 0x0000000123237824 */ /* 0x000fca00078e022b */
[----:B------:R-:W-:-:S05]  /*4c00*/  LEA.HI.X R43, R34, UR7, R35, 0x1, P6 ;  /* 0x00000007222b7c11 */ /* 0x000fca000b0f0c23 */
[----:B--2---:R2:W-:Y:S02]  /*4c10*/  STG.E.128 desc[UR38][R42.64], R36 ;  /* 0x000000242a007986 */ /* 0x0045e4000c101d26 */
.L_x_543:
[----:B------:R-:W-:Y:S05]  /*4c20*/  BSYNC B0 ;  /* 0x0000000000007941 */ /* 0x000fea0003800000 */
.L_x_542:
[----:B------:R-:W-:Y:S04]  /*4c30*/  BSSY B0, `(.L_x_544) ;  /* 0x000000f000007945 */ /* 0x000fe80003800000 */
[----:B------:R-:W-:Y:S05]  /*4c40*/  @P0 BRA `(.L_x_545) ;  /* 0x0000000000340947 */ /* 0x000fea0003800000 */
[----:B--2---:R-:W-:Y:S01]  /*4c50*/  IADD3 R37, P0, R24, 0x10, RZ ;  /* 0x0000001018257810 */ /* 0x004fe20007f1e0ff */
[----:B------:R-:W-:Y:S01]  /*4c60*/  ULDC.64 UR6, c[0x0][0x848] ;  /* 0x0002120000067ab9 */ /* 0x000fe20000000a00 */
[----:B------:R-:W-:-:S03]  /*4c70*/  IMAD.MOV.U32 R35, RZ, RZ, R41 ;  /* 0x000000ffff237224 */ /* 0x000fc600078e0029 */
[----:B------:R-:W-:-:S04]  /*4c80*/  IMAD.X R34, RZ, RZ, R25, P0 ;  /* 0x000000ffff227224 */ /* 0x000fc800000e0619 */
[----:B------:R-:W-:Y:S02]  /*4c90*/  IMAD R36, R34, UR6, RZ ;  /* 0x0000000622247c24 */ /* 0x000fe4000f8e02ff */
[----:B------:R-:W-:-:S04]  /*4ca0*/  IMAD.MOV.U32 R34, RZ, RZ, R32 ;  /* 0x000000ffff227224 */ /* 0x000fc800078e0020 */
[----:B------:R-:W-:-:S04]  /*4cb0*/  IMAD.WIDE.U32 R34, R37, UR6, R34 ;  /* 0x0000000625227c25 */ /* 0x000fc8000f8e0022 */
[----:B------:R-:W-:Y:S01]  /*4cc0*/  IMAD R37, R37, UR7, R36 ;  /* 0x0000000725257c24 */ /* 0x000fe2000f8e0224 */
[----:B------:R-:W-:Y:S02]  /*4cd0*/  ULDC.64 UR6, c[0x0][0x830] ;  /* 0x00020c0000067ab9 */ /* 0x000fe40000000a00 */
[----:B------:R-:W-:Y:S01]  /*4ce0*/  LEA R36, P0, R34, UR6, 0x1 ;  /* 0x0000000622247c11 */ /* 0x000fe2000f8008ff */
[----:B------:R-:W-:-:S05]  /*4cf0*/  IMAD.IADD R35, R35, 0x1, R37 ;  /* 0x0000000123237824 */ /* 0x000fca00078e0225 */
[----:B------:R-:W-:-:S05]  /*4d00*/  LEA.HI.X R37, R34, UR7, R35, 0x1, P0 ;  /* 0x0000000722257c11 */ /* 0x000fca00080f0c23 */
[----:B------:R2:W-:Y:S02]  /*4d10*/  STG.E.128 desc[UR38][R36.64], R28 ;  /* 0x0000001c24007986 */ /* 0x0005e4000c101d26 */
.L_x_545:
[----:B------:R-:W-:Y:S05]  /*4d20*/  BSYNC B0 ;  /* 0x0000000000007941 */ /* 0x000fea0003800000 */
.L_x_544:
[----:B--2---:R2:W1:Y:S01]  /*4d30*/  LDS.128 R28, [R0+0xa000] ;  /* 0x00a00000001c7984 */ /* 0x0044620000000c00 */
[C---:B------:R-:W-:Y:S01]  /*4d40*/  ISETP.GE.OR P6, PT, R2.reuse, UR8, P5 ;  /* 0x0000000802007c0c */ /* 0x040fe2000afc6670 */
[----:B------:R-:W-:Y:S01]  /*4d50*/  BSSY B0, `(.L_x_546) ;  /* 0x0000010000007945 */ /* 0x000fe20003800000 */
[----:B------:R-:W-:-:S11]  /*4d60*/  ISETP.GE.OR P0, PT, R2, UR8, P2 ;  /* 0x0000000802007c0c */ /* 0x000fd60009706670 */
[----:B--2---:R-:W-:Y:S05]  /*4d70*/  @P6 BRA `(.L_x_547) ;  /* 0x0000000000346947 */ /* 0x004fea0003800000 */
[----:B------:R-:W-:Y:S01]  /*4d80*/  IADD3 R37, P6, R24, 0x20, RZ ;  /* 0x0000002018257810 */ /* 0x000fe20007fde0ff */
        /* <DEDUP_REMOVED lines=11> */
[----:B-1----:R2:W-:Y:S02]  /*4e40*/  STG.E.128 desc[UR38][R36.64], R28 ;  /* 0x0000001c24007986 */ /* 0x0025e4000c101d26 */
.L_x_547:
[----:B------:R-:W-:Y:S05]  /*4e50*/  BSYNC B0 ;  /* 0x0000000000007941 */ /* 0x000fea0003800000 */
.L_x_546:
[----:B-12---:R1:W2:Y:S01]  /*4e60*/  LDS.128 R28, [R0+0xa800] ;  /* 0x00a80000001c7984 */ /* 0x0062a20000000c00 */
[----:B------:R-:W-:Y:S01]  /*4e70*/  BSSY B0, `(.L_x_548) ;  /* 0x0000010000007945 */ /* 0x000fe20003800000 */
[----:B------:R-:W-:-:S03]  /*4e80*/  VIADD R45, R45, 0x50 ;  /* 0x000000502d2d7836 */ /* 0x000fc60000000000 */
[----:B------:R-:W-:Y:S05]  /*4e90*/  @P0 BRA `(.L_x_549) ;  /* 0x0000000000340947 */ /* 0x000fea0003800000 */
        /* <DEDUP_REMOVED lines=12> */
[----:B--2---:R2:W-:Y:S02]  /*4f60*/  STG.E.128 desc[UR38][R36.64], R28 ;  /* 0x0000001c24007986 */ /* 0x0045e4000c101d26 */
.L_x_549:
[----:B------:R-:W-:Y:S05]  /*4f70*/  BSYNC B0 ;  /* 0x0000000000007941 */ /* 0x000fea0003800000 */
.L_x_548:
[----:B--2---:R2:W1:Y:S01]  /*4f80*/  LDS.128 R28, [R0+0xb000] ;  /* 0x00b00000001c7984 */ /* 0x0044620000000c00 */
[----:B------:R-:W-:Y:S01]  /*4f90*/  ISETP.GE.OR P6, PT, R2, UR8, P1 ;  /* 0x0000000802007c0c */ /* 0x000fe20008fc6670 */
[----:B------:R-:W-:Y:S01]  /*4fa0*/  BSSY B0, `(.L_x_550) ;  /* 0x0000010000007945 */ /* 0x000fe20003800000 */
[----:B------:R-:W-:-:S11]  /*4fb0*/  ISETP.GE.AND P0, PT, R45, R46, PT ;  /* 0x0000002e2d00720c */ /* 0x000fd60003f06270 */
        /* <DEDUP_REMOVED lines=14> */
.L_x_551:
[----:B------:R-:W-:Y:S05]  /*50a0*/  BSYNC B0 ;  /* 0x0000000000007941 */ /* 0x000fea0003800000 */
.L_x_550:
[----:B-1----:R-:W-:Y:S01]  /*50b0*/  IMAD R28, R26, UR4, RZ ;  /* 0x000000041a1c7c24 */ /* 0x002fe2000f8e02ff */
[----:B------:R-:W-:Y:S01]  /*50c0*/  ISETP.GE.OR P6, PT, R2, UR8, P0 ;  /* 0x0000000802007c0c */ /* 0x000fe200087c6670 */
[----:B------:R-:W-:Y:S01]  /*50d0*/  BSSY B0, `(.L_x_552) ;  /* 0x0000012000007945 */ /* 0x000fe20003800000 */
[----:B------:R-:W-:-:S04]  /*50e0*/  IMAD.WIDE.U32 R34, R26, UR5, R2 ;  /* 0x000000051a227c25 */ /* 0x000fc8000f8e0002 */
[----:B------:R-:W-:Y:S02]  /*50f0*/  IMAD R37, R27, UR5, R28 ;  /* 0x000000051b257c24 */ /* 0x000fe4000f8e021c */
[----:B------:R1:W1:Y:S05]  /*5100*/  LDS.128 R28, [R0+0xb800] ;  /* 0x00b80000001c7984 */ /* 0x00026a0000000c00 */
        /* <DEDUP_REMOVED lines=14> */
.L_x_553:
[----:B------:R-:W-:Y:S05]  /*51f0*/  BSYNC B0 ;  /* 0x0000000000007941 */ /* 0x000fea0003800000 */
.L_x_552:
[----:B-1----:R1:W1:Y:S01]  /*5200*/  LDS.128 R28, [R0] ;  /* 0x00000000001c7984 */ /* 0x0022620000000c00 */
[----:B------:R-:W-:Y:S01]  /*5210*/  ULDC UR6, c[0x0][0x80c] ;  /* 0x0002030000067ab9 */ /* 0x000fe20000000800 */
[----:B------:R-:W-:Y:S01]  /*5220*/  ULDC.64 UR4, c[0x0][0x828] ;  /* 0x00020a0000047ab9 */ /* 0x000fe20000000a00 */
[----:B------:R-:W-:Y:S01]  /*5230*/  ISETP.GE.OR P3, PT, R2, UR6, P3 ;  /* 0x0000000602007c0c */ /* 0x000fe20009f66670 */
[----:B------:R-:W-:Y:S01]  /*5240*/  IMAD.IADD R35, R35, 0x1, R37 ;  /* 0x0000000123237824 */ /* 0x000fe200078e0225 */
[----:B------:R-:W-:Y:S01]  /*5250*/  BSSY B0, `(.L_x_554) ;  /* 0x0000015000007945 */ /* 0x000fe20003800000 */
[----:B------:R-:W-:Y:S01]  /*5260*/  IMAD R3, R44, UR4, RZ ;  /* 0x000000042c037c24 */ /* 0x000fe2000f8e02ff */
[C---:B------:R-:W-:Y:S01]  /*5270*/  ISETP.GE.OR P4, PT, R2.reuse, UR6, P4 ;  /* 0x0000000602007c0c */ /* 0x040fe2000a786670 */
[C---:B------:R-:W-:Y:S01]  /*5280*/  IMAD.WIDE.U32 R34, R47.reuse, UR4, R34 ;  /* 0x000000042f227c25 */ /* 0x040fe2000f8e0022 */
[C---:B------:R-:W-:Y:S02]  /*5290*/  ISETP.GE.OR P5, PT, R2.reuse, UR6, P5 ;  /* 0x0000000602007c0c */ /* 0x040fe4000afa6670 */
[C---:B------:R-:W-:Y:S01]  /*52a0*/  ISETP.GE.OR P2, PT, R2.reuse, UR6, P2 ;  /* 0x0000000602007c0c */ /* 0x040fe20009746670 */
[----:B------:R-:W-:Y:S01]  /*52b0*/  IMAD R3, R47, UR5, R3 ;  /* 0x000000052f037c24 */ /* 0x000fe2000f8e0203 */
[----:B------:R-:W-:-:S02]  /*52c0*/  ISETP.GE.OR P1, PT, R2, UR6, P1 ;  /* 0x0000000602007c0c */ /* 0x000fc40008f26670 */
[----:B------:R-:W-:Y:S01]  /*52d0*/  ISETP.GE.OR P0, PT, R2, UR6, P0 ;  /* 0x0000000602007c0c */ /* 0x000fe20008706670 */
[----:B------:R-:W-:Y:S01]  /*52e0*/  IMAD.IADD R27, R35, 0x1, R3 ;  /* 0x00000001231b7824 */ /* 0x000fe200078e0203 */
[----:B------:R-:W-:Y:S11]  /*52f0*/  @P3 BRA `(.L_x_555) ;  /* 0x0000000000283947 */ /* 0x000ff60003800000 */
        /* <DEDUP_REMOVED lines=9> */
[----:B-1----:R1:W-:Y:S02]  /*5390*/  STG.E.128 desc[UR38][R32.64], R28 ;  /* 0x0000001c20007986 */ /* 0x0023e4000c101d26 */
.L_x_555:
[----:B------:R-:W-:Y:S05]  /*53a0*/  BSYNC B0 ;  /* 0x0000000000007941 */ /* 0x000fea0003800000 */
.L_x_554:
[----:B------:R-:W-:Y:S04]  /*53b0*/  BSSY B0, `(.L_x_556) ;  /* 0x000000f000007945 */ /* 0x000fe80003800000 */
[----:B------:R-:W-:Y:S05]  /*53c0*/  @P4 BRA `(.L_x_557) ;  /* 0x0000000000344947 */ /* 0x000fea0003800000 */
[----:B-1----:R-:W-:Y:S01]  /*53d0*/  IADD3 R29, P3, R24, 0x10, RZ ;  /* 0x00000010181d7810 */ /* 0x002fe20007f7e0ff */
[----:B------:R-:W-:Y:S01]  /*53e0*/  ULDC.64 UR4, c[0x0][0x818] ;  /* 0x0002060000047ab9 */ /* 0x000fe20000000a00 */
[----:B------:R-:W-:Y:S02]  /*53f0*/  IMAD.MOV.U32 R2, RZ, RZ, R34 ;  /* 0x000000ffff027224 */ /* 0x000fe400078e0022 */
[----:B------:R-:W-:Y:S02]  /*5400*/  IMAD.MOV.U32 R3, RZ, RZ, R27 ;  /* 0x000000ffff037224 */ /* 0x000fe400078e001b */
[----:B--2---:R-:W-:Y:S02]  /*5410*/  IMAD.X R0, RZ, RZ, R25, P3 ;  /* 0x000000ffff007224 */ /* 0x004fe400018e0619 */
[----:B------:R-:W-:-:S04]  /*5420*/  IMAD.WIDE.U32 R2, R29, UR4, R2 ;  /* 0x000000041d027c25 */ /* 0x000fc8000f8e0002 */
[----:B------:R-:W-:-:S04]  /*5430*/  IMAD R0, R0, UR4, RZ ;  /* 0x0000000400007c24 */ /* 0x000fc8000f8e02ff */
[----:B------:R-:W-:Y:S01]  /*5440*/  IMAD R29, R29, UR5, R0 ;  /* 0x000000051d1d7c24 */ /* 0x000fe2000f8e0200 */
[----:B------:R-:W-:Y:S02]  /*5450*/  ULDC.64 UR4, c[0x0][0x800] ;  /* 0x0002000000047ab9 */ /* 0x000fe40000000a00 */
[----:B------:R-:W-:Y:S01]  /*5460*/  LEA R28, P3, R2, UR4, 0x1 ;  /* 0x00000004021c7c11 */ /* 0x000fe2000f8608ff */
[----:B------:R-:W-:-:S05]  /*5470*/  IMAD.IADD R3, R3, 0x1, R29 ;  /* 0x0000000103037824 */ /* 0x000fca00078e021d */
[----:B------:R-:W-:-:S05]  /*5480*/  LEA.HI.X R29, R2, UR5, R3, 0x1, P3 ;  /* 0x00000005021d7c11 */ /* 0x000fca00098f0c03 */
[----:B---3--:R1:W-:Y:S02]  /*5490*/  STG.E.128 desc[UR38][R28.64], R4 ;  /* 0x000000041c007986 */ /* 0x0083e4000c101d26 */
.L_x_557:
[----:B------:R-:W-:Y:S05]  /*54a0*/  BSYNC B0 ;  /* 0x0000000000007941 */ /* 0x000fea0003800000 */
.L_x_556:
[----:B------:R-:W-:Y:S04]  /*54b0*/  BSSY B0, `(.L_x_558) ;  /* 0x000000f000007945 */ /* 0x000fe80003800000 */
[----:B------:R-:W-:Y:S05]  /*54c0*/  @P5 BRA `(.L_x_559) ;  /* 0x0000000000345947 */ /* 0x000fea0003800000 */
[----:B-1-3--:R-:W-:Y:S01]  /*54d0*/  IADD3 R5, P3, R24, 0x20, RZ ;  /* 0x0000002018057810 */ /* 0x00afe20007f7e0ff */
        /* <DEDUP_REMOVED lines=11> */
[----:B----4-:R1:W-:Y:S02]  /*5590*/  STG.E.128 desc[UR38][R4.64], R8 ;  /* 0x0000000804007986 */ /* 0x0103e4000c101d26 */
.L_x_559:
[----:B------:R-:W-:Y:S05]  /*55a0*/  BSYNC B0 ;  /* 0x0000000000007941 */ /* 0x000fea0003800000 */
.L_x_558:
        /* <DEDUP_REMOVED lines=14> */
[----:B------:R1:W-:Y:S02]  /*5690*/  STG.E.128 desc[UR38][R4.64], R12 ;  /* 0x0000000c04007986 */ /* 0x0003e4000c101d26 */
.L_x_561:
[----:B------:R-:W-:Y:S05]  /*56a0*/  BSYNC B0 ;  /* 0x0000000000007941 */ /* 0x000fea0003800000 */
.L_x_560:
        /* <DEDUP_REMOVED lines=15> */
.L_x_563:
[----:B------:R-:W-:Y:S05]  /*57a0*/  BSYNC B0 ;  /* 0x0000000000007941 */ /* 0x000fea0003800000 */
.L_x_562:
        /* <DEDUP_REMOVED lines=13> */
[----:B------:R1:W-:Y:S01]  /*5880*/  STG.E.128 desc[UR38][R4.64], R20 ;  /* 0x0000001404007986 */ /* 0x0003e2000c101d26 */
[----:B------:R-:W-:Y:S05]  /*5890*/  BRA `(.L_x_516) ;  /* 0x0000004800b87947 */ /* 0x000fea0003800000 */
.L_x_540:
[----:B------:R-:W3:Y:S01]  /*58a0*/  LDL R16, [R1+0x8] ;  /* 0x0000080001107983 */ /* 0x000ee20000100800 */
[----:B------:R-:W4:Y:S08]  /*58b0*/  LDC.64 R4, c[0x0][0x870] ;  /* 0x00021c00ff047b82 */ /* 0x000f300000000a00 */
[----:B-12---:R-:W3:Y:S01]  /*58c0*/  LDC.64 R2, c[0x0][0x870] ;  /* 0x00021c00ff027b82 */ /* 0x006ee20000000a00 */
[----:B------:R-:W-:Y:S01]  /*58d0*/  ULDC UR4, c[0x0][0x808] ;  /* 0x0002020000047ab9 */ /* 0x000fe20000000800 */
[----:B------:R-:W1:Y:S06]  /*58e0*/  S2R R13, SR_CTAID.X ;  /* 0x00000000000d7919 */ /* 0x000e6c0000002500 */
[----:B------:R-:W2:Y:S01]  /*58f0*/  LDC.64 R14, c[0x0][0x820] ;  /* 0x00020800ff0e7b82 */ /* 0x000ea20000000a00 */
[----:B----4-:R-:W-:-:S04]  /*5900*/  ISETP.NE.U32.AND P0, PT, R4, RZ, PT ;  /* 0x000000ff0400720c */ /* 0x010fc80003f05070 */
[----:B------:R-:W-:Y:S01]  /*5910*/  ISETP.NE.AND.EX P0, PT, R5, RZ, PT, P0 ;  /* 0x000000ff0500720c */ /* 0x000fe20003f05300 */
[----:B------:R-:W-:Y:S02]  /*5920*/  IMAD.U32 R0, RZ, RZ, UR4 ;  /* 0x00000004ff007e24 */ /* 0x000fe4000f8e00ff */
[----:B---3--:R-:W-:Y:S02]  /*5930*/  IMAD.WIDE R4, R16, 0x4, R2 ;  /* 0x0000000410047825 */ /* 0x008fe400078e0202 */
[----:B------:R-:W3:Y:S08]  /*5940*/  LDC.64 R2, c[0x0][0x878] ;  /* 0x00021e00ff027b82 */ /* 0x000ef00000000a00 */
[----:B------:R-:W4:Y:S01]  /*5950*/  @P0 LDG.E R9, desc[UR38][R4.64] ;  /* 0x0000002604090981 */ /* 0x000f22000c1e1900 */
[----:B---3--:R-:W-:-:S04]  /*5960*/  ISETP.NE.U32.AND P1, PT, R2, RZ, PT ;  /* 0x000000ff0200720c */ /* 0x008fc80003f25070 */
[----:B------:R-:W-:-:S13]  /*5970*/  ISETP.NE.AND.EX P1, PT, R3, RZ, PT, P1 ;  /* 0x000000ff0300720c */ /* 0x000fda0003f25310 */
[----:B------:R-:W3:Y:S02]  /*5980*/  @P1 LDC.64 R2, c[0x0][0x878] ;  /* 0x00021e00ff021b82 */ /* 0x000ee40000000a00 */
[----:B---3--:R-:W-:-:S05]  /*5990*/  @P1 IMAD.WIDE R6, R16, 0x4, R2 ;  /* 0x0000000410061825 */ /* 0x008fca00078e0202 */
[----:B------:R3:W5:Y:S01]  /*59a0*/  @P1 LDG.E R0, desc[UR38][R6.64] ;  /* 0x0000002606001981 */ /* 0x000762000c1e1900 */
[----:B------:R-:W1:Y:S01]  /*59b0*/  S2UR UR4, SR_CTAID.Y ;  /* 0x00000000000479c3 */ /* 0x000e620000002600 */
[----:B------:R-:W2:Y:S02]  /*59c0*/  S2R R2, SR_TID.X ;  /* 0x0000000000027919 */ /* 0x000ea40000002100 */
[----:B--2---:R-:W-:Y:S01]  /*59d0*/  VIADD R8, R2, 0xffffff80 ;  /* 0xffffff8002087836 */ /* 0x004fe20000000000 */
[----:B------:R-:W-:-:S03]  /*59e0*/  CS2R R2, SRZ ;  /* 0x0000000000027805 */ /* 0x000fc6000001ff00 */
[----:B------:R-:W-:-:S05]  /*59f0*/  IMAD.HI R10, R8, 0x2aaaaaab, RZ ;  /* 0x2aaaaaab080a7827 */ /* 0x000fca00078e02ff */
[----:B------:R-:W-:-:S04]  /*5a00*/  SHF.R.U32.HI R11, RZ, 0x1f, R10 ;  /* 0x0000001fff0b7819 */ /* 0x000fc8000001160a */
[----:B------:R-:W-:Y:S02]  /*5a10*/  LEA.HI.SX32 R17, R10, R11, 0x1e ;  /* 0x0000000b0a117211 */ /* 0x000fe400078ff2ff */
[--C-:B----4-:R-:W-:Y:S01]  /*5a20*/  @P0 SHF.R.S32.HI R3, RZ, 0x1f, R9.reuse ;  /* 0x0000001fff030819 */ /* 0x110fe20000011409 */
[----:B------:R-:W-:Y:S01]  /*5a30*/  @P0 IMAD.MOV.U32 R2, RZ, RZ, R9 ;  /* 0x000000ffff020224 */ /* 0x000fe200078e0009 */
[----:B-1-3--:R-:W-:Y:S06]  /*5a40*/  @P1 BRA `(.L_x_564) ;  /* 0x0000000000101947 */ /* 0x00afec0003800000 */
[----:B------:R-:W-:Y:S05]  /*5a50*/  @!P0 BRA `(.L_x_564) ;  /* 0x00000000000c8947 */ /* 0x000fea0003800000 */
[----:B------:R-:W2:Y:S04]  /*5a60*/  LDG.E R7, desc[UR38][R4.64] ;  /* 0x0000002604077981 */ /* 0x000ea8000c1e1900 */
[----:B-----5:R-:W2:Y:S02]  /*5a70*/  LDG.E R0, desc[UR38][R4.64+0x4] ;  /* 0x0000042604007981 */ /* 0x020ea4000c1e1900 */
[----:B--2---:R-:W-:-:S07]  /*5a80*/  IMAD.IADD R0, R0, 0x1, -R7 ;  /* 0x0000000100007824 */ /* 0x004fce00078e0a07 */
.L_x_564:
[----:B------:R-:W-:Y:S01]  /*5a90*/  IMAD R8, R17, -0x18, R8 ;  /* 0xffffffe811087824 */ /* 0x000fe200078e0208 */
[----:B------:R-:W-:Y:S01]  /*5aa0*/  USHF.R.S32.HI UR5, URZ, 0x1f, UR4 ;  /* 0x0000001f3f057899 */ /* 0x000fe20008011404 */
[----:B-----5:R-:W-:Y:S01]  /*5ab0*/  IMAD R12, R13, -0x60, R0 ;  /* 0xffffffa00d0c7824 */ /* 0x020fe200078e0200 */
[----:B------:R-:W1:Y:S01]  /*5ac0*/  LDC.64 R18, c[0x0][0x850] ;  /* 0x00021400ff127b82 */ /* 0x000e620000000a00 */
[C---:B------:R-:W-:Y:S01]  /*5ad0*/  VIADD R5, R17.reuse, 0x10 ;  /* 0x0000001011057836 */ /* 0x040fe20000000000 */
[----:B------:R-:W-:Y:S01]  /*5ae0*/  ULDC UR8, c[0x0][0x80c] ;  /* 0x0002030000087ab9 */ /* 0x000fe20000000800 */
[----:B------:R-:W-:Y:S01]  /*5af0*/  IMAD.SHL.U32 R10, R8, 0x8, RZ ;  /* 0x00000008080a7824 */ /* 0x000fe200078e00ff */
[-C--:B------:R-:W-:Y:S01]  /*5b00*/  ISETP.GE.AND P3, PT, R17, R12.reuse, PT ;  /* 0x0000000c1100720c */ /* 0x080fe20003f66270 */
[C---:B------:R-:W-:Y:S01]  /*5b10*/  IMAD R0, R14.reuse, UR5, RZ ;  /* 0x000000050e007c24 */ /* 0x040fe2000f8e02ff */
[-C--:B------:R-:W-:Y:S01]  /*5b20*/  ISETP.GE.AND P4, PT, R5, R12.reuse, PT ;  /* 0x0000000c0500720c */ /* 0x080fe20003f86270 */
[----:B------:R-:W-:Y:S01]  /*5b30*/  VIADD R5, R17, 0x20 ;  /* 0x0000002011057836 */ /* 0x000fe20000000000 */
[----:B------:R-:W-:Y:S01]  /*5b40*/  SHF.R.S32.HI R11, RZ, 0x1f, R10 ;  /* 0x0000001fff0b7819 */ /* 0x000fe2000001140a */
[----:B------:R-:W-:Y:S01]  /*5b50*/  IMAD R15, R15, UR4, R0 ;  /* 0x000000040f0f7c24 */ /* 0x000fe2000f8e0200 */
[----:B------:R-:W-:Y:S01]  /*5b60*/  SHF.R.S32.HI R0, RZ, 0x1f, R16 ;  /* 0x0000001fff007819 */ /* 0x000fe20000011410 */
[----:B------:R-:W-:Y:S01]  /*5b70*/  VIADD R7, R17, 0x30 ;  /* 0x0000003011077836 */ /* 0x000fe20000000000 */
[-C--:B------:R-:W-:Y:S01]  /*5b80*/  ISETP.GE.AND P5, PT, R5, R12.reuse, PT ;  /* 0x0000000c0500720c */ /* 0x080fe20003fa6270 */
[----:B------:R-:W-:Y:S01]  /*5b90*/  IMAD.WIDE.U32 R4, R14, UR4, R10 ;  /* 0x000000040e047c25 */ /* 0x000fe2000f8e000a */
[----:B------:R-:W-:Y:S01]  /*5ba0*/  ISETP.GE.OR P6, PT, R10, UR8, P3 ;  /* 0x000000080a007c0c */ /* 0x000fe20009fc6670 */
[----:B------:R-:W-:Y:S01]  /*5bb0*/  ULDC.64 UR6, c[0x0][0x828] ;  /* 0x00020a0000067ab9 */ /* 0x000fe20000000a00 */
[----:B------:R-:W-:Y:S01]  /*5bc0*/  SEL R14, R0, RZ, !P0 ;  /* 0x000000ff000e7207 */ /* 0x000fe20004000000 */
[----:B------:R-:W-:Y:S01]  /*5bd0*/  IMAD.IADD R5, R5, 0x1, R15 ;  /* 0x0000000105057824 */ /* 0x000fe200078e020f */
[----:B------:R-:W-:Y:S01]  /*5be0*/  ISETP.GE.AND P2, PT, R7, R12, PT ;  /* 0x0000000c0700720c */ /* 0x000fe20003f46270 */
[C---:B------:R-:W-:Y:S01]  /*5bf0*/  VIADD R7, R17.reuse, 0x40 ;  /* 0x0000004011077836 */ /* 0x040fe20000000000 */
[C---:B------:R-:W-:Y:S01]  /*5c00*/  IADD3 R2, P1, R17.reuse, R2, RZ ;  /* 0x0000000211027210 */ /* 0x040fe20007f3e0ff */
[----:B------:R-:W-:Y:S01]  /*5c10*/  IMAD R0, R14, UR6, RZ ;  /* 0x000000060e007c24 */ /* 0x000fe2000f8e02ff */
[----:B------:R-:W-:Y:S01]  /*5c20*/  SEL R15, R16, RZ, !P0 ;  /* 0x000000ff100f7207 */ /* 0x000fe20004000000 */
[----:B------:R-:W-:Y:S01]  /*5c30*/  BSSY B0, `(.L_x_565) ;  /* 0x0000013000007945 */ /* 0x000fe20003800000 */
[----:B------:R-:W-:-:S02]  /*5c40*/  LEA.HI.X.SX32 R3, R17, R3, 0x1, P1 ;  /* 0x0000000311037211 */ /* 0x000fc400008f0eff */
[----:B------:R-:W-:Y:S01]  /*5c50*/  ISETP.GE.AND P1, PT, R7, R12, PT ;  /* 0x0000000c0700720c */ /* 0x000fe20003f26270 */
[C---:B------:R-:W-:Y:S01]  /*5c60*/  IMAD R7, R15.reuse, UR7, R0 ;  /* 0x000000070f077c24 */ /* 0x040fe2000f8e0200 */
[----:B------:R-:W-:Y:S01]  /*5c70*/  ISETP.GE.OR P0, PT, R10, UR8, P4 ;  /* 0x000000080a007c0c */ /* 0x000fe2000a706670 */
[----:B------:R-:W-:-:S04]  /*5c80*/  IMAD.WIDE.U32 R8, R15, UR6, R4 ;  /* 0x000000060f087c25 */ /* 0x000fc8000f8e0004 */
[----:B------:R-:W-:-:S04]  /*5c90*/  IMAD.WIDE R2, R13, 0x60, R2 ;  /* 0x000000600d027825 */ /* 0x000fc800078e0202 */
[----:B------:R-:W-:Y:S01]  /*5ca0*/  IMAD.IADD R7, R9, 0x1, R7 ;  /* 0x0000000109077824 */ /* 0x000fe200078e0207 */
[----:B------:R-:W-:Y:S06]  /*5cb0*/  @P6 BRA `(.L_x_566) ;  /* 0x0000000000286947 */ /* 0x000fec0003800000 */
        /* <DEDUP_REMOVED lines=9> */
[----:B------:R2:W-:Y:S02]  /*5d50*/  STG.E.128 desc[UR38][R20.64], RZ ;  /* 0x000000ff14007986 */ /* 0x0005e4000c101d26 */
.L_x_566:
[----:B------:R-:W-:Y:S05]  /*5d60*/  BSYNC B0 ;  /* 0x0000000000007941 */ /* 0x000fea0003800000 */
.L_x_565:
[----:B------:R-:W-:Y:S01]  /*5d70*/  BSSY B0, `(.L_x_567) ;  /* 0x0000010000007945 */ /* 0x000fe20003800000 */
[----:B------:R-:W-:-:S03]  /*5d80*/  ISETP.GE.OR P6, PT, R10, UR8, P5 ;  /* 0x000000080a007c0c */ /* 0x000fc6000afc6670 */
[----:B------:R-:W-:Y:S10]  /*5d90*/  @P0 BRA `(.L_x_568) ;  /* 0x0000000000340947 */ /* 0x000ff40003800000 */
[----:B------:R-:W-:Y:S01]  /*5da0*/  IADD3 R13, P0, R2, 0x10, RZ ;  /* 0x00000010020d7810 */ /* 0x000fe20007f1e0ff */
[----:B------:R-:W-:Y:S01]  /*5db0*/  ULDC.64 UR6, c[0x0][0x818] ;  /* 0x0002060000067ab9 */ /* 0x000fe20000000a00 */
[----:B------:R-:W-:Y:S02]  /*5dc0*/  IMAD.MOV.U32 R4, RZ, RZ, R8 ;  /* 0x000000ffff047224 */ /* 0x000fe400078e0008 */
[----:B------:R-:W-:Y:S02]  /*5dd0*/  IMAD.MOV.U32 R5, RZ, RZ, R7 ;  /* 0x000000ffff057224 */ /* 0x000fe400078e0007 */
[----:B------:R-:W-:Y:S02]  /*5de0*/  IMAD.X R0, RZ, RZ, R3, P0 ;  /* 0x000000ffff007224 */ /* 0x000fe400000e0603 */
[----:B------:R-:W-:-:S04]  /*5df0*/  IMAD.WIDE.U32 R4, R13, UR6, R4 ;  /* 0x000000060d047c25 */ /* 0x000fc8000f8e0004 */
[----:B------:R-:W-:-:S04]  /*5e00*/  IMAD R0, R0, UR6, RZ ;  /* 0x0000000600007c24 */ /* 0x000fc8000f8e02ff */
[----:B------:R-:W-:Y:S01]  /*5e10*/  IMAD R13, R13, UR7, R0 ;  /* 0x000000070d0d7c24 */ /* 0x000fe2000f8e0200 */
[----:B------:R-:W-:Y:S02]  /*5e20*/  ULDC.64 UR6, c[0x0][0x800] ;  /* 0x0002000000067ab9 */ /* 0x000fe40000000a00 */
[----:B--2---:R-:W-:Y:S01]  /*5e30*/  LEA R20, P0, R4, UR6, 0x1 ;  /* 0x0000000604147c11 */ /* 0x004fe2000f8008ff */
[----:B------:R-:W-:-:S05]  /*5e40*/  IMAD.IADD R5, R5, 0x1, R13 ;  /* 0x0000000105057824 */ /* 0x000fca00078e020d */
[----:B------:R-:W-:-:S05]  /*5e50*/  LEA.HI.X R21, R4, UR7, R5, 0x1, P0 ;  /* 0x0000000704157c11 */ /* 0x000fca00080f0c05 */
[----:B------:R3:W-:Y:S02]  /*5e60*/  STG.E.128 desc[UR38][R20.64], RZ ;  /* 0x000000ff14007986 */ /* 0x0007e4000c101d26 */
.L_x_568:
[----:B------:R-:W-:Y:S05]  /*5e70*/  BSYNC B0 ;  /* 0x0000000000007941 */ /* 0x000fea0003800000 */
.L_x_567:
        /* <DEDUP_REMOVED lines=12> */
[----:B--23--:R-:W-:Y:S01]  /*5f40*/  LEA R20, P6, R4, UR6, 0x1 ;  /* 0x0000000604147c11 */ /* 0x00cfe2000f8c08ff */
[----:B------:R-:W-:-:S05]  /*5f50*/  IMAD.IADD R5, R5, 0x1, R13 ;  /* 0x0000000105057824 */ /* 0x000fca00078e020d */
[----:B------:R-:W-:-:S05]  /*5f60*/  LEA.HI.X R21, R4, UR7, R5, 0x1, P6 ;  /* 0x0000000704157c11 */ /* 0x000fca000b0f0c05 */
[----:B------:R4:W-:Y:S02]  /*5f70*/  STG.E.128 desc[UR38][R20.64], RZ ;  /* 0x000000ff14007986 */ /* 0x0009e4000c101d26 */
.L_x_570:
[----:B------:R-:W-:Y:S05]  /*5f80*/  BSYNC B0 ;  /* 0x0000000000007941 */ /* 0x000fea0003800000 */
.L_x_569:
[----:B------:R-:W-:Y:S01]  /*5f90*/  BSSY B0, `(.L_x_571) ;  /* 0x0000011000007945 */ /* 0x000fe20003800000 */
[----:B------:R-:W-:Y:S01]  /*5fa0*/  ISETP.GE.OR P6, PT, R10, UR8, P1 ;  /* 0x000000080a007c0c */ /* 0x000fe20008fc6670 */
[----:B------:R-:W-:Y:S02]  /*5fb0*/  VIADD R17, R17, 0x50 ;  /* 0x0000005011117836 */ /* 0x000fe40000000000 */
        /* <DEDUP_REMOVED lines=10> */
[----:B--234-:R-:W-:Y:S01]  /*6060*/  LEA R20, P0, R4, UR6, 0x1 ;  /* 0x0000000604147c11 */ /* 0x01cfe2000f8008ff */
[----:B------:R-:W-:-:S05]  /*6070*/  IMAD.IADD R5, R5, 0x1, R13 ;  /* 0x0000000105057824 */ /* 0x000fca00078e020d */
[----:B------:R-:W-:-:S05]  /*6080*/  LEA.HI.X R21, R4, UR7, R5, 0x1, P0 ;  /* 0x0000000704157c11 */ /* 0x000fca00080f0c05 */
[----:B------:R2:W-:Y:S02]  /*6090*/  STG.E.128 desc[UR38][R20.64], RZ ;  /* 0x000000ff14007986 */ /* 0x0005e4000c101d26 */
.L_x_572:
[----:B------:R-:W-:Y:S05]  /*60a0*/  BSYNC B0 ;  /* 0x0000000000007941 */ /* 0x000fea0003800000 */
.L_x_571:
[----:B------:R-:W-:Y:S01]  /*60b0*/  BSSY B0, `(.L_x_573) ;  /* 0x0000010000007945 */ /* 0x000fe20003800000 */
[----:B------:R-:W-:-:S03]  /*60c0*/  ISETP.GE.AND P0, PT, R17, R12, PT ;  /* 0x0000000c1100720c */ /* 0x000fc60003f06270 */
        /* <DEDUP_REMOVED lines=10> */
[----:B------:R-:W-:Y:S01]  /*6170*/  LEA R12, P6, R4, UR6, 0x1 ;  /* 0x00000006040c7c11 */ /* 0x000fe2000f8c08ff */
[----:B------:R-:W-:-:S05]  /*6180*/  IMAD.IADD R5, R5, 0x1, R13 ;  /* 0x0000000105057824 */ /* 0x000fca00078e020d */
[----:B------:R-:W-:-:S05]  /*6190*/  LEA.HI.X R13, R4, UR7, R5, 0x1, P6 ;  /* 0x00000007040d7c11 */ /* 0x000fca000b0f0c05 */
[----:B------:R1:W-:Y:S02]  /*61a0*/  STG.E.128 desc[UR38][R12.64], RZ ;  /* 0x000000ff0c007986 */ /* 0x0003e4000c101d26 */
.L_x_574:
[----:B------:R-:W-:Y:S05]  /*61b0*/  BSYNC B0 ;  /* 0x0000000000007941 */ /* 0x000fea0003800000 */
.L_x_573:
[----:B------:R-:W-:Y:S01]  /*61c0*/  ISETP.GE.OR P6, PT, R10, UR8, P0 ;  /* 0x000000080a007c0c */ /* 0x000fe200087c6670 */
[C---:B-1----:R-:W-:Y:S01]  /*61d0*/  IMAD R0, R18.reuse, UR5, RZ ;  /* 0x0000000512007c24 */ /* 0x042fe2000f8e02ff */
[----:B------:R-:W-:Y:S01]  /*61e0*/  ULDC UR8, c[0x0][0x83c] ;  /* 0x00020f0000087ab9 */ /* 0x000fe20000000800 */
[----:B------:R-:W-:Y:S01]  /*61f0*/  BSSY B0, `(.L_x_575) ;  /* 0x0000011000007945 */ /* 0x000fe20003800000 */
[----:B------:R-:W-:-:S04]  /*6200*/  IMAD.WIDE.U32 R12, R18, UR4, R10 ;  /* 0x00000004120c7c25 */ /* 0x000fc8000f8e000a */
[----:B------:R-:W-:-:S05]  /*6210*/  IMAD R19, R19, UR4, R0 ;  /* 0x0000000413137c24 */ /* 0x000fca000f8e0200 */
[----:B------:R-:W-:Y:S05]  /*6220*/  @P6 BRA `(.L_x_576) ;  /* 0x0000000000346947 */ /* 0x000fea0003800000 */
        /* <DEDUP_REMOVED lines=13> */
.L_x_576:
[----:B------:R-:W-:Y:S05]  /*6300*/  BSYNC B0 ;  /* 0x0000000000007941 */ /* 0x000fea0003800000 */
.L_x_575:
[----:B------:R-:W-:Y:S01]  /*6310*/  ISETP.GE.OR P3, PT, R10, UR8, P3 ;  /* 0x000000080a007c0c */ /* 0x000fe20009f66670 */
[----:B------:R-:W-:Y:S01]  /*6320*/  ULDC.64 UR4, c[0x0][0x858] ;  /* 0x0002160000047ab9 */ /* 0x000fe20000000a00 */
[----:B------:R-:W-:Y:S01]  /*6330*/  IMAD.IADD R13, R13, 0x1, R19 ;  /* 0x000000010d0d7824 */ /* 0x000fe200078e0213 */
[----:B------:R-:W-:Y:S01]  /*6340*/  BSSY B0, `(.L_x_577) ;  /* 0x0000015000007945 */ /* 0x000fe20003800000 */
[----:B------:R-:W-:Y:S01]  /*6350*/  IMAD R0, R14, UR4, RZ ;  /* 0x000000040e007c24 */ /* 0x000fe2000f8e02ff */
[C---:B------:R-:W-:Y:S01]  /*6360*/  ISETP.GE.OR P4, PT, R10.reuse, UR8, P4 ;  /* 0x000000080a007c0c */ /* 0x040fe2000a786670 */
[C---:B------:R-:W-:Y:S01]  /*6370*/  IMAD.WIDE.U32 R8, R15.reuse, UR4, R12 ;  /* 0x000000040f087c25 */ /* 0x040fe2000f8e000c */
[C---:B------:R-:W-:Y:S02]  /*6380*/  ISETP.GE.OR P5, PT, R10.reuse, UR8, P5 ;  /* 0x000000080a007c0c */ /* 0x040fe4000afa6670 */
[C---:B------:R-:W-:Y:S01]  /*6390*/  ISETP.GE.OR P2, PT, R10.reuse, UR8, P2 ;  /* 0x000000080a007c0c */ /* 0x040fe20009746670 */
[----:B-1----:R-:W-:Y:S01]  /*63a0*/  IMAD R7, R15, UR5, R0 ;  /* 0x000000050f077c24 */ /* 0x002fe2000f8e0200 */
        /* <DEDUP_REMOVED lines=14> */
.L_x_578:
[----:B------:R-:W-:Y:S05]  /*6490*/  BSYNC B0 ;  /* 0x0000000000007941 */ /* 0x000fea0003800000 */
.L_x_577:
[----:B------:R-:W-:Y:S04]  /*64a0*/  BSSY B0, `(.L_x_579) ;  /* 0x000000f000007945 */ /* 0x000fe80003800000 */
[----:B------:R-:W-:Y:S05]  /*64b0*/  @P4 BRA `(.L_x_580) ;  /* 0x0000000000344947 */ /* 0x000fea0003800000 */
[----:B-1----:R-:W-:Y:S01]  /*64c0*/  IADD3 R11, P3, R2, 0x10, RZ ;  /* 0x00000010020b7810 */ /* 0x002fe20007f7e0ff */
        /* <DEDUP_REMOVED lines=12> */
.L_x_580:
[----:B------:R-:W-:Y:S05]  /*6590*/  BSYNC B0 ;  /* 0x0000000000007941 */ /* 0x000fea0003800000 */
.L_x_579:
        /* <DEDUP_REMOVED lines=15> */
.L_x_582:
[----:B------:R-:W-:Y:S05]  /*6690*/  BSYNC B0 ;  /* 0x0000000000007941 */ /* 0x000fea0003800000 */
.L_x_581:
        /* <DEDUP_REMOVED lines=15> */
.L_x_584:
[----:B------:R-:W-:Y:S05]  /*6790*/  BSYNC B0 ;  /* 0x0000000000007941 */ /* 0x000fea0003800000 */
.L_x_583:
        /* <DEDUP_REMOVED lines=15> */
.L_x_586:
[----:B------:R-:W-:Y:S05]  /*6890*/  BSYNC B0 ;  /* 0x0000000000007941 */ /* 0x000fea0003800000 */
.L_x_585:
[----:B------:R-:W-:Y:S05]  /*68a0*/  @P0 BRA `(.L_x_516) ;  /* 0x0000003800b40947 */ /* 0x000fea0003800000 */
[----:B------:R-:W-:Y:S01]  /*68b0*/  IADD3 R5, P0, R2, 0x50, RZ ;  /* 0x0000005002057810 */ /* 0x000fe20007f1e0ff */
[----:B------:R-:W-:Y:S01]  /*68c0*/  ULDC.64 UR4, c[0x0][0x848] ;  /* 0x0002120000047ab9 */ /* 0x000fe20000000a00 */
[----:B------:R-:W-:-:S03]  /*68d0*/  IMAD.MOV.U32 R2, RZ, RZ, R8 ;  /* 0x000000ffff027224 */ /* 0x000fc600078e0008 */
[----:B------:R-:W-:Y:S02]  /*68e0*/  IMAD.X R0, RZ, RZ, R3, P0 ;  /* 0x000000ffff007224 */ /* 0x000fe400000e0603 */
        /* <DEDUP_REMOVED lines=8> */
[----:B------:R1:W-:Y:S01]  /*6970*/  STG.E.128 desc[UR38][R4.64], RZ ;  /* 0x000000ff04007986 */ /* 0x0003e2000c101d26 */
[----:B------:R-:W-:Y:S05]  /*6980*/  BRA `(.L_x_516) ;  /* 0x00000038007c7947 */ /* 0x000fea0003800000 */
.L_x_511:
[----:B------:R-:W-:-:S08]  /*6990*/  NOP ;  /* 0x0000000000007918 */ /* 0x000fd00000000000 */
[----:B------:R-:W1:-:S00]  /*69a0*/  USETMAXREG.DEALLOC.CTAPOOL 0x20 ;  /* 0x00000020000079c8 */ /* 0x000e4000080e0500 */
[----:B-1----:R-:W-:-:S06]  /*69b0*/  LOP3.LUT R0, R0, 0x3, RZ, 0xc0, !PT ;  /* 0x0000000300007812 */ /* 0x002fcc00078ec0ff */
[----:B------:R-:W1:Y:S02]  /*69c0*/  SHFL.IDX PT, R0, R0, RZ, 0x1f ;  /* 0x00001fff00007589 */ /* 0x000e6400000e0000 */
[----:B-1----:R-:W-:-:S13]  /*69d0*/  ISETP.NE.AND P0, PT, R0, RZ, PT ;  /* 0x000000ff0000720c */ /* 0x002fda0003f05270 */
[----:B------:R-:W-:Y:S05]  /*69e0*/  @!P0 BRA `(.L_x_587) ;  /* 0x0000001000dc8947 */ /* 0x000fea0003800000 */
[----:B------:R-:W-:-:S13]  /*69f0*/  ISETP.NE.AND P0, PT, R0, 0x1, PT ;  /* 0x000000010000780c */ /* 0x000fda0003f05270 */
[----:B------:R-:W-:Y:S05]  /*6a00*/  @P0 BRA `(.L_x_516) ;  /* 0x00000038005c0947 */ /* 0x000fea0003800000 */
[----:B------:R-:W-:Y:S01]  /*6a10*/  ULDC.64 UR4, c[0x0][0x8d8] ;  /* 0x0002360000047ab9 */ /* 0x000fe20000000a00 */
[----:B------:R-:W1:Y:S01]  /*6a20*/  S2UR UR12, SR_CTAID.Z ;  /* 0x00000000000c79c3 */ /* 0x000e620000002700 */
[----:B------:R-:W-:-:S04]  /*6a30*/  ISETP.NE.U32.AND P0, PT, RZ, UR4, PT ;  /* 0x00000004ff007c0c */ /* 0x000fc8000bf05070 */
[----:B------:R-:W-:-:S13]  /*6a40*/  ISETP.NE.AND.EX P0, PT, RZ, UR5, PT, P0 ;  /* 0x00000005ff007c0c */ /* 0x000fda000bf05300 */
[----:B------:R-:W-:Y:S05]  /*6a50*/  @!P0 BRA `(.L_x_588) ;  /* 0x00000000001c8947 */ /* 0x000fea0003800000 */
[----:B------:R-:W-:Y:S02]  /*6a60*/  ULDC.64 UR4, c[0x0][0x8d8] ;  /* 0x0002360000047ab9 */ /* 0x000fe40000000a00 */
[----:B-1----:R-:W-:-:S06]  /*6a70*/  UIMAD.WIDE UR4, UR12, 0x4, UR4 ;  /* 0x000000040c0478a5 */ /* 0x002fcc000f8e0204 */
[----:B------:R-:W-:Y:S02]  /*6a80*/  IMAD.U32 R2, RZ, RZ, UR4 ;  /* 0x00000004ff027e24 */ /* 0x000fe4000f8e00ff */
[----:B------:R-:W-:-:S05]  /*6a90*/  IMAD.U32 R3, RZ, RZ, UR5 ;  /* 0x00000005ff037e24 */ /* 0x000fca000f8e00ff */
[----:B------:R-:W2:Y:S02]  /*6aa0*/  LDG.E R2, desc[UR38][R2.64] ;  /* 0x0000002602027981 */ /* 0x000ea4000c1e1900 */
[----:B--2---:R-:W-:Y:S01]  /*6ab0*/  R2UR UR5, R2 ;  /* 0x00000000020572ca */ /* 0x004fe200000e0000 */
[----:B------:R-:W-:-:S14]  /*6ac0*/  BRA `(.L_x_589) ;  /* 0x0000000000387947 */ /* 0x000fdc0003800000 */
.L_x_588:
[----:B------:R-:W-:Y:S02]  /*6ad0*/  ULDC.64 UR4, c[0x0][0x8d0] ;  /* 0x0002340000047ab9 */ /* 0x000fe40000000a00 */
[----:B------:R-:W-:-:S04]  /*6ae0*/  ISETP.NE.U32.AND P0, PT, RZ, UR4, PT ;  /* 0x00000004ff007c0c */ /* 0x000fc8000bf05070 */
[----:B------:R-:W-:-:S13]  /*6af0*/  ISETP.NE.AND.EX P0, PT, RZ, UR5, PT, P0 ;  /* 0x00000005ff007c0c */ /* 0x000fda000bf05300 */
[----:B------:R-:W-:Y:S05]  /*6b00*/  @!P0 BRA `(.L_x_590) ;  /* 0x0000000000248947 */ /* 0x000fea0003800000 */
[----:B------:R-:W-:Y:S02]  /*6b10*/  ULDC.64 UR4, c[0x0][0x8d0] ;  /* 0x0002340000047ab9 */ /* 0x000fe40000000a00 */
[----:B-1----:R-:W-:-:S06]  /*6b20*/  UIMAD.WIDE UR4, UR12, 0x4, UR4 ;  /* 0x000000040c0478a5 */ /* 0x002fcc000f8e0204 */
[----:B------:R-:W-:Y:S02]  /*6b30*/  IMAD.U32 R2, RZ, RZ, UR4 ;  /* 0x00000004ff027e24 */ /* 0x000fe4000f8e00ff */
[----:B------:R-:W-:-:S05]  /*6b40*/  IMAD.U32 R3, RZ, RZ, UR5 ;  /* 0x00000005ff037e24 */ /* 0x000fca000f8e00ff */
[----:B------:R-:W2:Y:S04]  /*6b50*/  LDG.E R0, desc[UR38][R2.64] ;  /* 0x0000002602007981 */ /* 0x000ea8000c1e1900 */
[----:B------:R-:W2:Y:S02]  /*6b60*/  LDG.E R5, desc[UR38][R2.64+0x4] ;  /* 0x0000042602057981 */ /* 0x000ea4000c1e1900 */
[----:B--2---:R-:W-:-:S05]  /*6b70*/  IMAD.IADD R0, R5, 0x1, -R0 ;  /* 0x0000000105007824 */ /* 0x004fca00078e0a00 */
[----:B------:R-:W-:Y:S01]  /*6b80*/  R2UR UR5, R0 ;  /* 0x00000000000572ca */ /* 0x000fe200000e0000 */
[----:B------:R-:W-:-:S14]  /*6b90*/  BRA `(.L_x_589) ;  /* 0x0000000000047947 */ /* 0x000fdc0003800000 */
.L_x_590:
[----:B------:R-:W-:-:S05]  /*6ba0*/  ULDC UR5, c[0x0][0x8bc] ;  /* 0x00022f0000057ab9 */ /* 0x000fca0000000800 */
.L_x_589:
[----:B------:R-:W2:Y:S02]  /*6bb0*/  S2UR UR4, SR_CTAID.X ;  /* 0x00000000000479c3 */ /* 0x000ea40000002500 */
[----:B--2---:R-:W-:-:S04]  /*6bc0*/  UIMAD UR4, UR4, 0x60, URZ ;  /* 0x00000060040478a4 */ /* 0x004fc8000f8e023f */
[----:B------:R-:W-:-:S04]  /*6bd0*/  UISETP.GE.AND UP0, UPT, UR4, UR5, UPT ;  /* 0x000000050400728c */ /* 0x000fc8000bf06270 */
[----:B-1----:R-:W-:-:S06]  /*6be0*/  USEL UR12, UR12, 0xffffffff, !UP0 ;  /* 0xffffffff0c0c7887 */ /* 0x002fcc000c000000 */
[----:B------:R-:W-:-:S13]  /*6bf0*/  ISETP.LE.AND P0, PT, RZ, UR12, PT ;  /* 0x0000000cff007c0c */ /* 0x000fda000bf03270 */
[----:B------:R-:W-:Y:S05]  /*6c00*/  @!P0 BRA `(.L_x_516) ;  /* 0x0000003400dc8947 */ /* 0x000fea0003800000 */
[----:B------:R-:W-:Y:S02]  /*6c10*/  ULDC.64 UR4, c[0x0][0x770] ;  /* 0x0001dc0000047ab9 */ /* 0x000fe40000000a00 */
[----:B------:R-:W-:-:S04]  /*6c20*/  UISETP.NE.U32.AND UP0, UPT, UR4, URZ, UPT ;  /* 0x0000003f0400728c */ /* 0x000fc8000bf05070 */
[----:B------:R-:W-:-:S03]  /*6c30*/  UISETP.NE.AND.EX UP0, UPT, UR5, URZ, UPT, UP0 ;  /* 0x0000003f0500728c */ /* 0x000fc6000bf05300 */
[----:B------:R-:W-:Y:S02]  /*6c40*/  ULDC.64 UR4, c[0x0][0x770] ;  /* 0x0001dc0000047ab9 */ /* 0x000fe40000000a00 */
[----:B------:R-:W-:Y:S01]  /*6c50*/  UIMAD.WIDE UR4, UR12, 0x4, UR4 ;  /* 0x000000040c0478a5 */ /* 0x000fe2000f8e0204 */
[----:B------:R-:W-:-:S05]  /*6c60*/  PLOP3.LUT P0, PT, PT, PT, UP0, 0x80, 0x0 ;  /* 0x000000000000781c */ /* 0x000fca0003f0f008 */
[----:B------:R-:W-:Y:S02]  /*6c70*/  IMAD.U32 R2, RZ, RZ, UR4 ;  /* 0x00000004ff027e24 */ /* 0x000fe4000f8e00ff */
[----:B------:R-:W-:Y:S01]  /*6c80*/  IMAD.U32 R3, RZ, RZ, UR5 ;  /* 0x00000005ff037e24 */ /* 0x000fe2000f8e00ff */
[----:B------:R-:W-:-:S05]  /*6c90*/  ULDC.64 UR4, c[0x0][0x780] ;  /* 0x0001e00000047ab9 */ /* 0x000fca0000000a00 */
[----:B------:R-:W2:Y:S01]  /*6ca0*/  @P0 LDG.E R6, desc[UR38][R2.64] ;  /* 0x0000002602060981 */ /* 0x000ea2000c1e1900 */
[----:B------:R-:W-:Y:S01]  /*6cb0*/  UISETP.NE.U32.AND UP1, UPT, UR4, URZ, UPT ;  /* 0x0000003f0400728c */ /* 0x000fe2000bf25070 */
[----:B------:R-:W-:-:S03]  /*6cc0*/  ULDC UR6, c[0x0][0x280] ;  /* 0x0000a00000067ab9 */ /* 0x000fc60000000800 */
[----:B------:R-:W-:Y:S01]  /*6cd0*/  UISETP.NE.AND.EX UP1, UPT, UR5, URZ, UPT, UP1 ;  /* 0x0000003f0500728c */ /* 0x000fe2000bf25310 */
[----:B------:R-:W-:-:S05]  /*6ce0*/  IMAD.U32 R0, RZ, RZ, UR6 ;  /* 0x00000006ff007e24 */ /* 0x000fca000f8e00ff */
[----:B------:R-:W-:-:S05]  /*6cf0*/  PLOP3.LUT P1, PT, PT, PT, UP1, 0x80, 0x0 ;  /* 0x000000000000781c */ /* 0x000fca0003f2f018 */
[----:B------:R-:W-:Y:S02]  /*6d00*/  @UP1 ULDC.64 UR4, c[0x0][0x780] ;  /* 0x0001e00000041ab9 */ /* 0x000fe40000000a00 */
[----:B------:R-:W-:-:S06]  /*6d10*/  @UP1 UIMAD.WIDE UR4, UR12, 0x4, UR4 ;  /* 0x000000040c0418a5 */ /* 0x000fcc000f8e0204 */
[----:B------:R-:W-:Y:S02]  /*6d20*/  IMAD.U32 R4, RZ, RZ, UR4 ;  /* 0x00000004ff047e24 */ /* 0x000fe4000f8e00ff */
[----:B------:R-:W-:-:S05]  /*6d30*/  IMAD.U32 R5, RZ, RZ, UR5 ;  /* 0x00000005ff057e24 */ /* 0x000fca000f8e00ff */
[----:B------:R1:W5:Y:S01]  /*6d40*/  @P1 LDG.E R0, desc[UR38][R4.64] ;  /* 0x0000002604001981 */ /* 0x000362000c1e1900 */
[----:B------:R-:W-:Y:S01]  /*6d50*/  PLOP3.LUT P2, PT, PT, PT, UP0, 0x80, 0x0 ;  /* 0x000000000000781c */ /* 0x000fe20003f4f008 */
[----:B------:R-:W3:Y:S02]  /*6d60*/  S2UR UR13, SR_CTAID.Y ;  /* 0x00000000000d79c3 */ /* 0x000ee40000002600 */
[----:B---3--:R-:W-:-:S10]  /*6d70*/  USHF.R.S32.HI UR7, URZ, 0x1f, UR13 ;  /* 0x0000001f3f077899 */ /* 0x008fd4000801140d */
[----:B--2---:R-:W-:-:S13]  /*6d80*/  @P2 R2UR UR4, R6 ;  /* 0x00000000060422ca */ /* 0x004fda00000e0000 */
[----:B------:R-:W-:-:S04]  /*6d90*/  @UP0 ULEA UR4, UR12, UR4, 0x6 ;  /* 0x000000040c040291 */ /* 0x000fc8000f8e303f */
[----:B------:R-:W-:-:S04]  /*6da0*/  @UP0 USHF.R.S32.HI UR5, URZ, 0x1f, UR4 ;  /* 0x0000001f3f050899 */ /* 0x000fc80008011404 */
[----:B------:R-:W-:-:S04]  /*6db0*/  @UP0 ULEA.HI UR5, UR5, UR4, URZ, 0x6 ;  /* 0x0000000405050291 */ /* 0x000fc8000f8f303f */
[----:B------:R-:W-:-:S04]  /*6dc0*/  @UP0 USHF.R.S32.HI UR5, URZ, 0x6, UR5 ;  /* 0x000000063f050899 */ /* 0x000fc80008011405 */
[----:B------:R-:W-:Y:S01]  /*6dd0*/  @UP0 UIMAD UR6, UR5, 0x3000, URZ ;  /* 0x00003000050608a4 */ /* 0x000fe2000f8e023f */
[----:B-1----:R-:W-:Y:S11]  /*6de0*/  @P1 BRA `(.L_x_591) ;  /* 0x0000000000101947 */ /* 0x002ff60003800000 */
[----:B------:R-:W-:Y:S05]  /*6df0*/  @!P0 BRA `(.L_x_591) ;  /* 0x00000000000c8947 */ /* 0x000fea0003800000 */
[----:B------:R-:W2:Y:S04]  /*6e00*/  LDG.E R5, desc[UR38][R2.64] ;  /* 0x0000002602057981 */ /* 0x000ea8000c1e1900 */
[----:B-----5:R-:W2:Y:S02]  /*6e10*/  LDG.E R0, desc[UR38][R2.64+0x4] ;  /* 0x0000042602007981 */ /* 0x020ea4000c1e1900 */
[----:B--2---:R-:W-:-:S07]  /*6e20*/  IMAD.IADD R0, R0, 0x1, -R5 ;  /* 0x0000000100007824 */ /* 0x004fce00078e0a05 */
.L_x_591:
[----:B-----5:R-:W-:Y:S01]  /*6e30*/  ISETP.GE.AND P0, PT, R0, 0x1, PT ;  /* 0x000000010000780c */ /* 0x020fe20003f06270 */
[----:B------:R-:W-:Y:S01]  /*6e40*/  @UP0 USHF.R.S32.HI UR8, URZ, 0x1f, UR6 ;  /* 0x0000001f3f080899 */ /* 0x000fe20008011406 */
[----:B------:R-:W-:Y:S01]  /*6e50*/  UMOV UR4, URZ ;  /* 0x0000003f00047c82 */ /* 0x000fe20008000000 */
[----:B------:R-:W-:Y:S01]  /*6e60*/  UMOV UR5, URZ ;  /* 0x0000003f00057c82 */ /* 0x000fe20008000000 */
[----:B------:R-:W-:-:S04]  /*6e70*/  @UP0 UMOV UR4, UR6 ;  /* 0x0000000600040c82 */ /* 0x000fc80008000000 */
[----:B------:R-:W-:-:S05]  /*6e80*/  @UP0 UMOV UR5, UR8 ;  /* 0x0000000800050c82 */ /* 0x000fca0008000000 */
[----:B------:R-:W-:Y:S05]  /*6e90*/  @!P0 BRA `(.L_x_516) ;  /* 0x0000003400388947 */ /* 0x000fea0003800000 */
[----:B------:R-:W-:Y:S01]  /*6ea0*/  ULDC.64 UR8, c[0x0][0x2d8] ;  /* 0x0000b60000087ab9 */ /* 0x000fe20000000a00 */
[C---:B------:R-:W-:Y:S01]  /*6eb0*/  VIADD R2, R0.reuse, 0x3f ;  /* 0x0000003f00027836 */ /* 0x040fe20000000000 */
[----:B------:R-:W-:Y:S01]  /*6ec0*/  UIMAD UR7, UR7, UR8, URZ ;  /* 0x00000008070772a4 */ /* 0x000fe2000f8e023f */
[----:B------:R-:W-:Y:S01]  /*6ed0*/  ISETP.GE.AND P1, PT, R0, 0x41, PT ;  /* 0x000000410000780c */ /* 0x000fe20003f26270 */
[----:B------:R-:W-:Y:S02]  /*6ee0*/  USHF.R.S32.HI UR6, URZ, 0x1f, UR12 ;  /* 0x0000001f3f067899 */ /* 0x000fe4000801140c */
[----:B------:R-:W-:Y:S01]  /*6ef0*/  UIMAD.WIDE.U32 UR10, UR13, UR8, URZ ;  /* 0x000000080d0a72a5 */ /* 0x000fe2000f8e003f */
[----:B------:R-:W-:Y:S01]  /*6f00*/  SHF.R.S32.HI R3, RZ, 0x1f, R2 ;  /* 0x0000001fff037819 */ /* 0x000fe20000011402 */
[----:B------:R-:W-:Y:S02]  /*6f10*/  UIMAD UR7, UR13, UR9, UR7 ;  /* 0x000000090d0772a4 */ /* 0x000fe4000f8e0207 */
[----:B------:R-:W-:Y:S01]  /*6f20*/  UIADD3 UR8, UP1, UR4, UR10, URZ ;  /* 0x0000000a04087290 */ /* 0x000fe2000ff3e03f */
[----:B------:R-:W-:Y:S01]  /*6f30*/  LEA.HI R3, R3, R2, RZ, 0x6 ;  /* 0x0000000203037211 */ /* 0x000fe200078f30ff */
[----:B------:R-:W-:-:S02]  /*6f40*/  UIADD3 UR7, UR11, UR7, URZ ;  /* 0x000000070b077290 */ /* 0x000fc4000fffe03f */
[----:B------:R-:W-:Y:S01]  /*6f50*/  USEL UR6, UR6, URZ, !UP0 ;  /* 0x0000003f06067287 */ /* 0x000fe2000c000000 */
[----:B------:R-:W-:Y:S01]  /*6f60*/  SHF.R.S32.HI R3, RZ, 0x6, R3 ;  /* 0x00000006ff037819 */ /* 0x000fe20000011403 */
[----:B------:R-:W-:Y:S01]  /*6f70*/  ULDC.64 UR14, c[0x0][0x2e0] ;  /* 0x0000b800000e7ab9 */ /* 0x000fe20000000a00 */
[----:B------:R-:W-:Y:S02]  /*6f80*/  USEL UR13, UR12, URZ, !UP0 ;  /* 0x0000003f0c0d7287 */ /* 0x000fe4000c000000 */
[----:B------:R-:W-:Y:S01]  /*6f90*/  UIADD3.X UR9, UR5, UR7, URZ, UP1, !UPT ;  /* 0x0000000705097290 */ /* 0x000fe20008ffe43f */
[----:B------:R-:W-:Y:S01]  /*6fa0*/  VIMNMX R3, R3, 0x1, !PT ;  /* 0x0000000103037848 */ /* 0x000fe20007fe0100 */
[----:B------:R-:W-:Y:S02]  /*6fb0*/  UIMAD UR6, UR6, UR14, URZ ;  /* 0x0000000e060672a4 */ /* 0x000fe4000f8e023f */
[----:B------:R-:W-:Y:S01]  /*6fc0*/  UIMAD.WIDE.U32 UR8, UR13, UR14, UR8 ;  /* 0x0000000e0d0872a5 */ /* 0x000fe2000f8e0008 */
[----:B------:R-:W-:Y:S01]  /*6fd0*/  LOP3.LUT R2, R3, 0x1, RZ, 0xc0, !PT ;  /* 0x0000000103027812 */ /* 0x000fe200078ec0ff */
[----:B------:R-:W-:Y:S01]  /*6fe0*/  UIMAD UR12, UR13, UR15, UR6 ;  /* 0x0000000f0d0c72a4 */ /* 0x000fe2000f8e0206 */
[----:B------:R-:W-:-:S03]  /*6ff0*/  ELECT P0, URZ, PT ;  /* 0x00000000003f782f */ /* 0x000fc60003800000 */
[----:B------:R-:W-:Y:S01]  /*7000*/  UIADD3 UR21, UR9, UR12, URZ ;  /* 0x0000000c09157290 */ /* 0x000fe2000fffe03f */
[----:B------:R-:W-:Y:S01]  /*7010*/  UMOV UR6, URZ ;  /* 0x0000003f00067c82 */ /* 0x000fe20008000000 */
[----:B------:R-:W-:Y:S10]  /*7020*/  @!P1 BRA `(.L_x_592) ;  /* 0x0000000800309947 */ /* 0x000ff40003800000 */
[----:B------:R-:W-:Y:S01]  /*7030*/  UMOV UR6, UR10 ;  /* 0x0000000a00067c82 */ /* 0x000fe20008000000 */
[----:B------:R-:W-:Y:S01]  /*7040*/  ULDC.64 UR10, c[0x0][0x2c0] ;  /* 0x0000b000000a7ab9 */ /* 0x000fe20000000a00 */
[----:B------:R-:W-:Y:S01]  /*7050*/  UIMAD.WIDE.U32 UR6, UR13, UR14, UR6 ;  /* 0x0000000e0d0672a5 */ /* 0x000fe2000f8e0006 */
[----:B------:R-:W-:Y:S01]  /*7060*/  IMAD.IADD R0, R3, 0x1, -R2 ;  /* 0x0000000103007824 */ /* 0x000fe200078e0a02 */
[----:B------:R-:W-:Y:S02]  /*7070*/  ULDC.64 UR24, c[0x0][0x2c0] ;  /* 0x0000b00000187ab9 */ /* 0x000fe40000000a00 */
[----:B------:R-:W-:-:S04]  /*7080*/  UIADD3 UR19, UP0, UR4, UR6, URZ ;  /* 0x0000000604137290 */ /* 0x000fc8000ff1e03f */
[----:B------:R-:W-:Y:S02]  /*7090*/  UIADD3.X UR4, UR5, UR12, UR7, UP0, !UPT ;  /* 0x0000000c05047290 */ /* 0x000fe400087fe407 */
[----:B------:R-:W-:Y:S01]  /*70a0*/  ULEA UR18, UP0, UR19, UR10, 0x2 ;  /* 0x0000000a13127291 */ /* 0x000fe2000f80103f */
[----:B------:R-:W-:-:S03]  /*70b0*/  UMOV UR5, URZ ;  /* 0x0000003f00057c82 */ /* 0x000fc60008000000 */
[----:B------:R-:W-:Y:S02]  /*70c0*/  ULEA.HI.X UR19, UR19, UR11, UR4, 0x2, UP0 ;  /* 0x0000000b13137291 */ /* 0x000fe400080f1404 */
[----:B------:R-:W-:Y:S02]  /*70d0*/  UIADD3 UR10, UP0, UR18, 0x4000, URZ ;  /* 0x00004000120a7890 */ /* 0x000fe4000ff1e03f */
[----:B------:R-:W-:Y:S02]  /*70e0*/  UIADD3 UR12, UP1, UR18, 0x8000, URZ ;  /* 0x00008000120c7890 */ /* 0x000fe4000ff3e03f */
[----:B------:R-:W-:Y:S02]  /*70f0*/  UIADD3 UR14, UP2, UR18, 0xc000, URZ ;  /* 0x0000c000120e7890 */ /* 0x000fe4000ff5e03f */
[----:B------:R-:W-:Y:S02]  /*7100*/  UIADD3 UR16, UP3, UR18, 0x10000, URZ ;  /* 0x0001000012107890 */ /* 0x000fe4000ff7e03f */
[----:B------:R-:W-:-:S02]  /*7110*/  UIADD3 UR18, UP4, UR18, 0x14000, URZ ;  /* 0x0001400012127890 */ /* 0x000fc4000ff9e03f */
[----:B------:R-:W-:Y:S02]  /*7120*/  UIADD3.X UR11, URZ, UR19, URZ, UP0, !UPT ;  /* 0x000000133f0b7290 */ /* 0x000fe400087fe43f */
[----:B------:R-:W-:Y:S02]  /*7130*/  UIADD3.X UR13, URZ, UR19, URZ, UP1, !UPT ;  /* 0x000000133f0d7290 */ /* 0x000fe40008ffe43f */
[----:B------:R-:W-:Y:S02]  /*7140*/  UIADD3.X UR15, URZ, UR19, URZ, UP2, !UPT ;  /* 0x000000133f0f7290 */ /* 0x000fe400097fe43f */
[----:B------:R-:W-:Y:S02]  /*7150*/  UIADD3.X UR17, URZ, UR19, URZ, UP3, !UPT ;  /* 0x000000133f117290 */ /* 0x000fe40009ffe43f */
[----:B------:R-:W-:Y:S01]  /*7160*/  UIADD3.X UR19, URZ, UR19, URZ, UP4, !UPT ;  /* 0x000000133f137290 */ /* 0x000fe2000a7fe43f */
[----:B------:R-:W-:-:S11]  /*7170*/  UMOV UR4, URZ ;  /* 0x0000003f00047c82 */ /* 0x000fd60008000000 */
.L_x_613:
        /* <DEDUP_REMOVED lines=23> */
.L_x_594:
[----:B------:R-:W-:Y:S05]  /*72f0*/  BSYNC B0 ;  /* 0x0000000000007941 */ /* 0x000fea0003800000 */
.L_x_593:
        /* <DEDUP_REMOVED lines=12> */
.L_x_596:
[----:B------:R-:W-:Y:S05]  /*73c0*/  BSYNC B0 ;  /* 0x0000000000007941 */ /* 0x000fea0003800000 */
.L_x_595:
        /* <DEDUP_REMOVED lines=13> */
.L_x_598:
[----:B------:R-:W-:Y:S05]  /*74a0*/  BSYNC B0 ;  /* 0x0000000000007941 */ /* 0x000fea0003800000 */
.L_x_597:
[----:B------:R-:W-:Y:S06]  /*74b0*/  BAR.ARV 0xa, 0xa0 ;  /* 0x0282800000007b1d */ /* 0x000fec0000002000 */
[----:B------:R-:W-:Y:S04]  /*74c0*/  BSSY B0, `(.L_x_599) ;  /* 0x0000003000007945 */ /* 0x000fe80003800000 */
[----:B------:R-:W-:Y:S05]  /*74d0*/  @!P0 BRA `(.L_x_600) ;  /* 0x0000000000048947 */ /* 0x000fea0003800000 */
[----:B------:R-:W-:-:S04]  /*74e0*/  DEPBAR.LE SB0, 0x1 ;  /* 0x000080400000791a */ /* 0x000fc80000000000 */
.L_x_600:
[----:B------:R-:W-:Y:S05]  /*74f0*/  BSYNC B0 ;  /* 0x0000000000007941 */ /* 0x000fea0003800000 */
.L_x_599:
[----:B------:R-:W-:Y:S06]  /*7500*/  BAR.ARV 0xb, 0xa0 ;  /* 0x02c2800000007b1d */ /* 0x000fec0000002000 */
[----:B------:R-:W-:Y:S04]  /*7510*/  BSSY B0, `(.L_x_601) ;  /* 0x0000003000007945 */ /* 0x000fe80003800000 */
[----:B------:R-:W-:Y:S05]  /*7520*/  @!P0 BRA `(.L_x_602) ;  /* 0x0000000000048947 */ /* 0x000fea0003800000 */
[----:B------:R-:W-:-:S04]  /*7530*/  DEPBAR.LE SB0, 0x0 ;  /* 0x000080000000791a */ /* 0x000fc80000000000 */
.L_x_602:
[----:B------:R-:W-:Y:S05]  /*7540*/  BSYNC B0 ;  /* 0x0000000000007941 */ /* 0x000fea0003800000 */
.L_x_601:
        /* <DEDUP_REMOVED lines=13> */
.L_x_604:
[----:B------:R-:W-:Y:S05]  /*7620*/  BSYNC B0 ;  /* 0x0000000000007941 */ /* 0x000fea0003800000 */
.L_x_603:
        /* <DEDUP_REMOVED lines=12> */
.L_x_606:
[----:B------:R-:W-:Y:S05]  /*76f0*/  BSYNC B0 ;  /* 0x0000000000007941 */ /* 0x000fea0003800000 */
.L_x_605:
        /* <DEDUP_REMOVED lines=13> */
.L_x_608:
[----:B------:R-:W-:Y:S05]  /*77d0*/  BSYNC B0 ;  /* 0x0000000000007941 */ /* 0x000fea0003800000 */
.L_x_607:
[----:B------:R-:W-:Y:S06]  /*77e0*/  BAR.ARV 0xa, 0xa0 ;  /* 0x0282800000007b1d */ /* 0x000fec0000002000 */
[----:B------:R-:W-:Y:S04]  /*77f0*/  BSSY B0, `(.L_x_609) ;  /* 0x0000003000007945 */ /* 0x000fe80003800000 */
[----:B------:R-:W-:Y:S05]  /*7800*/  @!P0 BRA `(.L_x_610) ;  /* 0x0000000000048947 */ /* 0x000fea0003800000 */
[----:B------:R-:W-:-:S04]  /*7810*/  DEPBAR.LE SB0, 0x1 ;  /* 0x000080400000791a */ /* 0x000fc80000000000 */
.L_x_610:
[----:B------:R-:W-:Y:S05]  /*7820*/  BSYNC B0 ;  /* 0x0000000000007941 */ /* 0x000fea0003800000 */
.L_x_609:
[----:B------:R-:W-:Y:S01]  /*7830*/  VIADD R0, R0, 0xfffffffe ;  /* 0xfffffffe00007836 */ /* 0x000fe20000000000 */
[----:B------:R-:W-:Y:S06]  /*7840*/  BAR.ARV 0xb, 0xa0 ;  /* 0x02c2800000007b1d */ /* 0x000fec0000002000 */
[----:B------:R-:W-:Y:S01]  /*7850*/  BSSY B0, `(.L_x_611) ;  /* 0x0000004000007945 */ /* 0x000fe20003800000 */
[----:B------:R-:W-:-:S03]  /*7860*/  ISETP.NE.AND P1, PT, R0, RZ, PT ;  /* 0x000000ff0000720c */ /* 0x000fc60003f25270 */
[----:B------:R-:W-:Y:S10]  /*7870*/  @!P0 BRA `(.L_x_612) ;  /* 0x0000000000048947 */ /* 0x000ff40003800000 */
[----:B------:R-:W-:-:S04]  /*7880*/  DEPBAR.LE SB0, 0x0 ;  /* 0x000080000000791a */ /* 0x000fc80000000000 */
.L_x_612:
[----:B------:R-:W-:Y:S05]  /*7890*/  BSYNC B0 ;  /* 0x0000000000007941 */ /* 0x000fea0003800000 */
.L_x_611:
[----:B------:R-:W-:Y:S06]  /*78a0*/  BAR.ARV 0xc, 0xa0 ;  /* 0x0302800000007b1d */ /* 0x000fec0000002000 */
[----:B------:R-:W-:Y:S02]  /*78b0*/  UIADD3 UR5, UR5, 0x2, URZ ;  /* 0x0000000205057890 */ /* 0x000fe4000fffe03f */
[----:B------:R-:W-:Y:S01]  /*78c0*/  UIADD3 UR4, UR4, 0x1, URZ ;  /* 0x0000000104047890 */ /* 0x000fe2000fffe03f */
[----:B------:R-:W-:Y:S11]  /*78d0*/  @P1 BRA `(.L_x_613) ;  /* 0xfffffff800281947 */ /* 0x000ff6000383ffff */
[----:B------:R-:W-:-:S12]  /*78e0*/  UIADD3 UR6, UR20, 0x6000, URZ ;  /* 0x0000600014067890 */ /* 0x000fd8000fffe03f */
.L_x_592:
        /* <DEDUP_REMOVED lines=10> */
[----:B------:R-:W-:Y:S01]  /*7990*/  ULEA UR4, UP0, UR11, UR4, 0x2 ;  /* 0x000000040b047291 */ /* 0x000fe2000f80103f */
[----:B------:R-:W-:-:S03]  /*79a0*/  UMOV UR13, 0x14f00000 ;  /* 0x14f00000000d7882 */ /* 0x000fc60000000000 */
[----:B------:R-:W-:-:S03]  /*79b0*/  ULEA.HI.X UR5, UR11, UR5, UR12, 0x2, UP0 ;  /* 0x000000050b057291 */ /* 0x000fc600080f140c */
[----:B------:R-:W-:Y:S01]  /*79c0*/  UMOV UR12, 0x0 ;  /* 0x00000000000c7882 */ /* 0x000fe20000000000 */
[----:B-1----:R-:W-:-:S03]  /*79d0*/  ULEA UR7, UR10, UR7, 0x18 ;  /* 0x000000070a077291 */ /* 0x002fc6000f8ec03f */
[----:B------:R-:W-:Y:S01]  /*79e0*/  UMOV UR10, 0x400 ;  /* 0x00000400000a7882 */ /* 0x000fe20000000000 */
[----:B------:R-:W-:-:S09]  /*79f0*/  UIADD3 UR7, UR7, 0x12000, URZ ;  /* 0x0001200007077890 */ /* 0x000fd2000fffe03f */
[----:B------:R1:W-:Y:S02]  /*7a00*/  UBLKRED.G.S.ADD.F32.RN [UR4], [UR7], UR10, desc[UR12] ;  /* 0x00000c04070073bb */ /* 0x0003e400080a140a */
[----:B-1----:R0:W-:Y:S02]  /*7a10*/  UTMACMDFLUSH ;  /* 0x00000000000079b7 */ /* 0x0021e40000000000 */
.L_x_615:
[----:B------:R-:W-:Y:S05]  /*7a20*/  BSYNC B0 ;  /* 0x0000000000007941 */ /* 0x000fea0003800000 */
.L_x_614:
[----:B------:R-:W-:Y:S06]  /*7a30*/  BAR.SYNC.DEFER_BLOCKING 0xe, 0xa0 ;  /* 0x0382800000007b1d */ /* 0x000fec0000010000 */
[----:B------:R-:W-:Y:S04]  /*7a40*/  BSSY B0, `(.L_x_616) ;  /* 0x0000011000007945 */ /* 0x000fe80003800000 */
[----:B------:R-:W-:Y:S05]  /*7a50*/  @!P0 BRA `(.L_x_617) ;  /* 0x00000000003c8947 */ /* 0x000fea0003800000 */
[----:B------:R-:W1:Y:S01]  /*7a60*/  S2UR UR7, SR_CgaCtaId ;  /* 0x00000000000779c3 */ /* 0x000e620000008800 */
[----:B------:R-:W-:Y:S01]  /*7a70*/  UIADD3 UR4, UR6, 0x1000, URZ ;  /* 0x0000100006047890 */ /* 0x000fe2000fffe03f */
[----:B------:R-:W-:Y:S01]  /*7a80*/  UMOV UR5, 0x400 ;  /* 0x0000040000057882 */ /* 0x000fe20000000000 */
[----:B------:R-:W-:Y:S02]  /*7a90*/  ULDC.64 UR10, c[0x0][0x2c0] ;  /* 0x0000b000000a7ab9 */ /* 0x000fe40000000a00 */
[----:B------:R-:W-:Y:S01]  /*7aa0*/  UIADD3 UR12, UP0, UR4, UR8, URZ ;  /* 0x00000008040c7290 */ /* 0x000fe2000ff1e03f */
[----:B------:R-:W-:Y:S01]  /*7ab0*/  UMOV UR13, 0x14f00000 ;  /* 0x14f00000000d7882 */ /* 0x000fe20000000000 */
[----:B-1----:R-:W-:Y:S02]  /*7ac0*/  ULEA UR7, UR7, UR5, 0x18 ;  /* 0x0000000507077291 */ /* 0x002fe4000f8ec03f */
[----:B------:R-:W-:Y:S02]  /*7ad0*/  ULEA.HI.X.SX32 UR5, UR4, UR21, 0x1, UP0 ;  /* 0x0000001504057291 */ /* 0x000fe400080f0e3f */
[----:B------:R-:W-:-:S02]  /*7ae0*/  ULEA UR4, UP0, UR12, UR10, 0x2 ;  /* 0x0000000a0c047291 */ /* 0x000fc4000f80103f */
[----:B------:R-:W-:Y:S02]  /*7af0*/  UIADD3 UR7, UR7, 0x16000, URZ ;  /* 0x0001600007077890 */ /* 0x000fe4000fffe03f */
[----:B------:R-:W-:Y:S01]  /*7b00*/  ULEA.HI.X UR5, UR12, UR11, UR5, 0x2, UP0 ;  /* 0x0000000b0c057291 */ /* 0x000fe200080f1405 */
[----:B------:R-:W-:Y:S02]  /*7b10*/  UMOV UR10, 0x400 ;  /* 0x00000400000a7882 */ /* 0x000fe40000000000 */
[----:B------:R-:W-:-:S06]  /*7b20*/  UMOV UR12, 0x0 ;  /* 0x00000000000c7882 */ /* 0x000fcc0000000000 */
[----:B------:R1:W-:Y:S02]  /*7b30*/  UBLKRED.G.S.ADD.F32.RN [UR4], [UR7], UR10, desc[UR12] ;  /* 0x00000c04070073bb */ /* 0x0003e400080a140a */
[----:B-1----:R0:W-:Y:S02]  /*7b40*/  UTMACMDFLUSH ;  /* 0x00000000000079b7 */ /* 0x0021e40000000000 */
.L_x_617:
[----:B------:R-:W-:Y:S05]  /*7b50*/  BSYNC B0 ;  /* 0x0000000000007941 */ /* 0x000fea0003800000 */
.L_x_616:
        /* <DEDUP_REMOVED lines=16> */
[----:B------:R1:W-:Y:S01]  /*7c60*/  UBLKRED.G.S.ADD.F32.RN [UR4], [UR7], UR10, desc[UR12] ;  /* 0x00000c04070073bb */ /* 0x0003e200080a140a */
[----:B------:R0:W-:Y:S01]  /*7c70*/  UTMACMDFLUSH ;  /* 0x00000000000079b7 */ /* 0x0001e20000000000 */
[----:B-1----:R-:W-:-:S04]  /*7c80*/  DEPBAR.LE SB0, 0x2 ;  /* 0x000080800000791a */ /* 0x002fc80000000000 */
.L_x_619:
[----:B------:R-:W-:Y:S05]  /*7c90*/  BSYNC B0 ;  /* 0x0000000000007941 */ /* 0x000fea0003800000 */
.L_x_618:
[----:B------:R-:W-:Y:S06]  /*7ca0*/  BAR.ARV 0xa, 0xa0 ;  /* 0x0282800000007b1d */ /* 0x000fec0000002000 */
[----:B------:R-:W-:Y:S04]  /*7cb0*/  BSSY B0, `(.L_x_620) ;  /* 0x0000003000007945 */ /* 0x000fe80003800000 */
[----:B------:R-:W-:Y:S05]  /*7cc0*/  @!P0 BRA `(.L_x_621) ;  /* 0x0000000000048947 */ /* 0x000fea0003800000 */
[----:B------:R-:W-:-:S04]  /*7cd0*/  DEPBAR.LE SB0, 0x1 ;  /* 0x000080400000791a */ /* 0x000fc80000000000 */
.L_x_621:
[----:B------:R-:W-:Y:S05]  /*7ce0*/  BSYNC B0 ;  /* 0x0000000000007941 */ /* 0x000fea0003800000 */
.L_x_620:
[----:B------:R-:W-:Y:S06]  /*7cf0*/  BAR.ARV 0xb, 0xa0 ;  /* 0x02c2800000007b1d */ /* 0x000fec0000002000 */
[----:B------:R-:W-:Y:S04]  /*7d00*/  BSSY B0, `(.L_x_622) ;  /* 0x0000003000007945 */ /* 0x000fe80003800000 */
[----:B------:R-:W-:Y:S05]  /*7d10*/  @!P0 BRA `(.L_x_623) ;  /* 0x0000000000048947 */ /* 0x000fea0003800000 */
[----:B------:R-:W-:-:S04]  /*7d20*/  DEPBAR.LE SB0, 0x0 ;  /* 0x000080000000791a */ /* 0x000fc80000000000 */
.L_x_623:
[----:B------:R-:W-:Y:S05]  /*7d30*/  BSYNC B0 ;  /* 0x0000000000007941 */ /* 0x000fea0003800000 */
.L_x_622:
[----:B------:R-:W-:Y:S06]  /*7d40*/  BAR.ARV 0xc, 0xa0 ;  /* 0x0302800000007b1d */ /* 0x000fec0000002000 */
[----:B------:R-:W-:Y:S05]  /*7d50*/  BRA `(.L_x_516) ;  /* 0x0000002400887947 */ /* 0x000fea0003800000 */
.L_x_587:
[----:B------:R-:W-:Y:S01]  /*7d60*/  ULDC.64 UR4, c[0x0][0x8d8] ;  /* 0x0002360000047ab9 */ /* 0x000fe20000000a00 */
[----:B------:R-:W1:Y:S01]  /*7d70*/  S2R R11, SR_CTAID.Z ;  /* 0x00000000000b7919 */ /* 0x000e620000002700 */
[----:B------:R-:W-:Y:S01]  /*7d80*/  ISETP.NE.U32.AND P0, PT, RZ, UR4, PT ;  /* 0x00000004ff007c0c */ /* 0x000fe2000bf05070 */
[----:B------:R-:W2:Y:S03]  /*7d90*/  S2UR UR28, SR_CTAID.Y ;  /* 0x00000000001c79c3 */ /* 0x000ea60000002600 */
[----:B------:R-:W-:-:S13]  /*7da0*/  ISETP.NE.AND.EX P0, PT, RZ, UR5, PT, P0 ;  /* 0x00000005ff007c0c */ /* 0x000fda000bf05300 */
[----:B------:R-:W-:Y:S05]  /*7db0*/  @!P0 BRA `(.L_x_624) ;  /* 0x0000000000108947 */ /* 0x000fea0003800000 */
[----:B------:R-:W1:Y:S02]  /*7dc0*/  LDC.64 R2, c[0x0][0x8d8] ;  /* 0x00023600ff027b82 */ /* 0x000e640000000a00 */
[----:B-1----:R-:W-:-:S05]  /*7dd0*/  IMAD.WIDE R2, R11, 0x4, R2 ;  /* 0x000000040b027825 */ /* 0x002fca00078e0202 */
[----:B------:R1:W5:Y:S01]  /*7de0*/  LDG.E R0, desc[UR38][R2.64] ;  /* 0x0000002602007981 */ /* 0x000362000c1e1900 */
[----:B------:R-:W-:Y:S05]  /*7df0*/  BRA `(.L_x_625) ;  /* 0x00000000002c7947 */ /* 0x000fea0003800000 */
.L_x_624:
[----:B------:R-:W-:Y:S02]  /*7e00*/  ULDC.64 UR4, c[0x0][0x8d0] ;  /* 0x0002340000047ab9 */ /* 0x000fe40000000a00 */
[----:B------:R-:W-:-:S04]  /*7e10*/  ISETP.NE.U32.AND P0, PT, RZ, UR4, PT ;  /* 0x00000004ff007c0c */ /* 0x000fc8000bf05070 */
[----:B------:R-:W-:-:S13]  /*7e20*/  ISETP.NE.AND.EX P0, PT, RZ, UR5, PT, P0 ;  /* 0x00000005ff007c0c */ /* 0x000fda000bf05300 */
[----:B------:R-:W-:Y:S05]  /*7e30*/  @!P0 BRA `(.L_x_626) ;  /* 0x0000000000188947 */ /* 0x000fea0003800000 */
[----:B------:R-:W1:Y:S02]  /*7e40*/  LDC.64 R2, c[0x0][0x8d0] ;  /* 0x00023400ff027b82 */ /* 0x000e640000000a00 */
[----:B-1----:R-:W-:-:S05]  /*7e50*/  IMAD.WIDE R2, R11, 0x4, R2 ;  /* 0x000000040b027825 */ /* 0x002fca00078e0202 */
[----:B------:R-:W3:Y:S04]  /*7e60*/  LDG.E R0, desc[UR38][R2.64] ;  /* 0x0000002602007981 */ /* 0x000ee8000c1e1900 */
[----:B------:R-:W3:Y:S02]  /*7e70*/  LDG.E R5, desc[UR38][R2.64+0x4] ;  /* 0x0000042602057981 */ /* 0x000ee4000c1e1900 */
[----:B---3--:R-:W-:Y:S01]  /*7e80*/  IMAD.IADD R0, R5, 0x1, -R0 ;  /* 0x0000000105007824 */ /* 0x008fe200078e0a00 */
[----:B------:R-:W-:Y:S06]  /*7e90*/  BRA `(.L_x_625) ;  /* 0x0000000000047947 */ /* 0x000fec0003800000 */
.L_x_626:
[----:B------:R-:W3:Y:S02]  /*7ea0*/  LDC R0, c[0x0][0x8bc] ;  /* 0x00022f00ff007b82 */ /* 0x000ee40000000800 */
.L_x_625:
[----:B------:R-:W4:Y:S01]  /*7eb0*/  S2R R9, SR_CTAID.X ;  /* 0x0000000000097919 */ /* 0x000f220000002500 */
[----:B------:R-:W-:Y:S02]  /*7ec0*/  IMAD.MOV.U32 R5, RZ, RZ, RZ ;  /* 0x000000ffff057224 */ /* 0x000fe400078e00ff */
[----:B------:R-:W-:Y:S02]  /*7ed0*/  IMAD.MOV.U32 R4, RZ, RZ, 0x1 ;  /* 0x00000001ff047424 */ /* 0x000fe400078e00ff */
[----:B----4-:R-:W-:-:S05]  /*7ee0*/  IMAD R9, R9, 0x60, RZ ;  /* 0x0000006009097824 */ /* 0x010fca00078e02ff */
[----:B---3-5:R-:W-:Y:S01]  /*7ef0*/  ISETP.GE.AND P0, PT, R9, R0, PT ;  /* 0x000000000900720c */ /* 0x028fe20003f06270 */
[----:B------:R-:W-:-:S03]  /*7f00*/  IMAD.MOV.U32 R0, RZ, RZ, 0x1 ;  /* 0x00000001ff007424 */ /* 0x000fc600078e00ff */
[----:B-1----:R-:W-:-:S04]  /*7f10*/  SEL R11, R11, 0xffffffff, !P0 ;  /* 0xffffffff0b0b7807 */ /* 0x002fc80004000000 */
[----:B------:R-:W-:-:S13]  /*7f20*/  ISETP.GE.AND P0, PT, R11, RZ, PT ;  /* 0x000000ff0b00720c */ /* 0x000fda0003f06270 */
[----:B------:R-:W-:Y:S05]  /*7f30*/  @!P0 BRA `(.L_x_627) ;  /* 0x0000002000908947 */ /* 0x000fea0003800000 */
[----:B------:R-:W1:Y:S08]  /*7f40*/  LDC.64 R4, c[0x0][0x778] ;  /* 0x0001de00ff047b82 */ /* 0x000e700000000a00 */
[----:B------:R-:W3:Y:S08]  /*7f50*/  LDC.64 R6, c[0x0][0x780] ;  /* 0x0001e000ff067b82 */ /* 0x000ef00000000a00 */
[----:B------:R-:W4:Y:S01]  /*7f60*/  LDC.64 R12, c[0x0][0x770] ;  /* 0x0001dc00ff0c7b82 */ /* 0x000f220000000a00 */
[----:B-1----:R-:W-:-:S07]  /*7f70*/  ISETP.NE.U32.AND P0, PT, R4, RZ, PT ;  /* 0x000000ff0400720c */ /* 0x002fce0003f05070 */
[----:B------:R-:W1:Y:S01]  /*7f80*/  LDC.64 R2, c[0x0][0x770] ;  /* 0x0001dc00ff027b82 */ /* 0x000e620000000a00 */
[----:B------:R-:W-:Y:S02]  /*7f90*/  ISETP.NE.AND.EX P0, PT, R5, RZ, PT, P0 ;  /* 0x000000ff0500720c */ /* 0x000fe40003f05300 */
[----:B---3--:R-:W-:-:S04]  /*7fa0*/  ISETP.NE.U32.AND P2, PT, R6, RZ, PT ;  /* 0x000000ff0600720c */ /* 0x008fc80003f45070 */
[----:B------:R-:W-:Y:S02]  /*7fb0*/  ISETP.NE.AND.EX P2, PT, R7, RZ, PT, P2 ;  /* 0x000000ff0700720c */ /* 0x000fe40003f45320 */
[----:B----4-:R-:W-:-:S05]  /*7fc0*/  ISETP.NE.U32.AND P1, PT, R12, RZ, PT ;  /* 0x000000ff0c00720c */ /* 0x010fca0003f25070 */
[----:B------:R-:W3:Y:S01]  /*7fd0*/  @P0 LDC.64 R4, c[0x0][0x778] ;  /* 0x0001de00ff040b82 */ /* 0x000ee20000000a00 */
[----:B------:R-:W-:-:S07]  /*7fe0*/  ISETP.NE.AND.EX P1, PT, R13, RZ, PT, P1 ;  /* 0x000000ff0d00720c */ /* 0x000fce0003f25310 */
[----:B------:R-:W4:Y:S01]  /*7ff0*/  @P2 LDC.64 R6, c[0x0][0x780] ;  /* 0x0001e000ff062b82 */ /* 0x000f220000000a00 */
[----:B-1----:R-:W-:-:S05]  /*8000*/  IMAD.WIDE R2, R11, 0x4, R2 ;  /* 0x000000040b027825 */ /* 0x002fca00078e0202 */
[----:B------:R-:W2:Y:S01]  /*8010*/  @P1 LDG.E R18, desc[UR38][R2.64] ;  /* 0x0000002602121981 */ /* 0x000ea2000c1e1900 */
[----:B------:R-:W-:Y:S01]  /*8020*/  IMAD.MOV.U32 R10, RZ, RZ, RZ ;  /* 0x000000ffff0a7224 */ /* 0x000fe200078e00ff */
[----:B------:R-:W-:Y:S02]  /*8030*/  ULDC UR4, c[0x0][0x280] ;  /* 0x0000a00000047ab9 */ /* 0x000fe40000000800 */
[----:B------:R-:W2:Y:S01]  /*8040*/  @P1 LDG.E R14, desc[UR38][R2.64] ;  /* 0x00000026020e1981 */ /* 0x000ea2000c1e1900 */
[----:B---3--:R-:W-:-:S04]  /*8050*/  @P0 IMAD.WIDE R4, R11, 0x4, R4 ;  /* 0x000000040b040825 */ /* 0x008fc800078e0204 */
[----:B------:R-:W-:Y:S01]  /*8060*/  IMAD.U32 R8, RZ, RZ, UR4 ;  /* 0x00000004ff087e24 */ /* 0x000fe2000f8e00ff */
[----:B------:R4:W5:Y:S02]  /*8070*/  @P0 LDG.E R10, desc[UR38][R4.64] ;  /* 0x00000026040a0981 */ /* 0x000964000c1e1900 */
[----:B----4-:R-:W-:-:S05]  /*8080*/  @P2 IMAD.WIDE R4, R11, 0x4, R6 ;  /* 0x000000040b042825 */ /* 0x010fca00078e0206 */
[----:B------:R1:W5:Y:S01]  /*8090*/  @P2 LDG.E R8, desc[UR38][R4.64] ;  /* 0x0000002604082981 */ /* 0x000362000c1e1900 */
[----:B------:R-:W-:Y:S01]  /*80a0*/  VOTEU.ANY UP0, P1 ;  /* 0x00000000003f7886 */ /* 0x000fe20000800100 */
[----:B--2---:R-:W-:Y:S01]  /*80b0*/  @P1 IMAD R6, R11, 0x40, R18 ;  /* 0x000000400b061824 */ /* 0x004fe200078e0212 */
[----:B------:R-:W-:-:S04]  /*80c0*/  @P1 R2UR UR4, R14 ;  /* 0x000000000e0412ca */ /* 0x000fc800000e0000 */
[----:B------:R-:W-:-:S04]  /*80d0*/  @P1 SHF.R.S32.HI R7, RZ, 0x1f, R6 ;  /* 0x0000001fff071819 */ /* 0x000fc80000011406 */
[----:B------:R-:W-:-:S04]  /*80e0*/  @P1 LEA.HI R7, R7, R6, RZ, 0x6 ;  /* 0x0000000607071211 */ /* 0x000fc800078f30ff */
[----:B------:R-:W-:Y:S01]  /*80f0*/  @P1 LOP3.LUT R7, R7, 0xffffffc0, RZ, 0xc0, !PT ;  /* 0xffffffc007071812 */ /* 0x000fe200078ec0ff */
[----:B-1----:R-:W-:Y:S06]  /*8100*/  @P2 BRA `(.L_x_628) ;  /* 0x0000000000102947 */ /* 0x002fec0003800000 */
[----:B------:R-:W-:Y:S05]  /*8110*/  @!P1 BRA `(.L_x_628) ;  /* 0x00000000000c9947 */ /* 0x000fea0003800000 */
[----:B------:R-:W2:Y:S04]  /*8120*/  LDG.E R5, desc[UR38][R2.64] ;  /* 0x0000002602057981 */ /* 0x000ea8000c1e1900 */
[----:B-----5:R-:W2:Y:S02]  /*8130*/  LDG.E R8, desc[UR38][R2.64+0x4] ;  /* 0x0000042602087981 */ /* 0x020ea4000c1e1900 */
[----:B--2---:R-:W-:-:S07]  /*8140*/  IMAD.IADD R8, R8, 0x1, -R5 ;  /* 0x0000000108087824 */ /* 0x004fce00078e0a05 */
.L_x_628:
[----:B-----5:R-:W-:Y:S01]  /*8150*/  ISETP.GE.AND P2, PT, R8, 0x1, PT ;  /* 0x000000010800780c */ /* 0x020fe20003f46270 */
[----:B------:R-:W-:Y:S01]  /*8160*/  UMOV UR43, URZ ;  /* 0x0000003f002b7c82 */ /* 0x000fe20008000000 */
[----:B------:R-:W-:Y:S01]  /*8170*/  @UP0 UMOV UR43, UR4 ;  /* 0x00000004002b0c82 */ /* 0x000fe20008000000 */
[----:B------:R-:W-:Y:S01]  /*8180*/  CS2R R2, SRZ ;  /* 0x0000000000027805 */ /* 0x000fe2000001ff00 */
[----:B------:R-:W-:Y:S01]  /*8190*/  IMAD.MOV.U32 R5, RZ, RZ, RZ ;  /* 0x000000ffff057224 */ /* 0x000fe200078e00ff */
[--C-:B------:R-:W-:Y:S01]  /*81a0*/  @P1 SHF.R.S32.HI R3, RZ, 0x1f, R7.reuse ;  /* 0x0000001fff031819 */ /* 0x100fe20000011407 */
[----:B------:R-:W-:Y:S02]  /*81b0*/  IMAD.MOV.U32 R4, RZ, RZ, 0x1 ;  /* 0x00000001ff047424 */ /* 0x000fe400078e00ff */
[----:B------:R-:W-:-:S05]  /*81c0*/  @P1 IMAD.MOV.U32 R2, RZ, RZ, R7 ;  /* 0x000000ffff021224 */ /* 0x000fca00078e0007 */
[----:B------:R-:W-:Y:S05]  /*81d0*/  @!P2 BRA `(.L_x_627) ;  /* 0x0000001c00e8a947 */ /* 0x000fea0003800000 */
[----:B------:R-:W1:Y:S01]  /*81e0*/  S2R R15, SR_CTAID.Y ;  /* 0x00000000000f7919 */ /* 0x000e620000002600 */
[----:B------:R-:W2:Y:S01]  /*81f0*/  LDC.64 R18, c[0x0][0x718] ;  /* 0x0001c600ff127b82 */ /* 0x000ea20000000a00 */
[----:B------:R-:W-:Y:S01]  /*8200*/  ISETP.NE.U32.AND P1, PT, R12, RZ, PT ;  /* 0x000000ff0c00720c */ /* 0x000fe20003f25070 */
[----:B------:R-:W-:Y:S01]  /*8210*/  IMAD.MOV.U32 R7, RZ, RZ, R3 ;  /* 0x000000ffff077224 */ /* 0x000fe200078e0003 */
[----:B------:R-:W-:Y:S01]  /*8220*/  R2UR UR37, R11 ;  /* 0x000000000b2572ca */ /* 0x000fe200000e0000 */
[----:B------:R-:W-:Y:S01]  /*8230*/  ULDC UR4, c[0x0][0x2e8] ;  /* 0x0000ba0000047ab9 */ /* 0x000fe20000000800 */
[----:B------:R-:W-:Y:S01]  /*8240*/  ISETP.NE.AND.EX P1, PT, R13, RZ, PT, P1 ;  /* 0x000000ff0d00720c */ /* 0x000fe20003f25310 */
[----:B------:R-:W-:Y:S01]  /*8250*/  VOTEU.ANY UP1, P0 ;  /* 0x00000000003f7886 */ /* 0x000fe20000020100 */
[----:B------:R-:W-:Y:S01]  /*8260*/  SHF.R.S32.HI R11, RZ, 0x1f, R11 ;  /* 0x0000001fff0b7819 */ /* 0x000fe2000001140b */
[----:B------:R-:W3:Y:S01]  /*8270*/  LDC.64 R4, c[0x0][0x720] ;  /* 0x0001c800ff047b82 */ /* 0x000ee20000000a00 */
[----:B------:R-:W-:-:S02]  /*8280*/  R2UR UR35, R9 ;  /* 0x00000000092372ca */ /* 0x000fc400000e0000 */
[----:B------:R-:W-:Y:S02]  /*8290*/  ELECT P0, URZ, PT ;  /* 0x00000000003f782f */ /* 0x000fe40003800000 */
[----:B------:R-:W-:Y:S01]  /*82a0*/  SEL R11, R11, RZ, !P1 ;  /* 0x000000ff0b0b7207 */ /* 0x000fe20004800000 */
[----:B------:R-:W-:Y:S01]  /*82b0*/  UMOV UR36, UR28 ;  /* 0x0000001c00247c82 */ /* 0x000fe20008000000 */
[----:B------:R-:W-:Y:S01]  /*82c0*/  R2UR UR8, R10 ;  /* 0x000000000a0872ca */ /* 0x000fe200000e0000 */
[----:B------:R-:W-:Y:S01]  /*82d0*/  BSSY B0, `(.L_x_627) ;  /* 0x00001ea000007945 */ /* 0x000fe20003800000 */
[----:B------:R-:W4:Y:S01]  /*82e0*/  LDC.64 R12, c[0x0][0x700] ;  /* 0x0001c000ff0c7b82 */ /* 0x000f220000000a00 */
[----:B------:R-:W-:Y:S01]  /*82f0*/  VOTEU.ANY UP0, P1 ;  /* 0x00000000003f7886 */ /* 0x000fe20000800100 */
[----:B------:R-:W-:Y:S02]  /*8300*/  USEL UR29, UR37, URZ, !UP0 ;  /* 0x0000003f251d7287 */ /* 0x000fe4000c000000 */
[----:B------:R-:W-:-:S02]  /*8310*/  UISETP.NE.AND UP0, UPT, UR4, 0x1, UPT ;  /* 0x000000010400788c */ /* 0x000fc4000bf05270 */
[----:B------:R-:W-:-:S05]  /*8320*/  USEL UR37, UR37, URZ, !UP1 ;  /* 0x0000003f25257287 */ /* 0x000fca000c800000 */
[----:B------:R-:W-:Y:S01]  /*8330*/  UIADD3 UR35, UR35, UR8, URZ ;  /* 0x0000000823237290 */ /* 0x000fe2000fffe03f */
[----:B-1----:R-:W-:Y:S01]  /*8340*/  SHF.R.S32.HI R15, RZ, 0x1f, R15 ;  /* 0x0000001fff0f7819 */ /* 0x002fe2000001140f */
[----:B---3--:R-:W-:Y:S02]  /*8350*/  IMAD R14, R11, R4, RZ ;  /* 0x000000040b0e7224 */ /* 0x008fe400078e02ff */
[----:B------:R-:W-:Y:S01]  /*8360*/  @UP0 ULDC UR6, c[0x0][0x2ec] ;  /* 0x0000bb0000060ab9 */ /* 0x000fe20000000800 */
[----:B------:R-:W-:Y:S01]  /*8370*/  @UP0 ULDC UR8, c[0x0][0x2f0] ;  /* 0x0000bc0000080ab9 */ /* 0x000fe20000000800 */
[----:B------:R-:W-:Y:S01]  /*8380*/  UIMAD.WIDE.U32 UR6, UR28, UR6, URZ ;  /* 0x000000061c0672a5 */ /* 0x000fe2000f8e003f */
[----:B--2---:R-:W-:Y:S02]  /*8390*/  IMAD R6, R15, R18, RZ ;  /* 0x000000120f067224 */ /* 0x004fe400078e02ff */
[----:B------:R-:W-:Y:S01]  /*83a0*/  IMAD R17, R5, UR29, R14 ;  /* 0x0000001d05117c24 */ /* 0x000fe2000f8e020e */
[----:B------:R-:W-:Y:S01]  /*83b0*/  @UP0 USHF.R.U32.HI UR36, URZ, UR8, UR7 ;  /* 0x000000083f240299 */ /* 0x000fe20008011607 */
[----:B------:R-:W-:-:S02]  /*83c0*/  IMAD R19, R19, UR28, R6 ;  /* 0x0000001c13137c24 */ /* 0x000fc4000f8e0206 */
[----:B------:R-:W-:-:S04]  /*83d0*/  IMAD.MOV.U32 R6, RZ, RZ, R2 ;  /* 0x000000ffff067224 */ /* 0x000fc800078e0002 */
[----:B------:R-:W-:-:S04]  /*83e0*/  IMAD.WIDE.U32 R2, R18, UR28, R6 ;  /* 0x0000001c12027c25 */ /* 0x000fc8000f8e0006 */
[----:B------:R-:W-:Y:S02]  /*83f0*/  IMAD.IADD R3, R3, 0x1, R19 ;  /* 0x0000000103037824 */ /* 0x000fe400078e0213 */
[----:B------:R-:W-:Y:S02]  /*8400*/  IMAD.WIDE.U32 R2, R4, UR29, R2 ;  /* 0x0000001d04027c25 */ /* 0x000fe4000f8e0002 */
[----:B------:R-:W1:Y:S02]  /*8410*/  LDC.64 R4, c[0x0][0x730] ;  /* 0x0001cc00ff047b82 */ /* 0x000e640000000a00 */
[----:B------:R-:W-:Y:S01]  /*8420*/  IMAD.IADD R3, R3, 0x1, R17 ;  /* 0x0000000103037824 */ /* 0x000fe200078e0211 */
[----:B----4-:R-:W-:-:S04]  /*8430*/  LEA R12, P1, R2, R12, 0x2 ;  /* 0x0000000c020c7211 */ /* 0x010fc800078210ff */
[----:B------:R-:W-:Y:S02]  /*8440*/  LEA.HI.X R13, R2, R13, R3, 0x2, P1 ;  /* 0x0000000d020d7211 */ /* 0x000fe400008f1403 */
[----:B------:R-:W2:Y:S01]  /*8450*/  LDC.64 R2, c[0x0][0x738] ;  /* 0x0001ce00ff027b82 */ /* 0x000ea20000000a00 */
[----:B------:R-:W-:Y:S02]  /*8460*/  R2UR UR4, R12 ;  /* 0x000000000c0472ca */ /* 0x000fe400000e0000 */
[----:B------:R-:W-:Y:S01]  /*8470*/  R2UR UR5, R13 ;  /* 0x000000000d0572ca */ /* 0x000fe200000e0000 */
[----:B-1----:R-:W-:Y:S02]  /*8480*/  IMAD R10, R15, R4, RZ ;  /* 0x000000040f0a7224 */ /* 0x002fe400078e02ff */
[----:B------:R-:W-:-:S04]  /*8490*/  IMAD.WIDE.U32 R6, R4, UR28, R6 ;  /* 0x0000001c04067c25 */ /* 0x000fc8000f8e0006 */
[----:B------:R-:W-:Y:S02]  /*84a0*/  IMAD R5, R5, UR28, R10 ;  /* 0x0000001c05057c24 */ /* 0x000fe4000f8e020a */
[----:B--2---:R-:W-:Y:S02]  /*84b0*/  IMAD R4, R11, R2, RZ ;  /* 0x000000020b047224 */ /* 0x004fe400078e02ff */
[----:B------:R-:W-:Y:S02]  /*84c0*/  IMAD.IADD R7, R7, 0x1, R5 ;  /* 0x0000000107077824 */ /* 0x000fe400078e0205 */
[----:B------:R-:W-:Y:S02]  /*84d0*/  IMAD R3, R3, UR29, R4 ;  /* 0x0000001d03037c24 */ /* 0x000fe4000f8e0204 */
[----:B------:R-:W-:-:S04]  /*84e0*/  IMAD.WIDE.U32 R6, R2, UR29, R6 ;  /* 0x0000001d02067c25 */ /* 0x000fc8000f8e0006 */
[----:B------:R-:W-:Y:S02]  /*84f0*/  IMAD.MOV.U32 R5, RZ, RZ, RZ ;  /* 0x000000ffff057224 */ /* 0x000fe400078e00ff */
[----:B------:R-:W-:Y:S01]  /*8500*/  IMAD.MOV.U32 R4, RZ, RZ, 0x1 ;  /* 0x00000001ff047424 */ /* 0x000fe200078e00ff */
[----:B------:R-:W-:Y:S06]  /*8510*/  @!P0 BRA `(.L_x_629) ;  /* 0x0000001c00148947 */ /* 0x000fec0003800000 */
[----:B------:R-:W1:Y:S01]  /*8520*/  S2R R5, SR_CgaCtaId ;  /* 0x0000000000057919 */ /* 0x000e620000008800 */
[----:B------:R-:W-:Y:S01]  /*8530*/  IMAD.MOV.U32 R11, RZ, RZ, 0x1 ;  /* 0x00000001ff0b7424 */ /* 0x000fe200078e00ff */
[----:B------:R-:W-:Y:S01]  /*8540*/  MOV R12, 0x400 ;  /* 0x00000400000c7802 */ /* 0x000fe20000000f00 */
[----:B------:R-:W2:Y:S03]  /*8550*/  S2R R20, SR_TID.X ;  /* 0x0000000000147919 */ /* 0x000ea60000002100 */
[----:B------:R-:W-:Y:S02]  /*8560*/  SHF.L.U32 R11, R11, 0x1f, RZ ;  /* 0x0000001f0b0b7819 */ /* 0x000fe400000006ff */
[----:B-1----:R-:W-:-:S04]  /*8570*/  LEA R12, R5, R12, 0x18 ;  /* 0x0000000c050c7211 */ /* 0x002fc800078ec0ff */
[----:B------:R-:W1:Y:S01]  /*8580*/  SYNCS.PHASECHK.TRANS64.TRYWAIT P1, [R12+URZ+0x36420], R11 ;  /* 0x0364200b0c0075a7 */ /* 0x000e62000802017f */
[----:B--2---:R-:W-:Y:S01]  /*8590*/  LOP3.LUT P0, RZ, R20, 0x7f, RZ, 0xc0, !PT ;  /* 0x0000007f14ff7812 */ /* 0x004fe2000780c0ff */
[----:B-1----:R-:W-:-:S12]  /*85a0*/  @!P1 BRA `(.L_x_630) ;  /* 0x0000001c00dc9947 */ /* 0x002fd80003800000 */
.L_x_657:
[----:B------:R-:W-:Y:S02]  /*85b0*/  IMAD.IADD R10, R7, 0x1, R3 ;  /* 0x00000001070a7824 */ /* 0x000fe400078e0203 */
[----:B------:R-:W-:Y:S01]  /*85c0*/  IMAD.MOV.U32 R0, RZ, RZ, 0x1 ;  /* 0x00000001ff007424 */ /* 0x000fe200078e00ff */
[----:B------:R-:W-:Y:S06]  /*85d0*/  @P0 BRA `(.L_x_631) ;  /* 0x0000000000180947 */ /* 0x000fec0003800000 */
[----:B------:R-:W2:Y:S01]  /*85e0*/  S2R R2, SR_TID.X ;  /* 0x0000000000027919 */ /* 0x000ea20000002100 */
[----:B------:R-:W-:-:S04]  /*85f0*/  IMAD.MOV.U32 R3, RZ, RZ, 0x6100 ;  /* 0x00006100ff037424 */ /* 0x000fc800078e00ff */
[----:B------:R3:W-:Y:S01]  /*8600*/  SYNCS.ARRIVE.TRANS64 RZ, [R12+URZ+0x36410], R3 ;  /* 0x036410030cff79a7 */ /* 0x0007e2000800003f */
[----:B--2---:R-:W-:-:S13]  /*8610*/  LOP3.LUT P1, RZ, R2, 0x1f, RZ, 0xc0, !PT ;  /* 0x0000001f02ff7812 */ /* 0x004fda000782c0ff */
[----:B---3--:R-:W-:Y:S05]  /*8620*/  @!P1 BRA `(.L_x_631) ;  /* 0x0000000000049947 */ /* 0x008fea0003800000 */
[----:B------:R-:W-:Y:S01]  /*8630*/  BPT.TRAP 0x1 ;  /* 0x000000040000795c */ /* 0x000fe20000300000 */
.L_x_631:
[----:B------:R-:W2:Y:S01]  /*8640*/  LDC.64 R14, c[0x0][0x198] ;  /* 0x00006600ff0e7b82 */ /* 0x000ea20000000a00 */
[----:B------:R-:W-:Y:S01]  /*8650*/  R2UR UR32, R12 ;  /* 0x000000000c2072ca */ /* 0x000fe200000e0000 */
[----:B------:R-:W-:Y:S01]  /*8660*/  UMOV UR30, 0x0 ;  /* 0x00000000001e7882 */ /* 0x000fe20000000000 */
[----:B------:R-:W-:Y:S01]  /*8670*/  UMOV UR31, 0x14f00000 ;  /* 0x14f00000001f7882 */ /* 0x000fe20000000000 */
[----:B------:R-:W-:Y:S01]  /*8680*/  UMOV UR42, URZ ;  /* 0x0000003f002a7c82 */ /* 0x000fe20008000000 */
[----:B------:R-:W-:Y:S01]  /*8690*/  UMOV UR44, UR28 ;  /* 0x0000001c002c7c82 */ /* 0x000fe20008000000 */
[----:B------:R-:W-:Y:S01]  /*86a0*/  UMOV UR45, UR29 ;  /* 0x0000001d002d7c82 */ /* 0x000fe20008000000 */
[----:B------:R-:W-:Y:S01]  /*86b0*/  UMOV UR10, 0x40 ;  /* 0x00000040000a7882 */ /* 0x000fe20000000000 */
[----:B------:R-:W-:Y:S01]  /*86c0*/  UMOV UR11, UR43 ;  /* 0x0000002b000b7c82 */ /* 0x000fe20008000000 */
[----:B------:R-:W-:Y:S01]  /*86d0*/  UMOV UR12, UR28 ;  /* 0x0000001c000c7c82 */ /* 0x000fe20008000000 */
[----:B------:R-:W-:Y:S01]  /*86e0*/  UMOV UR13, UR29 ;  /* 0x0000001d000d7c82 */ /* 0x000fe20008000000 */
[----:B------:R-:W-:Y:S01]  /*86f0*/  UMOV UR26, 0x80 ;  /* 0x00000080001a7882 */ /* 0x000fe20000000000 */
[----:B------:R-:W-:Y:S01]  /*8700*/  UMOV UR27, UR43 ;  /* 0x0000002b001b7c82 */ /* 0x000fe20008000000 */
[----:B------:R-:W-:Y:S01]  /*8710*/  UMOV UR18, 0x10 ;  /* 0x0000001000127882 */ /* 0x000fe20000000000 */
[----:B------:R-:W-:Y:S01]  /*8720*/  UIADD3 UR40, UR32, 0x1e000, URZ ;  /* 0x0001e00020287890 */ /* 0x000fe2000fffe03f */
[----:B------:R-:W-:Y:S01]  /*8730*/  IMAD.MOV.U32 R9, RZ, RZ, 0x1 ;  /* 0x00000001ff097424 */ /* 0x000fe200078e00ff */
[----:B------:R-:W-:-:S02]  /*8740*/  UIADD3 UR41, UR32, 0x36410, URZ ;  /* 0x0003641020297890 */ /* 0x000fc4000fffe03f */
[----:B------:R-:W-:Y:S02]  /*8750*/  UIADD3 UR8, UR32, 0x20000, URZ ;  /* 0x0002000020087890 */ /* 0x000fe4000fffe03f */
[----:B------:R-:W-:Y:S02]  /*8760*/  UIADD3 UR24, UR32, 0x22000, URZ ;  /* 0x0002200020187890 */ /* 0x000fe4000fffe03f */
[----:B------:R-:W-:Y:S01]  /*8770*/  UIADD3 UR33, UR32, 0x36400, URZ ;  /* 0x0003640020217890 */ /* 0x000fe2000fffe03f */
[----:B--2---:R-:W-:Y:S01]  /*8780*/  IMAD.MOV.U32 R13, RZ, RZ, R14 ;  /* 0x000000ffff0d7224 */ /* 0x004fe200078e000e */
[----:B------:R-:W-:Y:S01]  /*8790*/  UMOV UR9, UR41 ;  /* 0x0000002900097c82 */ /* 0x000fe20008000000 */
[----:B------:R-:W-:Y:S01]  /*87a0*/  IMAD.MOV.U32 R14, RZ, RZ, R15 ;  /* 0x000000ffff0e7224 */ /* 0x000fe200078e000f */
[----:B------:R-:W-:Y:S01]  /*87b0*/  UMOV UR25, UR41 ;  /* 0x0000002900197c82 */ /* 0x000fe20008000000 */
[----:B------:R-:W-:Y:S01]  /*87c0*/  UIADD3 UR56, UR32, 0x3000, URZ ;  /* 0x0000300020387890 */ /* 0x000fe2000fffe03f */
[C---:B------:R-:W-:Y:S01]  /*87d0*/  IADD3 R3, P2, R13.reuse, 0x2f0, RZ ;  /* 0x000002f00d037810 */ /* 0x040fe20007f5e0ff */
[----:B------:R-:W-:Y:S01]  /*87e0*/  UMOV UR6, 0x0 ;  /* 0x0000000000067882 */ /* 0x000fe20000000000 */
[----:B------:R-:W-:Y:S01]  /*87f0*/  IADD3 R2, P1, R13, 0xf0, RZ ;  /* 0x000000f00d027810 */ /* 0x000fe20007f3e0ff */
[----:B------:R-:W-:Y:S01]  /*8800*/  UMOV UR7, 0x10000000 ;  /* 0x1000000000077882 */ /* 0x000fe20000000000 */
[----:B------:R-:W-:Y:S01]  /*8810*/  R2UR UR22, R3 ;  /* 0x00000000031672ca */ /* 0x000fe200000e0000 */
[----:B------:R-:W-:Y:S01]  /*8820*/  UMOV UR34, UR42 ;  /* 0x0000002a00227c82 */ /* 0x000fe20008000000 */
[----:B------:R-:W-:Y:S01]  /*8830*/  R2UR UR16, R2 ;  /* 0x00000000021072ca */ /* 0x000fe200000e0000 */
[--C-:B------:R-:W-:Y:S01]  /*8840*/  IMAD.X R3, RZ, RZ, R14.reuse, P1 ;  /* 0x000000ffff037224 */ /* 0x100fe200008e060e */
[----:B------:R-:W-:Y:S01]  /*8850*/  IADD3 R4, P3, R13, 0x3f0, RZ ;  /* 0x000003f00d047810 */ /* 0x000fe20007f7e0ff */
[----:B------:R-:W-:Y:S01]  /*8860*/  UIADD3 UR48, UR32, 0x6000, URZ ;  /* 0x0000600020307890 */ /* 0x000fe2000fffe03f */
[----:B------:R-:W-:Y:S01]  /*8870*/  ISETP.GE.AND P1, PT, R8, 0x41, PT ;  /* 0x000000410800780c */ /* 0x000fe20003f26270 */
[----:B------:R-:W-:Y:S01]  /*8880*/  UMOV UR58, 0x40 ;  /* 0x00000040003a7882 */ /* 0x000fe20000000000 */
[----:B------:R-:W-:Y:S01]  /*8890*/  R2UR UR17, R3 ;  /* 0x00000000031172ca */ /* 0x000fe200000e0000 */
[--C-:B------:R-:W-:Y:S01]  /*88a0*/  IMAD.X R5, RZ, RZ, R14.reuse, P3 ;  /* 0x000000ffff057224 */ /* 0x100fe200018e060e */
[----:B------:R-:W-:Y:S01]  /*88b0*/  R2UR UR14, R4 ;  /* 0x00000000040e72ca */ /* 0x000fe200000e0000 */
[----:B------:R-:W-:Y:S01]  /*88c0*/  IMAD.X R4, RZ, RZ, R14, P2 ;  /* 0x000000ffff047224 */ /* 0x000fe200010e060e */
[----:B------:R-:W-:Y:S01]  /*88d0*/  UMOV UR59, UR35 ;  /* 0x00000023003b7c82 */ /* 0x000fe20008000000 */
[----:B------:R-:W-:Y:S01]  /*88e0*/  UMOV UR60, UR36 ;  /* 0x00000024003c7c82 */ /* 0x000fe20008000000 */
[----:B------:R-:W-:Y:S01]  /*88f0*/  R2UR UR15, R5 ;  /* 0x00000000050f72ca */ /* 0x000fe200000e0000 */
[----:B------:R-:W-:Y:S01]  /*8900*/  IMAD.MOV.U32 R5, RZ, RZ, 0x12000 ;  /* 0x00012000ff057424 */ /* 0x000fe200078e00ff */
[----:B------:R-:W-:Y:S01]  /*8910*/  R2UR UR23, R4 ;  /* 0x00000000041772ca */ /* 0x000fe200000e0000 */
[----:B------:R-:W-:Y:S01]  /*8920*/  UMOV UR61, UR37 ;  /* 0x00000025003d7c82 */ /* 0x000fe20008000000 */
[----:B------:R-:W-:Y:S01]  /*8930*/  UMOV UR57, UR33 ;  /* 0x0000002100397c82 */ /* 0x000fe20008000000 */
[----:B------:R-:W-:Y:S01]  /*8940*/  UMOV UR50, 0x80 ;  /* 0x0000008000327882 */ /* 0x000fe20000000000 */
[----:B------:R-:W-:Y:S01]  /*8950*/  UMOV UR51, UR35 ;  /* 0x0000002300337c82 */ /* 0x000fe20008000000 */
[----:B------:R2:W-:Y:S01]  /*8960*/  UTMALDG.4D [UR40], [UR16], desc[UR30] ;  /* 0x00001e28100075b4 */ /* 0x0005e20008019000 */
[----:B------:R-:W-:Y:S01]  /*8970*/  UMOV UR52, UR36 ;  /* 0x0000002400347c82 */ /* 0x000fe20008000000 */
[----:B------:R-:W-:Y:S01]  /*8980*/  UMOV UR53, UR37 ;  /* 0x0000002500357c82 */ /* 0x000fe20008000000 */
[----:B------:R-:W-:Y:S01]  /*8990*/  UMOV UR49, UR33 ;  /* 0x0000002100317c82 */ /* 0x000fe20008000000 */
[----:B------:R-:W-:Y:S01]  /*89a0*/  UMOV UR19, UR35 ;  /* 0x0000002300137c82 */ /* 0x000fe20008000000 */
[----:B------:R-:W-:Y:S01]  /*89b0*/  UMOV UR20, UR36 ;  /* 0x0000002400147c82 */ /* 0x000fe20008000000 */
[----:B------:R-:W-:Y:S01]  /*89c0*/  UMOV UR21, UR37 ;  /* 0x0000002500157c82 */ /* 0x000fe20008000000 */
[----:B------:R-:W-:Y:S01]  /*89d0*/  IMAD.MOV.U32 R4, RZ, RZ, 0x1 ;  /* 0x00000001ff047424 */ /* 0x000fe200078e00ff */
[----:B------:R3:W-:Y:S01]  /*89e0*/  UTMALDG.4D [UR8], [UR16], desc[UR30] ;  /* 0x00001e08100075b4 */ /* 0x0007e20008019000 */
[----:B------:R4:W-:Y:S01]  /*89f0*/  UTMALDG.4D [UR24], [UR16], desc[UR30] ;  /* 0x00001e18100075b4 */ /* 0x0009e20008019000 */
[----:B--2---:R-:W-:-:S02]  /*8a00*/  UIADD3 UR40, UR32, 0x30000, URZ ;  /* 0x0003000020287890 */ /* 0x004fc4000fffe03f */
[----:B---3--:R-:W-:-:S07]  /*8a10*/  UIADD3 UR8, UR32, 0xc000, URZ ;  /* 0x0000c00020087890 */ /* 0x008fce000fffe03f */
[----:B------:R2:W-:Y:S01]  /*8a20*/  UBLKCP.S.G [UR40], [UR4], UR18 ;  /* 0x00000028040073ba */ /* 0x0005e20008000212 */
[----:B------:R3:W-:Y:S01]  /*8a30*/  SYNCS.ARRIVE.TRANS64 RZ, [R12+URZ+0x36400], R5 ;  /* 0x036400050cff79a7 */ /* 0x0007e2000800003f */
[----:B------:R-:W-:Y:S01]  /*8a40*/  UMOV UR11, UR35 ;  /* 0x00000023000b7c82 */ /* 0x000fe20008000000 */
[----:B------:R-:W-:Y:S01]  /*8a50*/  UMOV UR12, UR36 ;  /* 0x00000024000c7c82 */ /* 0x000fe20008000000 */
[----:B------:R-:W-:Y:S01]  /*8a60*/  UMOV UR13, UR37 ;  /* 0x00000025000d7c82 */ /* 0x000fe20008000000 */
[----:B------:R-:W-:Y:S01]  /*8a70*/  UMOV UR9, UR33 ;  /* 0x0000002100097c82 */ /* 0x000fe20008000000 */
[----:B----4-:R-:W-:Y:S02]  /*8a80*/  UIADD3 UR16, UR32, 0x9000, URZ ;  /* 0x0000900020107890 */ /* 0x010fe4000fffe03f */
[----:B------:R4:W-:Y:S01]  /*8a90*/  UTMALDG.4D [UR32], [UR22], desc[UR6] ;  /* 0x00000620160075b4 */ /* 0x0009e20008019000 */
[----:B------:R-:W-:Y:S01]  /*8aa0*/  UMOV UR17, UR33 ;  /* 0x0000002100117c82 */ /* 0x000fe20008000000 */
[----:B---3--:R-:W-:Y:S01]  /*8ab0*/  IMAD.MOV.U32 R5, RZ, RZ, RZ ;  /* 0x000000ffff057224 */ /* 0x008fe200078e00ff */
[----:B------:R3:W-:Y:S01]  /*8ac0*/  UTMALDG.4D [UR56], [UR22], desc[UR6] ;  /* 0x00000638160075b4 */ /* 0x0007e20008019000 */
[----:B--2---:R-:W-:Y:S01]  /*8ad0*/  UMOV UR18, UR42 ;  /* 0x0000002a00127c82 */ /* 0x004fe20008000000 */
[----:B------:R3:W-:Y:S02]  /*8ae0*/  UTMALDG.4D [UR48], [UR22], desc[UR6] ;  /* 0x00000630160075b4 */ /* 0x0007e40008019000 */
[----:B------:R3:W-:Y:S01]  /*8af0*/  UTMALDG.4D [UR16], [UR14], desc[UR6] ;  /* 0x000006100e0075b4 */ /* 0x0007e20008019000 */
[----:B----4-:R-:W-:Y:S01]  /*8b00*/  UIADD3 UR32, UR32, 0xf000, URZ ;  /* 0x0000f00020207890 */ /* 0x010fe2000fffe03f */
[----:B------:R-:W-:Y:S01]  /*8b10*/  UMOV UR34, 0x80 ;  /* 0x0000008000227882 */ /* 0x000fe20000000000 */
[----:B------:R3:W-:Y:S07]  /*8b20*/  UTMALDG.4D [UR8], [UR14], desc[UR6] ;  /* 0x000006080e0075b4 */ /* 0x0007ee0008019000 */
[----:B------:R3:W-:Y:S02]  /*8b30*/  UTMALDG.4D [UR32], [UR14], desc[UR6] ;  /* 0x000006200e0075b4 */ /* 0x0007e40008019000 */
[----:B---3--:R-:W-:Y:S05]  /*8b40*/  @!P1 BRA `(.L_x_632) ;  /* 0x0000001000b09947 */ /* 0x008fea0003800000 */
[----:B------:R-:W2:Y:S01]  /*8b50*/  S2R R15, SR_TID.X ;  /* 0x00000000000f7919 */ /* 0x000ea20000002100 */
[C---:B------:R-:W-:Y:S01]  /*8b60*/  VIADD R0, R8.reuse, 0x3f ;  /* 0x0000003f08007836 */ /* 0x040fe20000000000 */
[----:B------:R-:W-:Y:S01]  /*8b70*/  ISETP.GE.AND P1, PT, R8, 0x81, PT ;  /* 0x000000810800780c */ /* 0x000fe20003f26270 */
[----:B------:R-:W-:-:S03]  /*8b80*/  IMAD.MOV.U32 R9, RZ, RZ, 0x1 ;  /* 0x00000001ff097424 */ /* 0x000fc600078e00ff */
[----:B------:R-:W-:-:S04]  /*8b90*/  SHF.R.S32.HI R5, RZ, 0x1f, R0 ;  /* 0x0000001fff057819 */ /* 0x000fc80000011400 */
[----:B------:R-:W-:Y:S01]  /*8ba0*/  LEA.HI R5, R5, R0, RZ, 0x6 ;  /* 0x0000000005057211 */ /* 0x000fe200078f30ff */
[----:B------:R-:W-:-:S03]  /*8bb0*/  IMAD.MOV.U32 R0, RZ, RZ, 0x1 ;  /* 0x00000001ff007424 */ /* 0x000fc600078e00ff */
[----:B------:R-:W-:-:S04]  /*8bc0*/  LEA.HI.SX32 R5, R5, 0xffffffff, 0x1a ;  /* 0xffffffff05057811 */ /* 0x000fc800078fd2ff */
[----:B------:R-:W-:Y:S01]  /*8bd0*/  VIMNMX R20, R5, 0x1, !PT ;  /* 0x0000000105147848 */ /* 0x000fe20007fe0100 */
[----:B------:R-:W-:-:S03]  /*8be0*/  IMAD.MOV.U32 R5, RZ, RZ, RZ ;  /* 0x000000ffff057224 */ /* 0x000fc600078e00ff */
[----:B------:R-:W-:Y:S02]  /*8bf0*/  LOP3.LUT R17, R20, 0x1, RZ, 0xc0, !PT ;  /* 0x0000000114117812 */ /* 0x000fe400078ec0ff */
[----:B--2---:R-:W-:Y:S01]  /*8c00*/  LOP3.LUT R8, R15, 0x1f, RZ, 0xc0, !PT ;  /* 0x0000001f0f087812 */ /* 0x004fe200078ec0ff */
[----:B------:R-:W-:Y:S01]  /*8c10*/  IMAD.MOV.U32 R15, RZ, RZ, RZ ;  /* 0x000000ffff0f7224 */ /* 0x000fe200078e00ff */
[----:B------:R-:W-:Y:S06]  /*8c20*/  @!P1 BRA `(.L_x_633) ;  /* 0x0000000c00009947 */ /* 0x000fec0003800000 */
[----:B------:R-:W-:Y:S02]  /*8c30*/  IMAD.IADD R20, R20, 0x1, -R17 ;  /* 0x0000000114147824 */ /* 0x000fe400078e0a11 */
[----:B------:R-:W-:Y:S02]  /*8c40*/  IMAD.MOV.U32 R15, RZ, RZ, RZ ;  /* 0x000000ffff0f7224 */ /* 0x000fe400078e00ff */
[----:B------:R-:W-:-:S07]  /*8c50*/  IMAD.MOV.U32 R0, RZ, RZ, 0x1 ;  /* 0x00000001ff007424 */ /* 0x000fce00078e00ff */
.L_x_642:
[----:B-1----:R-:W-:-:S05]  /*8c60*/  IMAD.MOV.U32 R11, RZ, RZ, 0x1 ;  /* 0x00000001ff0b7424 */ /* 0x002fca00078e00ff */
[----:B------:R-:W-:-:S04]  /*8c70*/  SHF.L.U32 R11, R11, 0x1f, RZ ;  /* 0x0000001f0b0b7819 */ /* 0x000fc800000006ff */
[----:B------:R-:W1:Y:S02]  /*8c80*/  SYNCS.PHASECHK.TRANS64.TRYWAIT P1, [R12+URZ+0x36438], R11 ;  /* 0x0364380b0c0075a7 */ /* 0x000e64000802017f */
[----:B-1234-:R-:W-:Y:S05]  /*8c90*/  @!P1 BRA `(.L_x_634) ;  /* 0x0000001800349947 */ /* 0x01efea0003800000 */
.L_x_658:
[----:B------:R-:W-:Y:S05]  /*8ca0*/  @P0 BRA `(.L_x_635) ;  /* 0x0000000000140947 */ /* 0x000fea0003800000 */
[----:B------:R-:W-:Y:S01]  /*8cb0*/  ISETP.NE.AND P1, PT, R8, RZ, PT ;  /* 0x000000ff0800720c */ /* 0x000fe20003f25270 */
[----:B------:R-:W-:-:S04]  /*8cc0*/  IMAD.MOV.U32 R3, RZ, RZ, 0x6100 ;  /* 0x00006100ff037424 */ /* 0x000fc800078e00ff */
[----:B------:R2:W-:Y:S08]  /*8cd0*/  SYNCS.ARRIVE.TRANS64 RZ, [R12+URZ+0x36430], R3 ;  /* 0x036430030cff79a7 */ /* 0x0005f0000800003f */
[----:B------:R-:W-:Y:S05]  /*8ce0*/  @!P1 BRA `(.L_x_635) ;  /* 0x0000000000049947 */ /* 0x000fea0003800000 */
[----:B------:R-:W-:Y:S01]  /*8cf0*/  BPT.TRAP 0x1 ;  /* 0x000000040000795c */ /* 0x000fe20000300000 */
.L_x_635:
[----:B------:R-:W3:Y:S01]  /*8d00*/  LDC.64 R18, c[0x0][0x728] ;  /* 0x0001ca00ff127b82 */ /* 0x000ee20000000a00 */
[----:B--2---:R-:W-:Y:S01]  /*8d10*/  IMAD.SHL.U32 R3, R15, 0x40, RZ ;  /* 0x000000400f037824 */ /* 0x004fe200078e00ff */
[----:B------:R-:W-:Y:S01]  /*8d20*/  UMOV UR14, 0x0 ;  /* 0x00000000000e7882 */ /* 0x000fe20000000000 */
[C---:B------:R-:W-:Y:S01]  /*8d30*/  VIADD R21, R12.reuse, 0x36430 ;  /* 0x000364300c157836 */ /* 0x040fe20000000000 */
[----:B------:R-:W-:Y:S01]  /*8d40*/  UMOV UR15, 0x14f00000 ;  /* 0x14f00000000f7882 */ /* 0x000fe20000000000 */
[C---:B------:R-:W-:Y:S01]  /*8d50*/  VIADD R24, R12.reuse, 0x2e000 ;  /* 0x0002e0000c187836 */ /* 0x040fe20000000000 */
[C---:B------:R-:W-:Y:S01]  /*8d60*/  IADD3 R2, P1, R3.reuse, R6, RZ ;  /* 0x0000000603027210 */ /* 0x040fe20007f3e0ff */
[----:B------:R-:W-:Y:S01]  /*8d70*/  VIADD R25, R12, 0x30200 ;  /* 0x000302000c197836 */ /* 0x000fe20000000000 */
[----:B------:R-:W2:Y:S01]  /*8d80*/  LDC.64 R22, c[0x0][0x198] ;  /* 0x00006600ff167b82 */ /* 0x000ea20000000a00 */
[C---:B------:R-:W-:Y:S01]  /*8d90*/  R2UR UR27, R3.reuse ;  /* 0x00000000031b72ca */ /* 0x040fe200000e0000 */
[----:B------:R-:W-:Y:S01]  /*8da0*/  UMOV UR26, URZ ;  /* 0x0000003f001a7c82 */ /* 0x000fe20008000000 */
[----:B------:R-:W-:Y:S01]  /*8db0*/  LEA.HI.X.SX32 R4, R3, R10, 0x1, P1 ;  /* 0x0000000a03047211 */ /* 0x000fe200008f0eff */
[----:B------:R-:W-:Y:S01]  /*8dc0*/  UMOV UR18, 0x40 ;  /* 0x0000004000127882 */ /* 0x000fe20000000000 */
        /* <DEDUP_REMOVED lines=8> */
[----:B------:R-:W-:Y:S01]  /*8e50*/  SHF.L.U32 R27, R0, 0x1f, RZ ;  /* 0x0000001f001b7819 */ /* 0x000fe200000006ff */
[----:B------:R-:W-:Y:S01]  /*8e60*/  UIADD3 UR27, UR27, UR43, URZ ;  /* 0x0000002b1b1b7290 */ /* 0x000fe2000fffe03f */
[----:B---3--:R-:W-:Y:S01]  /*8e70*/  LEA R5, P1, R2, R18, 0x2 ;  /* 0x0000001202057211 */ /* 0x008fe200078210ff */
[----:B------:R-:W-:-:S02]  /*8e80*/  UMOV UR22, 0x10 ;  /* 0x0000001000167882 */ /* 0x000fc40000000000 */
[----:B------:R-:W-:Y:S01]  /*8e90*/  UMOV UR17, UR25 ;  /* 0x0000001900117c82 */ /* 0x000fe20008000000 */
[----:B------:R-:W-:Y:S01]  /*8ea0*/  UMOV UR9, UR25 ;  /* 0x0000001900097c82 */ /* 0x000fe20008000000 */
[----:B------:R-:W-:Y:S01]  /*8eb0*/  LEA.HI.X R2, R2, R19, R4, 0x2, P1 ;  /* 0x0000001302027211 */ /* 0x000fe200008f1404 */
[----:B------:R-:W-:Y:S01]  /*8ec0*/  UMOV UR19, UR27 ;  /* 0x0000001b00137c82 */ /* 0x000fe20008000000 */
[----:B------:R-:W-:Y:S01]  /*8ed0*/  R2UR UR30, R5 ;  /* 0x00000000051e72ca */ /* 0x000fe200000e0000 */
[----:B------:R-:W-:Y:S01]  /*8ee0*/  UMOV UR11, UR27 ;  /* 0x0000001b000b7c82 */ /* 0x000fe20008000000 */
[----:B--2---:R-:W-:Y:S01]  /*8ef0*/  IMAD.MOV.U32 R13, RZ, RZ, R22 ;  /* 0x000000ffff0d7224 */ /* 0x004fe200078e0016 */
[----:B------:R-:W-:Y:S01]  /*8f00*/  R2UR UR31, R2 ;  /* 0x00000000021f72ca */ /* 0x000fe200000e0000 */
[----:B------:R-:W-:Y:S01]  /*8f10*/  IMAD.MOV.U32 R14, RZ, RZ, R23 ;  /* 0x000000ffff0e7224 */ /* 0x000fe200078e0017 */
[----:B------:R-:W-:Y:S01]  /*8f20*/  UMOV UR33, UR25 ;  /* 0x0000001900217c82 */ /* 0x000fe20008000000 */
[C---:B------:R-:W-:Y:S01]  /*8f30*/  VIADD R22, R12.reuse, 0x2a000 ;  /* 0x0002a0000c167836 */ /* 0x040fe20000000000 */
[----:B------:R-:W-:Y:S01]  /*8f40*/  IADD3 R4, P1, R13, 0x1f0, RZ ;  /* 0x000001f00d047810 */ /* 0x000fe20007f3e0ff */
[----:B------:R-:W-:-:S03]  /*8f50*/  VIADD R23, R12, 0x2c000 ;  /* 0x0002c0000c177836 */ /* 0x000fc60000000000 */
[----:B------:R-:W-:Y:S01]  /*8f60*/  R2UR UR24, R22 ;  /* 0x00000000161872ca */ /* 0x000fe200000e0000 */
[----:B------:R-:W-:Y:S01]  /*8f70*/  IMAD.X R5, RZ, RZ, R14, P1 ;  /* 0x000000ffff057224 */ /* 0x000fe200008e060e */
[----:B------:R-:W-:Y:S02]  /*8f80*/  R2UR UR6, R4 ;  /* 0x00000000040672ca */ /* 0x000fe400000e0000 */
[----:B------:R-:W-:Y:S02]  /*8f90*/  R2UR UR16, R23 ;  /* 0x00000000171072ca */ /* 0x000fe400000e0000 */
[----:B------:R-:W-:-:S13]  /*8fa0*/  R2UR UR7, R5 ;  /* 0x00000000050772ca */ /* 0x000fda00000e0000 */
[----:B------:R2:W-:Y:S01]  /*8fb0*/  UTMALDG.4D [UR24], [UR6], desc[UR14] ;  /* 0x00000e18060075b4 */ /* 0x0005e20008019000 */
[----:B------:R2:W-:Y:S01]  /*8fc0*/  UTMALDG.4D [UR16], [UR6], desc[UR14] ;  /* 0x00000e10060075b4 */ /* 0x0005e20008019000 */
[----:B------:R2:W-:Y:S01]  /*8fd0*/  UTMALDG.4D [UR8], [UR6], desc[UR14] ;  /* 0x00000e08060075b4 */ /* 0x0005e20008019000 */
[----:B------:R2:W-:Y:S01]  /*8fe0*/  UBLKCP.S.G [UR32], [UR30], UR22 ;  /* 0x000000201e0073ba */ /* 0x0005e20008000216 */
[----:B------:R-:W3:Y:S02]  /*8ff0*/  SYNCS.PHASECHK.TRANS64.TRYWAIT P1, [R12+URZ+0x36428], R27 ;  /* 0x0364281b0c0075a7 */ /* 0x000ee4000802017f */
[----:B--23--:R-:W-:Y:S05]  /*9000*/  @!P1 BRA `(.L_x_636) ;  /* 0x00000014006c9947 */ /* 0x00cfea0003800000 */
.L_x_659:
[----:B------:R-:W-:Y:S05]  /*9010*/  @P0 BRA `(.L_x_637) ;  /* 0x0000000000140947 */ /* 0x000fea0003800000 */
[----:B------:R-:W-:Y:S01]  /*9020*/  ISETP.NE.AND P1, PT, R8, RZ, PT ;  /* 0x000000ff0800720c */ /* 0x000fe20003f25270 */
[----:B--2---:R-:W-:-:S04]  /*9030*/  IMAD.MOV.U32 R27, RZ, RZ, 0x6100 ;  /* 0x00006100ff1b7424 */ /* 0x004fc800078e00ff */
[----:B------:R3:W-:Y:S08]  /*9040*/  SYNCS.ARRIVE.TRANS64 RZ, [R12+URZ+0x36418], R27 ;  /* 0x0364181b0cff79a7 */ /* 0x0007f0000800003f */
[----:B------:R-:W-:Y:S05]  /*9050*/  @!P1 BRA `(.L_x_637) ;  /* 0x0000000000049947 */ /* 0x000fea0003800000 */
[----:B------:R-:W-:Y:S01]  /*9060*/  BPT.TRAP 0x1 ;  /* 0x000000040000795c */ /* 0x000fe20000300000 */
.L_x_637:
[----:B------:R-:W-:Y:S01]  /*9070*/  VIADD R26, R3, 0x40 ;  /* 0x00000040031a7836 */ /* 0x000fe20000000000 */
[----:B------:R-:W-:Y:S01]  /*9080*/  IADD3 R2, P1, R13, 0xf0, RZ ;  /* 0x000000f00d027810 */ /* 0x000fe20007f3e0ff */
[----:B------:R-:W-:Y:S01]  /*9090*/  UMOV UR22, 0x0 ;  /* 0x0000000000167882 */ /* 0x000fe20000000000 */
[----:B------:R-:W-:Y:S01]  /*90a0*/  R2UR UR24, R12 ;  /* 0x000000000c1872ca */ /* 0x000fe200000e0000 */
[C---:B--23--:R-:W-:Y:S01]  /*90b0*/  VIADD R27, R26.reuse, UR43 ;  /* 0x0000002b1a1b7c36 */ /* 0x04cfe20008000000 */
[----:B------:R-:W-:Y:S01]  /*90c0*/  R2UR UR6, R26 ;  /* 0x000000001a0672ca */ /* 0x000fe200000e0000 */
[----:B------:R-:W-:Y:S01]  /*90d0*/  IMAD.X R3, RZ, RZ, R14, P1 ;  /* 0x000000ffff037224 */ /* 0x000fe200008e060e */
        /* <DEDUP_REMOVED lines=9> */
[----:B------:R-:W-:Y:S01]  /*9170*/  UIADD3 UR16, UR24, 0x24000, URZ ;  /* 0x0002400018107890 */ /* 0x000fe2000fffe03f */
[----:B------:R-:W-:Y:S01]  /*9180*/  SHF.L.U32 R28, RZ, 0x1f, RZ ;  /* 0x0000001fff1c7819 */ /* 0x000fe200000006ff */
[----:B------:R-:W-:-:S02]  /*9190*/  UIADD3 UR17, UR24, 0x36418, URZ ;  /* 0x0003641818117890 */ /* 0x000fc4000fffe03f */
[----:B------:R-:W-:Y:S02]  /*91a0*/  UIADD3 UR8, UR24, 0x26000, URZ ;  /* 0x0002600018087890 */ /* 0x000fe4000fffe03f */
[----:B------:R-:W-:Y:S02]  /*91b0*/  UIADD3 UR30, UR24, 0x30100, URZ ;  /* 0x00030100181e7890 */ /* 0x000fe4000fffe03f */
[----:B------:R-:W-:Y:S02]  /*91c0*/  UIADD3 UR24, UR24, 0x28000, URZ ;  /* 0x0002800018187890 */ /* 0x000fe4000fffe03f */
[----:B------:R-:W-:Y:S01]  /*91d0*/  UIMAD.WIDE UR6, UR6, 0x4, UR4 ;  /* 0x00000004060678a5 */ /* 0x000fe2000f8e0204 */
        /* <DEDUP_REMOVED lines=11> */
[----:B------:R2:W-:Y:S01]  /*9290*/  UBLKCP.S.G [UR30], [UR6], UR32 ;  /* 0x0000001e060073ba */ /* 0x0005e20008000220 */
[----:B------:R-:W3:Y:S02]  /*92a0*/  SYNCS.PHASECHK.TRANS64.TRYWAIT P1, [R12+URZ+0x36438], R28 ;  /* 0x0364381c0c0075a7 */ /* 0x000ee4000802017f */
[----:B--23--:R-:W-:Y:S05]  /*92b0*/  @!P1 BRA `(.L_x_638) ;  /* 0x0000001000d49947 */ /* 0x00cfea0003800000 */
.L_x_660:
[----:B--2---:R-:W-:Y:S01]  /*92c0*/  SHF.R.S32.HI R28, RZ, 0x1f, R26 ;  /* 0x0000001fff1c7819 */ /* 0x004fe2000001141a */
[----:B------:R-:W-:Y:S06]  /*92d0*/  @P0 BRA `(.L_x_639) ;  /* 0x0000000000140947 */ /* 0x000fec0003800000 */
[----:B------:R-:W-:Y:S01]  /*92e0*/  ISETP.NE.AND P1, PT, R8, RZ, PT ;  /* 0x000000ff0800720c */ /* 0x000fe20003f25270 */
[----:B------:R-:W-:-:S04]  /*92f0*/  IMAD.MOV.U32 R29, RZ, RZ, 0x6100 ;  /* 0x00006100ff1d7424 */ /* 0x000fc800078e00ff */
[----:B------:R2:W-:Y:S08]  /*9300*/  SYNCS.ARRIVE.TRANS64 RZ, [R12+URZ+0x36430], R29 ;  /* 0x0364301d0cff79a7 */ /* 0x0005f0000800003f */
[----:B------:R-:W-:Y:S05]  /*9310*/  @!P1 BRA `(.L_x_639) ;  /* 0x0000000000049947 */ /* 0x000fea0003800000 */
[----:B------:R-:W-:Y:S01]  /*9320*/  BPT.TRAP 0x1 ;  /* 0x000000040000795c */ /* 0x000fe20000300000 */
.L_x_639:
[----:B------:R-:W-:Y:S01]  /*9330*/  IADD3 R26, P1, R26, R6, RZ ;  /* 0x000000061a1a7210 */ /* 0x000fe20007f3e0ff */
[----:B------:R-:W-:Y:S01]  /*9340*/  UMOV UR14, 0x0 ;  /* 0x00000000000e7882 */ /* 0x000fe20000000000 */
[----:B------:R-:W-:Y:S01]  /*9350*/  R2UR UR25, R21 ;  /* 0x00000000151972ca */ /* 0x000fe200000e0000 */
[----:B------:R-:W-:Y:S01]  /*9360*/  UMOV UR15, 0x14f00000 ;  /* 0x14f00000000f7882 */ /* 0x000fe20000000000 */
[----:B------:R-:W-:Y:S01]  /*9370*/  R2UR UR27, R27 ;  /* 0x000000001b1b72ca */ /* 0x000fe200000e0000 */
[----:B------:R-:W-:Y:S01]  /*9380*/  IMAD.X R28, R28, 0x1, R10, P1 ;  /* 0x000000011c1c7824 */ /* 0x000fe200008e060a */
[----:B------:R-:W-:Y:S01]  /*9390*/  LEA R18, P1, R26, R18, 0x2 ;  /* 0x000000121a127211 */ /* 0x000fe200078210ff */
[----:B------:R-:W-:Y:S01]  /*93a0*/  UMOV UR26, URZ ;  /* 0x0000003f001a7c82 */ /* 0x000fe20008000000 */
[----:B------:R-:W-:Y:S01]  /*93b0*/  R2UR UR24, R22 ;  /* 0x00000000161872ca */ /* 0x000fe200000e0000 */
[----:B------:R-:W-:Y:S01]  /*93c0*/  UMOV UR18, 0x40 ;  /* 0x0000004000127882 */ /* 0x000fe20000000000 */
[----:B------:R-:W-:Y:S01]  /*93d0*/  LEA.HI.X R19, R26, R19, R28, 0x2, P1 ;  /* 0x000000131a137211 */ /* 0x000fe200008f141c */
[----:B------:R-:W-:Y:S01]  /*93e0*/  UMOV UR20, UR28 ;  /* 0x0000001c00147c82 */ /* 0x000fe20008000000 */
[----:B------:R-:W-:Y:S01]  /*93f0*/  R2UR UR6, R4 ;  /* 0x00000000040672ca */ /* 0x000fe200000e0000 */
        /* <DEDUP_REMOVED lines=22> */
[----:B------:R-:W4:Y:S02]  /*9560*/  SYNCS.PHASECHK.TRANS64.TRYWAIT P1, [R12+URZ+0x36420], R5 ;  /* 0x036420050c0075a7 */ /* 0x000f24000802017f */
[----:B---34-:R-:W-:Y:S05]  /*9570*/  @!P1 BRA `(.L_x_640) ;  /* 0x0000001000389947 */ /* 0x018fea0003800000 */
.L_x_662:
[----:B------:R-:W-:Y:S05]  /*9580*/  @P0 BRA `(.L_x_641) ;  /* 0x0000000000140947 */ /* 0x000fea0003800000 */
[----:B------:R-:W-:Y:S01]  /*9590*/  ISETP.NE.AND P1, PT, R8, RZ, PT ;  /* 0x000000ff0800720c */ /* 0x000fe20003f25270 */
[----:B---3--:R-:W-:-:S04]  /*95a0*/  IMAD.MOV.U32 R5, RZ, RZ, 0x6100 ;  /* 0x00006100ff057424 */ /* 0x008fc800078e00ff */
[----:B------:R4:W-:Y:S08]  /*95b0*/  SYNCS.ARRIVE.TRANS64 RZ, [R12+URZ+0x36410], R5 ;  /* 0x036410050cff79a7 */ /* 0x0009f0000800003f */
[----:B------:R-:W-:Y:S05]  /*95c0*/  @!P1 BRA `(.L_x_641) ;  /* 0x0000000000049947 */ /* 0x000fea0003800000 */
[----:B------:R-:W-:Y:S01]  /*95d0*/  BPT.TRAP 0x1 ;  /* 0x000000040000795c */ /* 0x000fe20000300000 */
.L_x_641:
        /* <DEDUP_REMOVED lines=18> */
[----:B------:R-:W-:Y:S02]  /*9700*/  UIADD3 UR19, UR32, UR43, URZ ;  /* 0x0000002b20137290 */ /* 0x000fe4000fffe03f */
[----:B------:R-:W-:Y:S02]  /*9710*/  UIADD3 UR8, UR24, 0x20000, URZ ;  /* 0x0002000018087890 */ /* 0x000fe4000fffe03f */
[----:B------:R-:W-:-:S02]  /*9720*/  UIADD3 UR40, UR24, 0x30000, URZ ;  /* 0x0003000018287890 */ /* 0x000fc4000fffe03f */
        /* <DEDUP_REMOVED lines=9> */
[----:B------:R-:W-:Y:S01]  /*97c0*/  UMOV UR41, UR17 ;  /* 0x0000001100297c82 */ /* 0x000fe20008000000 */
[----:B------:R1:W-:Y:S01]  /*97d0*/  UTMALDG.4D [UR8], [UR14], desc[UR22] ;  /* 0x000016080e0075b4 */ /* 0x0003e20008019000 */
[----:B------:R-:W-:Y:S01]  /*97e0*/  UMOV UR31, 0x10 ;  /* 0x00000010001f7882 */ /* 0x000fe20000000000 */
[----:B------:R1:W-:Y:S01]  /*97f0*/  UTMALDG.4D [UR24], [UR14], desc[UR22] ;  /* 0x000016180e0075b4 */ /* 0x0003e20008019000 */
[----:B------:R1:W-:Y:S02]  /*9800*/  UBLKCP.S.G [UR40], [UR6], UR31 ;  /* 0x00000028060073ba */ /* 0x0003e4000800021f */
[----:B-1----:R-:W-:Y:S05]  /*9810*/  @P1 BRA `(.L_x_642) ;  /* 0xfffffff400101947 */ /* 0x002fea000383ffff */
[----:B---34-:R-:W-:-:S07]  /*9820*/  IMAD.U32 R5, RZ, RZ, UR32 ;  /* 0x00000020ff057e24 */ /* 0x018fce000f8e00ff */
.L_x_633:
[----:B------:R-:W-:Y:S01]  /*9830*/  ISETP.NE.AND P1, PT, R17, RZ, PT ;  /* 0x000000ff1100720c */ /* 0x000fe20003f25270 */
[----:B------:R-:W-:-:S12]  /*9840*/  IMAD.MOV.U32 R4, RZ, RZ, 0x1 ;  /* 0x00000001ff047424 */ /* 0x000fd800078e00ff */
[----:B------:R-:W-:Y:S05]  /*9850*/  @!P1 BRA `(.L_x_632) ;  /* 0x00000004006c9947 */ /* 0x000fea0003800000 */
[----:B------:R-:W3:Y:S02]  /*9860*/  SYNCS.PHASECHK.TRANS64.TRYWAIT P1, [R12+URZ+0x36438], R11 ;  /* 0x0364380b0c0075a7 */ /* 0x000ee4000802017f */
[----:B---3--:R-:W-:Y:S05]  /*9870*/  @!P1 BRA `(.L_x_643) ;  /* 0x0000000c00909947 */ /* 0x008fea0003800000 */
.L_x_663:
[----:B------:R-:W-:Y:S05]  /*9880*/  @P0 BRA `(.L_x_644) ;  /* 0x0000000000140947 */ /* 0x000fea0003800000 */
[----:B------:R-:W-:Y:S01]  /*9890*/  ISETP.NE.AND P1, PT, R8, RZ, PT ;  /* 0x000000ff0800720c */ /* 0x000fe20003f25270 */
[----:B------:R-:W-:-:S04]  /*98a0*/  IMAD.MOV.U32 R5, RZ, RZ, 0x6100 ;  /* 0x00006100ff057424 */ /* 0x000fc800078e00ff */
[----:B------:R4:W-:Y:S08]  /*98b0*/  SYNCS.ARRIVE.TRANS64 RZ, [R12+URZ+0x36430], R5 ;  /* 0x036430050cff79a7 */ /* 0x0009f0000800003f */
[----:B------:R-:W-:Y:S05]  /*98c0*/  @!P1 BRA `(.L_x_644) ;  /* 0x0000000000049947 */ /* 0x000fea0003800000 */
[----:B------:R-:W-:Y:S01]  /*98d0*/  BPT.TRAP 0x1 ;  /* 0x000000040000795c */ /* 0x000fe20000300000 */
.L_x_644:
[----:B----4-:R-:W4:Y:S01]  /*98e0*/  LDC.64 R4, c[0x0][0x728] ;  /* 0x0001ca00ff047b82 */ /* 0x010f220000000a00 */
        /* <DEDUP_REMOVED lines=17> */
[----:B------:R-:W-:Y:S02]  /*9a00*/  UIADD3 UR19, UR19, UR43, URZ ;  /* 0x0000002b13137290 */ /* 0x000fe4000fffe03f */
[----:B------:R-:W-:Y:S01]  /*9a10*/  UIADD3 UR8, UR24, 0x2c000, URZ ;  /* 0x0002c00018087890 */ /* 0x000fe2000fffe03f */
[C---:B----4-:R-:W-:Y:S01]  /*9a20*/  LEA R4, P2, R9.reuse, R4, 0x2 ;  /* 0x0000000409047211 */ /* 0x050fe200078410ff */
[----:B------:R-:W-:Y:S01]  /*9a30*/  UIADD3 UR24, UR24, 0x2e000, URZ ;  /* 0x0002e00018187890 */ /* 0x000fe2000fffe03f */
[----:B------:R-:W-:Y:S02]  /*9a40*/  UMOV UR9, UR17 ;  /* 0x0000001100097c82 */ /* 0x000fe40008000000 */
[----:B------:R-:W-:Y:S01]  /*9a50*/  LEA.HI.X R5, R9, R5, R18, 0x2, P2 ;  /* 0x0000000509057211 */ /* 0x000fe200010f1412 */
[----:B------:R-:W-:Y:S01]  /*9a60*/  UMOV UR11, UR19 ;  /* 0x00000013000b7c82 */ /* 0x000fe20008000000 */
[----:B------:R-:W-:Y:S01]  /*9a70*/  IADD3 R9, P1, R13, 0x1f0, RZ ;  /* 0x000001f00d097810 */ /* 0x000fe20007f3e0ff */
[----:B------:R-:W-:Y:S01]  /*9a80*/  UMOV UR25, UR17 ;  /* 0x0000001100197c82 */ /* 0x000fe20008000000 */
[----:B------:R-:W-:Y:S01]  /*9a90*/  R2UR UR30, R4 ;  /* 0x00000000041e72ca */ /* 0x000fe200000e0000 */
[----:B------:R-:W-:Y:S01]  /*9aa0*/  UMOV UR27, UR19 ;  /* 0x00000013001b7c82 */ /* 0x000fe20008000000 */
[----:B------:R-:W-:Y:S01]  /*9ab0*/  R2UR UR6, R9 ;  /* 0x00000000090672ca */ /* 0x000fe200000e0000 */
[----:B------:R-:W-:Y:S01]  /*9ac0*/  IMAD.X R9, RZ, RZ, R14, P1 ;  /* 0x000000ffff097224 */ /* 0x000fe200008e060e */
[----:B------:R-:W-:Y:S01]  /*9ad0*/  R2UR UR31, R5 ;  /* 0x00000000051f72ca */ /* 0x000fe200000e0000 */
[----:B------:R-:W-:Y:S01]  /*9ae0*/  UMOV UR33, UR17 ;  /* 0x0000001100217c82 */ /* 0x000fe20008000000 */
[----:B------:R-:W-:Y:S01]  /*9af0*/  SHF.L.U32 R5, R0, 0x1f, RZ ;  /* 0x0000001f00057819 */ /* 0x000fe200000006ff */
[----:B------:R-:W-:Y:S01]  /*9b00*/  UMOV UR22, 0x10 ;  /* 0x0000001000167882 */ /* 0x000fe20000000000 */
[----:B------:R-:W-:-:S13]  /*9b10*/  R2UR UR7, R9 ;  /* 0x00000000090772ca */ /* 0x000fda00000e0000 */
[----:B------:R4:W-:Y:S01]  /*9b20*/  UTMALDG.4D [UR16], [UR6], desc[UR14] ;  /* 0x00000e10060075b4 */ /* 0x0009e20008019000 */
[----:B------:R4:W-:Y:S01]  /*9b30*/  UTMALDG.4D [UR8], [UR6], desc[UR14] ;  /* 0x00000e08060075b4 */ /* 0x0009e20008019000 */
[----:B------:R4:W-:Y:S01]  /*9b40*/  UTMALDG.4D [UR24], [UR6], desc[UR14] ;  /* 0x00000e18060075b4 */ /* 0x0009e20008019000 */
[----:B------:R4:W-:Y:S01]  /*9b50*/  UBLKCP.S.G [UR32], [UR30], UR22 ;  /* 0x000000201e0073ba */ /* 0x0009e20008000216 */
[----:B------:R-:W5:Y:S02]  /*9b60*/  SYNCS.PHASECHK.TRANS64.TRYWAIT P1, [R12+URZ+0x36428], R5 ;  /* 0x036428050c0075a7 */ /* 0x000f64000802017f */
[----:B----45:R-:W-:Y:S05]  /*9b70*/  @!P1 BRA `(.L_x_645) ;  /* 0x0000000800e49947 */ /* 0x030fea0003800000 */
.L_x_664:
[----:B------:R-:W-:Y:S01]  /*9b80*/  IMAD.MOV.U32 R4, RZ, RZ, RZ ;  /* 0x000000ffff047224 */ /* 0x000fe200078e00ff */
[----:B------:R-:W-:Y:S06]  /*9b90*/  @P0 BRA `(.L_x_646) ;  /* 0x0000000000140947 */ /* 0x000fec0003800000 */
[----:B------:R-:W-:Y:S01]  /*9ba0*/  ISETP.NE.AND P1, PT, R8, RZ, PT ;  /* 0x000000ff0800720c */ /* 0x000fe20003f25270 */
[----:B----4-:R-:W-:-:S04]  /*9bb0*/  IMAD.MOV.U32 R5, RZ, RZ, 0x6100 ;  /* 0x00006100ff057424 */ /* 0x010fc800078e00ff */
[----:B------:R4:W-:Y:S08]  /*9bc0*/  SYNCS.ARRIVE.TRANS64 RZ, [R12+URZ+0x36418], R5 ;  /* 0x036418050cff79a7 */ /* 0x0009f0000800003f */
[----:B------:R-:W-:Y:S05]  /*9bd0*/  @!P1 BRA `(.L_x_646) ;  /* 0x0000000000049947 */ /* 0x000fea0003800000 */
[----:B------:R-:W-:Y:S01]  /*9be0*/  BPT.TRAP 0x1 ;  /* 0x000000040000795c */ /* 0x000fe20000300000 */
.L_x_646:
        /* <DEDUP_REMOVED lines=17> */
[----:B------:R-:W-:Y:S02]  /*9d00*/  UIADD3 UR19, UR30, UR43, URZ ;  /* 0x0000002b1e137290 */ /* 0x000fe4000fffe03f */
[----:B----4-:R-:W-:Y:S01]  /*9d10*/  IMAD.U32 R5, RZ, RZ, UR30 ;  /* 0x0000001eff057e24 */ /* 0x010fe2000f8e00ff */
        /* <DEDUP_REMOVED lines=8> */
[----:B------:R-:W-:Y:S01]  /*9da0*/  UMOV UR27, UR19 ;  /* 0x00000013001b7c82 */ /* 0x000fe20008000000 */
[----:B------:R-:W-:Y:S01]  /*9db0*/  UMOV UR33, UR17 ;  /* 0x0000001100217c82 */ /* 0x000fe20008000000 */
[----:B------:R-:W-:Y:S01]  /*9dc0*/  UMOV UR31, 0x10 ;  /* 0x00000010001f7882 */ /* 0x000fe20000000000 */
[----:B------:R4:W-:Y:S01]  /*9dd0*/  UTMALDG.4D [UR8], [UR14], desc[UR22] ;  /* 0x000016080e0075b4 */ /* 0x0009e20008019000 */
[----:B------:R4:W-:Y:S01]  /*9de0*/  UTMALDG.4D [UR24], [UR14], desc[UR22] ;  /* 0x000016180e0075b4 */ /* 0x0009e20008019000 */
[----:B------:R4:W-:Y:S02]  /*9df0*/  UBLKCP.S.G [UR32], [UR6], UR31 ;  /* 0x00000020060073ba */ /* 0x0009e4000800021f */
[----:B----4-:R-:W-:Y:S01]  /*9e00*/  NOP ;  /* 0x0000000000007918 */ /* 0x010fe20000000000 */
.L_x_632:
[----:B------:R-:W-:-:S04]  /*9e10*/  SHF.L.U32 R3, R4, 0x1f, RZ ;  /* 0x0000001f04037819 */ /* 0x000fc800000006ff */
[----:B------:R-:W4:Y:S02]  /*9e20*/  SYNCS.PHASECHK.TRANS64.TRYWAIT P1, [R12+URZ+0x36438], R3 ;  /* 0x036438030c0075a7 */ /* 0x000f24000802017f */
[----:B----4-:R-:W-:Y:S05]  /*9e30*/  @!P1 BRA `(.L_x_647) ;  /* 0x0000000800489947 */ /* 0x010fea0003800000 */
.L_x_665:
[----:B------:R-:W-:Y:S05]  /*9e40*/  @P0 BRA `(.L_x_648) ;  /* 0x0000000000180947 */ /* 0x000fea0003800000 */
[----:B------:R-:W5:Y:S01]  /*9e50*/  S2R R2, SR_TID.X ;  /* 0x0000000000027919 */ /* 0x000f620000002100 */
[----:B----4-:R-:W-:-:S04]  /*9e60*/  IMAD.MOV.U32 R3, RZ, RZ, 0x6100 ;  /* 0x00006100ff037424 */ /* 0x010fc800078e00ff */
[----:B------:R4:W-:Y:S01]  /*9e70*/  SYNCS.ARRIVE.TRANS64 RZ, [R12+URZ+0x36430], R3 ;  /* 0x036430030cff79a7 */ /* 0x0009e2000800003f */
[----:B-----5:R-:W-:-:S13]  /*9e80*/  LOP3.LUT P0, RZ, R2, 0x1f, RZ, 0xc0, !PT ;  /* 0x0000001f02ff7812 */ /* 0x020fda000780c0ff */
[----:B----4-:R-:W-:Y:S05]  /*9e90*/  @!P0 BRA `(.L_x_648) ;  /* 0x0000000000048947 */ /* 0x010fea0003800000 */
[----:B------:R-:W-:Y:S01]  /*9ea0*/  BPT.TRAP 0x1 ;  /* 0x000000040000795c */ /* 0x000fe20000300000 */
.L_x_648:
[----:B----4-:R-:W4:Y:S01]  /*9eb0*/  LDC.64 R2, c[0x0][0x728] ;  /* 0x0001ca00ff027b82 */ /* 0x010f220000000a00 */
[----:B------:R-:W-:Y:S01]  /*9ec0*/  IADD3 R13, P1, R13, 0x1f0, RZ ;  /* 0x000001f00d0d7810 */ /* 0x000fe20007f3e0ff */
[----:B------:R-:W-:Y:S01]  /*9ed0*/  UMOV UR14, 0x0 ;  /* 0x00000000000e7882 */ /* 0x000fe20000000000 */
[C---:B------:R-:W-:Y:S01]  /*9ee0*/  IADD3 R6, P0, R5.reuse, R6, RZ ;  /* 0x0000000605067210 */ /* 0x040fe20007f1e0ff */
[----:B------:R-:W-:Y:S01]  /*9ef0*/  UMOV UR15, 0x14f00000 ;  /* 0x14f00000000f7882 */ /* 0x000fe20000000000 */
[----:B------:R-:W-:Y:S01]  /*9f00*/  R2UR UR24, R12 ;  /* 0x000000000c1872ca */ /* 0x000fe200000e0000 */
[----:B------:R-:W-:Y:S01]  /*9f10*/  IMAD.X R14, RZ, RZ, R14, P1 ;  /* 0x000000ffff0e7224 */ /* 0x000fe200008e060e */
[C---:B------:R-:W-:Y:S01]  /*9f20*/  R2UR UR19, R5.reuse ;  /* 0x00000000051372ca */ /* 0x040fe200000e0000 */
[----:B------:R-:W-:Y:S01]  /*9f30*/  UMOV UR18, URZ ;  /* 0x0000003f00127c82 */ /* 0x000fe20008000000 */
[----:B------:R-:W-:Y:S01]  /*9f40*/  LEA.HI.X.SX32 R5, R5, R10, 0x1, P0 ;  /* 0x0000000a05057211 */ /* 0x000fe200000f0eff */
        /* <DEDUP_REMOVED lines=10> */
[----:B------:R-:W-:-:S02]  /*9ff0*/  UIADD3 UR19, UR19, UR43, URZ ;  /* 0x0000002b13137290 */ /* 0x000fc4000fffe03f */
[----:B------:R-:W-:Y:S01]  /*a000*/  UIADD3 UR16, UR24, 0x2a000, URZ ;  /* 0x0002a00018107890 */ /* 0x000fe2000fffe03f */
[C---:B----4-:R-:W-:Y:S01]  /*a010*/  LEA R2, P0, R6.reuse, R2, 0x2 ;  /* 0x0000000206027211 */ /* 0x050fe200078010ff */
[----:B------:R-:W-:Y:S02]  /*a020*/  UIADD3 UR32, UR24, 0x30200, URZ ;  /* 0x0003020018207890 */ /* 0x000fe4000fffe03f */
[----:B------:R-:W-:Y:S01]  /*a030*/  UIADD3 UR8, UR24, 0x2c000, URZ ;  /* 0x0002c00018087890 */ /* 0x000fe2000fffe03f */
[----:B------:R-:W-:Y:S01]  /*a040*/  LEA.HI.X R3, R6, R3, R5, 0x2, P0 ;  /* 0x0000000306037211 */ /* 0x000fe200000f1405 */
[----:B------:R-:W-:Y:S01]  /*a050*/  UIADD3 UR24, UR24, 0x2e000, URZ ;  /* 0x0002e00018187890 */ /* 0x000fe2000fffe03f */
[----:B------:R-:W-:Y:S01]  /*a060*/  R2UR UR30, R2 ;  /* 0x00000000021e72ca */ /* 0x000fe200000e0000 */
[----:B------:R-:W-:Y:S01]  /*a070*/  UMOV UR9, UR17 ;  /* 0x0000001100097c82 */ /* 0x000fe20008000000 */
[----:B------:R-:W-:Y:S01]  /*a080*/  R2UR UR31, R3 ;  /* 0x00000000031f72ca */ /* 0x000fe200000e0000 */
[----:B------:R-:W-:Y:S01]  /*a090*/  UMOV UR11, UR19 ;  /* 0x00000013000b7c82 */ /* 0x000fe20008000000 */
        /* <DEDUP_REMOVED lines=12> */
[----:B----4-:R-:W-:-:S03]  /*a160*/  NOP ;  /* 0x0000000000007918 */ /* 0x010fc60000000000 */
.L_x_629:
[----:B------:R-:W-:Y:S05]  /*a170*/  BSYNC B0 ;  /* 0x0000000000007941 */ /* 0x000fea0003800000 */
.L_x_627:
[----:B------:R-:W-:-:S03]  /*a180*/  UMOV UR6, 0xffffffff ;  /* 0xffffffff00067882 */ /* 0x000fc60000000000 */
[----:B------:R-:W-:Y:S05]  /*a190*/  BRA.DIV UR6, `(.L_x_649) ;  /* 0x0000000606847947 */ /* 0x000fea000b800000 */
[----:B------:R-:W-:-:S13]  /*a1a0*/  ELECT P6, URZ, PT ;  /* 0x00000000003f782f */ /* 0x000fda00038c0000 */
.L_x_668:
[----:B------:R-:W-:Y:S05]  /*a1b0*/  @!P6 BRA `(.L_x_516) ;  /* 0x000000000070e947 */ /* 0x000fea0003800000 */
[----:B------:R-:W-:-:S04]  /*a1c0*/  LOP3.LUT R16, R16, 0x2, RZ, 0xfc, !PT ;  /* 0x0000000210107812 */ /* 0x000fc800078efcff */
[----:B------:R-:W-:-:S13]  /*a1d0*/  ISETP.NE.AND P2, PT, R16, 0x3, PT ;  /* 0x000000031000780c */ /* 0x000fda0003f45270 */
[----:B------:R-:W-:Y:S05]  /*a1e0*/  @!P2 BRA `(.L_x_650) ;  /* 0x000000000004a947 */ /* 0x000fea0003800000 */
[----:B--2---:R-:W-:Y:S01]  /*a1f0*/  BPT.TRAP 0x1 ;  /* 0x000000040000795c */ /* 0x004fe20000300000 */
.L_x_650:
[----:B------:R-:W4:Y:S01]  /*a200*/  S2R R3, SR_CgaCtaId ;  /* 0x0000000000037919 */ /* 0x000f220000008800 */
[----:B------:R-:W-:Y:S02]  /*a210*/  MOV R2, 0x400 ;  /* 0x0000040000027802 */ /* 0x000fe40000000f00 */
[----:B------:R-:W-:Y:S02]  /*a220*/  SHF.L.U32 R6, R0, 0x1f, RZ ;  /* 0x0000001f00067819 */ /* 0x000fe400000006ff */
[----:B----4-:R-:W-:-:S05]  /*a230*/  LEA R9, R3, R2, 0x18 ;  /* 0x0000000203097211 */ /* 0x010fca00078ec0ff */
[----:B------:R-:W-:-:S04]  /*a240*/  VIADD R2, R9, 0x36420 ;  /* 0x0003642009027836 */ /* 0x000fc80000000000 */
[C---:B------:R-:W-:Y:S02]  /*a250*/  IMAD R7, R5.reuse, 0x8, R2 ;  /* 0x0000000805077824 */ /* 0x040fe400078e0202 */
[----:B------:R-:W-:Y:S02]  /*a260*/  VIADD R5, R5, 0x1 ;  /* 0x0000000105057836 */ /* 0x000fe40000000000 */
[----:B------:R-:W4:Y:S03]  /*a270*/  SYNCS.PHASECHK.TRANS64.TRYWAIT P0, [R7+URZ], R6 ;  /* 0x00000006070075a7 */ /* 0x000f26000800017f */
[----:B------:R-:W-:-:S04]  /*a280*/  ISETP.NE.AND P1, PT, R5, 0x2, PT ;  /* 0x000000020500780c */ /* 0x000fc80003f25270 */
[----:B------:R-:W-:Y:S02]  /*a290*/  SEL R3, RZ, 0x1, P1 ;  /* 0x00000001ff037807 */ /* 0x000fe40000800000 */
[----:B------:R-:W-:Y:S02]  /*a2a0*/  SEL R5, R5, RZ, P1 ;  /* 0x000000ff05057207 */ /* 0x000fe40000800000 */
[----:B------:R-:W-:-:S03]  /*a2b0*/  LOP3.LUT R0, R0, R3, RZ, 0x3c, !PT ;  /* 0x0000000300007212 */ /* 0x000fc600078e3cff */
[----:B------:R-:W-:Y:S01]  /*a2c0*/  IMAD R5, R5, 0x8, R2 ;  /* 0x0000000805057824 */ /* 0x000fe200078e0202 */
[----:B------:R-:W-:Y:S01]  /*a2d0*/  SHF.L.U32 R0, R0, 0x1f, RZ ;  /* 0x0000001f00007819 */ /* 0x000fe200000006ff */
[----:B----4-:R-:W-:Y:S06]  /*a2e0*/  @!P0 BRA `(.L_x_651) ;  /* 0x0000000400508947 */ /* 0x010fec0003800000 */
.L_x_669:
[----:B------:R-:W5:Y:S02]  /*a2f0*/  SYNCS.PHASECHK.TRANS64.TRYWAIT P0, [R5+URZ], R0 ;  /* 0x00000000050075a7 */ /* 0x000f64000800017f */
[----:B-----5:R-:W-:Y:S05]  /*a300*/  @!P0 BRA `(.L_x_652) ;  /* 0x00000004005c8947 */ /* 0x020fea0003800000 */
.L_x_670:
[----:B------:R-:W-:Y:S05]  /*a310*/  @!P2 BRA `(.L_x_653) ;  /* 0x000000000004a947 */ /* 0x000fea0003800000 */
[----:B--2---:R-:W-:Y:S01]  /*a320*/  BPT.TRAP 0x1 ;  /* 0x000000040000795c */ /* 0x004fe20000300000 */
.L_x_653:
[----:B------:R-:W-:-:S07]  /*a330*/  SHF.L.U32 R4, R4, 0x1f, RZ ;  /* 0x0000001f04047819 */ /* 0x000fce00000006ff */
.L_x_654:
[----:B------:R1:W1:Y:S02]  /*a340*/  SYNCS.PHASECHK.TRANS64.TRYWAIT P0, [R9+URZ+0x36438], R4 ;  /* 0x03643804090075a7 */ /* 0x000264000800017f */
[----:B-1----:R-:W-:Y:S05]  /*a350*/  @!P0 NANOSLEEP.SYNCS 0x989680 ;  /* 0x009896800000895d */ /* 0x002fea0003900000 */
[----:B------:R-:W1:Y:S02]  /*a360*/  @!P0 SYNCS.PHASECHK.TRANS64 P0, [R9+URZ+0x36438], R4 ;  /* 0x03643804090085a7 */ /* 0x000e64000800007f */
[----:B-1----:R-:W-:Y:S05]  /*a370*/  @!P0 BRA `(.L_x_654) ;  /* 0xfffffffc00f08947 */ /* 0x002fea000383ffff */
.L_x_516:
[----:B--2---:R-:W-:Y:S05]  /*a380*/  BSYNC B6 ;  /* 0x0000000000067941 */ /* 0x004fea0003800000 */
.L_x_510:
[----:B------:R-:W-:Y:S05]  /*a390*/  EXIT ;  /* 0x000000000000794d */ /* 0x000fea0003800000 */
.L_x_526:
[----:B------:R-:W-:Y:S02]  /*a3a0*/  IMAD.MOV.U32 R12, RZ, RZ, RZ ;  /* 0x000000ffff0c7224 */ /* 0x000fe400078e00ff */
[----:B------:R-:W-:Y:S02]  /*a3b0*/  IMAD.MOV.U32 R11, RZ, RZ, 0x1f ;  /* 0x0000001fff0b7424 */ /* 0x000fe400078e00ff */
[----:B------:R-:W-:-:S07]  /*a3c0*/  IMAD.MOV.U32 R15, RZ, RZ, -0x1 ;  /* 0xffffffffff0f7424 */ /* 0x000fce00078e00ff */
[----:B------:R-:W-:Y:S05]  /*a3d0*/  WARPSYNC.COLLECTIVE R15, `(.L_x_655) ;  /* 0x000000000f087348 */ /* 0x000fea0003c00000 */
[----:B------:R1:W2:Y:S02]  /*a3e0*/  SHFL.IDX P6, R14, R13, R12, R11 ;  /* 0x0000000c0d0e7389 */ /* 0x0002a400000c000b */
[----:B-12---:R-:W-:Y:S01]  /*a3f0*/  ENDCOLLECTIVE ;  /* 0x000000000000791b */ /* 0x006fe20003800000 */
.L_x_655:
[----:B------:R-:W-:Y:S05]  /*a400*/  BRA `(.L_x_656) ;  /* 0xffffff6c00947947 */ /* 0x000fea000383ffff */
.L_x_528:
[----:B--2---:R-:W-:-:S04]  /*a410*/  IMAD.U32 R7, RZ, RZ, UR36 ;  /* 0x00000024ff077e24 */ /* 0x004fc8000f8e00ff */
[----:B------:R2:W3:Y:S03]  /*a420*/  SYNCS.PHASECHK.TRANS64.TRYWAIT P0, [R7+URZ+0x36400], R11 ;  /* 0x0364000b070075a7 */ /* 0x0004e6000800017f */
[----:B---3--:R-:W-:Y:S05]  /*a430*/  @!P0 NANOSLEEP.SYNCS 0x989680 ;  /* 0x009896800000895d */ /* 0x008fea0003900000 */
[----:B------:R-:W3:Y:S02]  /*a440*/  @!P0 SYNCS.PHASECHK.TRANS64 P0, [R7+URZ+0x36400], R11 ;  /* 0x0364000b070085a7 */ /* 0x000ee4000800007f */
[----:B---3--:R-:W-:Y:S05]  /*a450*/  @!P0 BRA `(.L_x_528) ;  /* 0xfffffffc00ec8947 */ /* 0x008fea000383ffff */
[----:B------:R-:W-:Y:S05]  /*a460*/  BRA `(.L_x_527) ;  /* 0xffffff6c00e47947 */ /* 0x000fea000383ffff */
.L_x_532:
[----:B--2---:R2:W3:Y:S02]  /*a470*/  SYNCS.PHASECHK.TRANS64.TRYWAIT P1, [R4+URZ+0x36410], R11 ;  /* 0x0364100b040075a7 */ /* 0x0044e4000802017f */
[----:B---3--:R-:W-:Y:S05]  /*a480*/  @!P1 NANOSLEEP.SYNCS 0x989680 ;  /* 0x009896800000995d */ /* 0x008fea0003900000 */
[----:B------:R-:W3:Y:S02]  /*a490*/  @!P1 SYNCS.PHASECHK.TRANS64 P1, [R4+URZ+0x36410], R11 ;  /* 0x0364100b040095a7 */ /* 0x000ee4000802007f */
[----:B---3--:R-:W-:Y:S05]  /*a4a0*/  @!P1 BRA `(.L_x_532) ;  /* 0xfffffffc00f09947 */ /* 0x008fea000383ffff */
[----:B------:R-:W-:Y:S05]  /*a4b0*/  BRA `(.L_x_531) ;  /* 0xffffff74008c7947 */ /* 0x000fea000383ffff */
.L_x_536:
[----:B--2---:R-:W-:-:S04]  /*a4c0*/  IMAD.U32 R120, RZ, RZ, UR36 ;  /* 0x00000024ff787e24 */ /* 0x004fc8000f8e00ff */
[----:B------:R2:W3:Y:S03]  /*a4d0*/  SYNCS.PHASECHK.TRANS64.TRYWAIT P1, [R120+URZ+0x36430], R15 ;  /* 0x0364300f780075a7 */ /* 0x0004e6000802017f */
[----:B---3--:R-:W-:Y:S05]  /*a4e0*/  @!P1 NANOSLEEP.SYNCS 0x989680 ;  /* 0x009896800000995d */ /* 0x008fea0003900000 */
[----:B------:R-:W3:Y:S02]  /*a4f0*/  @!P1 SYNCS.PHASECHK.TRANS64 P1, [R120+URZ+0x36430], R15 ;  /* 0x0364300f780095a7 */ /* 0x000ee4000802007f */
[----:B---3--:R-:W-:Y:S05]  /*a500*/  @!P1 BRA `(.L_x_536) ;  /* 0xfffffffc00ec9947 */ /* 0x008fea000383ffff */
[----:B------:R-:W-:Y:S05]  /*a510*/  BRA `(.L_x_535) ;  /* 0xffffff7c00a87947 */ /* 0x000fea000383ffff */
.L_x_630:
[----:B-1----:R1:W2:Y:S02]  /*a520*/  SYNCS.PHASECHK.TRANS64.TRYWAIT P1, [R12+URZ+0x36420], R11 ;  /* 0x0364200b0c0075a7 */ /* 0x0022a4000802017f */
[----:B--2---:R-:W-:Y:S05]  /*a530*/  @!P1 NANOSLEEP.SYNCS 0x989680 ;  /* 0x009896800000995d */ /* 0x004fea0003900000 */
[----:B------:R-:W2:Y:S02]  /*a540*/  @!P1 SYNCS.PHASECHK.TRANS64 P1, [R12+URZ+0x36420], R11 ;  /* 0x0364200b0c0095a7 */ /* 0x000ea4000802007f */
[----:B--2---:R-:W-:Y:S05]  /*a550*/  @!P1 BRA `(.L_x_630) ;  /* 0xfffffffc00f09947 */ /* 0x004fea000383ffff */
[----:B------:R-:W-:Y:S05]  /*a560*/  BRA `(.L_x_657) ;  /* 0xffffffe000107947 */ /* 0x000fea000383ffff */
.L_x_634:
[----:B-1----:R1:W2:Y:S02]  /*a570*/  SYNCS.PHASECHK.TRANS64.TRYWAIT P1, [R12+URZ+0x36438], R11 ;  /* 0x0364380b0c0075a7 */ /* 0x0022a4000802017f */
[----:B--2---:R-:W-:Y:S05]  /*a580*/  @!P1 NANOSLEEP.SYNCS 0x989680 ;  /* 0x009896800000995d */ /* 0x004fea0003900000 */
[----:B------:R-:W2:Y:S02]  /*a590*/  @!P1 SYNCS.PHASECHK.TRANS64 P1, [R12+URZ+0x36438], R11 ;  /* 0x0364380b0c0095a7 */ /* 0x000ea4000802007f */
[----:B--2---:R-:W-:Y:S05]  /*a5a0*/  @!P1 BRA `(.L_x_634) ;  /* 0xfffffffc00f09947 */ /* 0x004fea000383ffff */
[----:B------:R-:W-:Y:S05]  /*a5b0*/  BRA `(.L_x_658) ;  /* 0xffffffe400b87947 */ /* 0x000fea000383ffff */
.L_x_636:
[----:B--2---:R2:W3:Y:S02]  /*a5c0*/  SYNCS.PHASECHK.TRANS64.TRYWAIT P1, [R12+URZ+0x36428], R27 ;  /* 0x0364281b0c0075a7 */ /* 0x0044e4000802017f */
[----:B---3--:R-:W-:Y:S05]  /*a5d0*/  @!P1 NANOSLEEP.SYNCS 0x989680 ;  /* 0x009896800000995d */ /* 0x008fea0003900000 */
[----:B------:R-:W3:Y:S02]  /*a5e0*/  @!P1 SYNCS.PHASECHK.TRANS64 P1, [R12+URZ+0x36428], R27 ;  /* 0x0364281b0c0095a7 */ /* 0x000ee4000802007f */
[----:B---3--:R-:W-:Y:S05]  /*a5f0*/  @!P1 BRA `(.L_x_636) ;  /* 0xfffffffc00f09947 */ /* 0x008fea000383ffff */
[----:B------:R-:W-:Y:S05]  /*a600*/  BRA `(.L_x_659) ;  /* 0xffffffe800807947 */ /* 0x000fea000383ffff */
.L_x_638:
[----:B--2---:R2:W3:Y:S02]  /*a610*/  SYNCS.PHASECHK.TRANS64.TRYWAIT P1, [R12+URZ+0x36438], R28 ;  /* 0x0364381c0c0075a7 */ /* 0x0044e4000802017f */
[----:B---3--:R-:W-:Y:S05]  /*a620*/  @!P1 NANOSLEEP.SYNCS 0x989680 ;  /* 0x009896800000995d */ /* 0x008fea0003900000 */
[----:B------:R-:W3:Y:S02]  /*a630*/  @!P1 SYNCS.PHASECHK.TRANS64 P1, [R12+URZ+0x36438], R28 ;  /* 0x0364381c0c0095a7 */ /* 0x000ee4000802007f */
[----:B---3--:R-:W-:Y:S05]  /*a640*/  @!P1 BRA `(.L_x_638) ;  /* 0xfffffffc00f09947 */ /* 0x008fea000383ffff */
[----:B------:R-:W-:Y:S05]  /*a650*/  BRA `(.L_x_660) ;  /* 0xffffffec00187947 */ /* 0x000fea000383ffff */
.L_x_640:
[----:B------:R-:W-:-:S07]  /*a660*/  SHF.L.U32 R5, R0, 0x1f, RZ ;  /* 0x0000001f00057819 */ /* 0x000fce00000006ff */
.L_x_661:
[----:B---3--:R3:W4:Y:S02]  /*a670*/  SYNCS.PHASECHK.TRANS64.TRYWAIT P1, [R12+URZ+0x36420], R5 ;  /* 0x036420050c0075a7 */ /* 0x008724000802017f */
[----:B----4-:R-:W-:Y:S05]  /*a680*/  @!P1 NANOSLEEP.SYNCS 0x989680 ;  /* 0x009896800000995d */ /* 0x010fea0003900000 */
[----:B------:R-:W4:Y:S02]  /*a690*/  @!P1 SYNCS.PHASECHK.TRANS64 P1, [R12+URZ+0x36420], R5 ;  /* 0x036420050c0095a7 */ /* 0x000f24000802007f */
[----:B----4-:R-:W-:Y:S05]  /*a6a0*/  @!P1 BRA `(.L_x_661) ;  /* 0xfffffffc00f09947 */ /* 0x010fea000383ffff */
[----:B------:R-:W-:Y:S05]  /*a6b0*/  BRA `(.L_x_662) ;  /* 0xffffffec00b07947 */ /* 0x000fea000383ffff */
.L_x_643:
[----:B---3--:R3:W4:Y:S02]  /*a6c0*/  SYNCS.PHASECHK.TRANS64.TRYWAIT P1, [R12+URZ+0x36438], R11 ;  /* 0x0364380b0c0075a7 */ /* 0x008724000802017f */
[----:B----4-:R-:W-:Y:S05]  /*a6d0*/  @!P1 NANOSLEEP.SYNCS 0x989680 ;  /* 0x009896800000995d */ /* 0x010fea0003900000 */
[----:B------:R-:W4:Y:S02]  /*a6e0*/  @!P1 SYNCS.PHASECHK.TRANS64 P1, [R12+URZ+0x36438], R11 ;  /* 0x0364380b0c0095a7 */ /* 0x000f24000802007f */
[----:B----4-:R-:W-:Y:S05]  /*a6f0*/  @!P1 BRA `(.L_x_643) ;  /* 0xfffffffc00f09947 */ /* 0x010fea000383ffff */
[----:B------:R-:W-:Y:S05]  /*a700*/  BRA `(.L_x_663) ;  /* 0xfffffff0005c7947 */ /* 0x000fea000383ffff */
.L_x_645:
[----:B----4-:R4:W1:Y:S02]  /*a710*/  SYNCS.PHASECHK.TRANS64.TRYWAIT P1, [R12+URZ+0x36428], R5 ;  /* 0x036428050c0075a7 */ /* 0x010864000802017f */
[----:B-1----:R-:W-:Y:S05]  /*a720*/  @!P1 NANOSLEEP.SYNCS 0x989680 ;  /* 0x009896800000995d */ /* 0x002fea0003900000 */
[----:B------:R-:W1:Y:S02]  /*a730*/  @!P1 SYNCS.PHASECHK.TRANS64 P1, [R12+URZ+0x36428], R5 ;  /* 0x036428050c0095a7 */ /* 0x000e64000802007f */
[----:B-1----:R-:W-:Y:S05]  /*a740*/  @!P1 BRA `(.L_x_645) ;  /* 0xfffffffc00f09947 */ /* 0x002fea000383ffff */
[----:B------:R-:W-:Y:S05]  /*a750*/  BRA `(.L_x_664) ;  /* 0xfffffff400087947 */ /* 0x000fea000383ffff */
.L_x_647:
[----:B----4-:R4:W1:Y:S02]  /*a760*/  SYNCS.PHASECHK.TRANS64.TRYWAIT P1, [R12+URZ+0x36438], R3 ;  /* 0x036438030c0075a7 */ /* 0x010864000802017f */
[----:B-1----:R-:W-:Y:S05]  /*a770*/  @!P1 NANOSLEEP.SYNCS 0x989680 ;  /* 0x009896800000995d */ /* 0x002fea0003900000 */
[----:B------:R-:W1:Y:S02]  /*a780*/  @!P1 SYNCS.PHASECHK.TRANS64 P1, [R12+URZ+0x36438], R3 ;  /* 0x036438030c0095a7 */ /* 0x000e64000802007f */
[----:B-1----:R-:W-:Y:S05]  /*a790*/  @!P1 BRA `(.L_x_647) ;  /* 0xfffffffc00f09947 */ /* 0x002fea000383ffff */
[----:B------:R-:W-:Y:S05]  /*a7a0*/  BRA `(.L_x_665) ;  /* 0xfffffff400a47947 */ /* 0x000fea000383ffff */
.L_x_649:
[----:B------:R-:W-:Y:S01]  /*a7b0*/  BSSY B0, `(.L_x_666) ;  /* 0x0000006000007945 */ /* 0x000fe20003800000 */
[----:B------:R-:W-:-:S07]  /*a7c0*/  IMAD.MOV.U32 R15, RZ, RZ, -0x1 ;  /* 0xffffffffff0f7424 */ /* 0x000fce00078e00ff */
[----:B-123--:R-:W-:Y:S05]  /*a7d0*/  WARPSYNC.COLLECTIVE R15, `(.L_x_667) ;  /* 0x000000000f0c7348 */ /* 0x00efea0003c00000 */
[----:B------:R-:W-:Y:S02]  /*a7e0*/  ELECT P6, UR62, PT ;  /* 0x00000000003e782f */ /* 0x000fe400038c0000 */
[----:B------:R-:W-:Y:S01]  /*a7f0*/  MOV R14, UR62 ;  /* 0x0000003e000e7c02 */ /* 0x000fe20008000f00 */
[----:B-123--:R-:W-:Y:S10]  /*a800*/  ENDCOLLECTIVE ;  /* 0x000000000000791b */ /* 0x00eff40003800000 */
.L_x_667:
[----:B------:R-:W-:Y:S05]  /*a810*/  BSYNC B0 ;  /* 0x0000000000007941 */ /* 0x000fea0003800000 */
.L_x_666:
[----:B------:R-:W-:Y:S05]  /*a820*/  BRA `(.L_x_668) ;  /* 0xfffffff800607947 */ /* 0x000fea000383ffff */
.L_x_651:
[----:B----4-:R4:W1:Y:S02]  /*a830*/  SYNCS.PHASECHK.TRANS64.TRYWAIT P0, [R7+URZ], R6 ;  /* 0x00000006070075a7 */ /* 0x010864000800017f */
[----:B-1----:R-:W-:Y:S05]  /*a840*/  @!P0 NANOSLEEP.SYNCS 0x989680 ;  /* 0x009896800000895d */ /* 0x002fea0003900000 */
[----:B------:R-:W1:Y:S02]  /*a850*/  @!P0 SYNCS.PHASECHK.TRANS64 P0, [R7+URZ], R6 ;  /* 0x00000006070085a7 */ /* 0x000e64000800007f */
[----:B-1----:R-:W-:Y:S05]  /*a860*/  @!P0 BRA `(.L_x_651) ;  /* 0xfffffffc00f08947 */ /* 0x002fea000383ffff */
[----:B------:R-:W-:Y:S05]  /*a870*/  BRA `(.L_x_669) ;  /* 0xfffffff8009c7947 */ /* 0x000fea000383ffff */
.L_x_652:
[----:B------:R1:W1:Y:S02]  /*a880*/  SYNCS.PHASECHK.TRANS64.TRYWAIT P0, [R5+URZ], R0 ;  /* 0x00000000050075a7 */ /* 0x000264000800017f */
[----:B-1----:R-:W-:Y:S05]  /*a890*/  @!P0 NANOSLEEP.SYNCS 0x989680 ;  /* 0x009896800000895d */ /* 0x002fea0003900000 */
[----:B------:R-:W1:Y:S02]  /*a8a0*/  @!P0 SYNCS.PHASECHK.TRANS64 P0, [R5+URZ], R0 ;  /* 0x00000000050085a7 */ /* 0x000e64000800007f */
[----:B-1----:R-:W-:Y:S05]  /*a8b0*/  @!P0 BRA `(.L_x_652) ;  /* 0xfffffffc00f08947 */ /* 0x002fea000383ffff */
[----:B------:R-:W-:Y:S05]  /*a8c0*/  BRA `(.L_x_670) ;  /* 0xfffffff800907947 */ /* 0x000fea000383ffff */
.L_x_671:
        /* <DEDUP_REMOVED lines=11> */
.L_x_3859:


//--------------------- .text._ZN7cutlass13device_kernelIN5flash11enable_sm90INS1_16FlashAttnBwdSm90INS1_25CollectiveMainloopBwdSm90ILi2ELi1ELi1EN4cute5tupleIJNS5_1CILi1EEES8_S8_EEENS6_IJNS7_ILi64EEENS7_ILi96EEENS7_ILi192EEEEEENS_6half_tEfNS_4arch4Sm90ELb0ELb0ELb1ELb1ELb1ELb0ELb1ELb0ELi3ELi1ELi1ELi1ELb0EEENS1_21CollectiveEpilogueBwdISD_SE_SG_Li384ELb1ELb1ELi3EEENS1_19SingleTileSchedulerILb1ELb0ELb0ELi96EEEEEEEEEvNT_6ParamsE --------------------------
	.section	.text._ZN7cutlass13device_kernelIN5flash11enable_sm90INS1_16FlashAttnBwdSm90INS1_25CollectiveMainloopBwdSm90ILi2ELi1ELi1EN4cute5tupleIJNS5_1CILi1EEES8_S8_EEENS6_IJNS7_ILi64EEENS7_ILi96EEENS7_ILi192EEEEEENS_6half_tEfNS_4arch4Sm90ELb0ELb0ELb1ELb1ELb1ELb0ELb1ELb0ELi3ELi1ELi1ELi1ELb0EEENS1_21CollectiveEpilogueBwdISD_SE_SG_Li384ELb1ELb1ELi3EEENS1_19SingleTileSchedulerILb1ELb0ELb0ELi96EEEEEEEEEvNT_6ParamsE,"ax",@progbits
	.align	128
.text._ZN7cutlass13device_kernelIN5flash11enable_sm90INS1_16FlashAttnBwdSm90INS1_25CollectiveMainloopBwdSm90ILi2ELi1ELi1EN4cute5tupleIJNS5_1CILi1EEES8_S8_EEENS6_IJNS7_ILi64EEENS7_ILi96EEENS7_ILi192EEEEEENS_6half_tEfNS_4arch4Sm90ELb0ELb0ELb1ELb1ELb1ELb0ELb1ELb0ELi3ELi1ELi1ELi1ELb0EEENS1_21CollectiveEpilogueBwdISD_SE_SG_Li384ELb1ELb1ELi3EEENS1_19SingleTileSchedulerILb1ELb0ELb0ELi96EEEEEEEEEvNT_6ParamsE:
        .type           _ZN7cutlass13device_kernelIN5flash11enable_sm90INS1_16FlashAttnBwdSm90INS1_25CollectiveMainloopBwdSm90ILi2ELi1ELi1EN4cute5tupleIJNS5_1CILi1EEES8_S8_EEENS6_IJNS7_ILi64EEENS7_ILi96EEENS7_ILi192EEEEEENS_6half_tEfNS_4arch4Sm90ELb0ELb0ELb1ELb1ELb1ELb0ELb1ELb0ELi3ELi1ELi1ELi1ELb0EEENS1_21CollectiveEpilogueBwdISD_SE_SG_Li384ELb1ELb1ELi3EEENS1_19SingleTileSchedulerILb1ELb0ELb0ELi96EEEEEEEEEvNT_6ParamsE,@function
        .size           _ZN7cutlass13device_kernelIN5flash11enable_sm90INS1_16FlashAttnBwdSm90INS1_25CollectiveMainloopBwdSm90ILi2ELi1ELi1EN4cute5tupleIJNS5_1CILi1EEES8_S8_EEENS6_IJNS7_ILi64EEENS7_ILi96EEENS7_ILi192EEEEEENS_6half_tEfNS_4arch4Sm90ELb0ELb0ELb1ELb1ELb1ELb0ELb1ELb0ELi3ELi1ELi1ELi1ELb0EEENS1_21CollectiveEpilogueBwdISD_SE_SG_Li384ELb1ELb1ELi3EEENS1_19SingleTileSchedulerILb1ELb0ELb0ELi96EEEEEEEEEvNT_6ParamsE,(.L_x_3860 - _ZN7cutlass13device_kernelIN5flash11enable_sm90INS1_16FlashAttnBwdSm90INS1_25CollectiveMainloopBwdSm90ILi2ELi1ELi1EN4cute5tupleIJNS5_1CILi1EEES8_S8_EEENS6_IJNS7_ILi64EEENS7_ILi96EEENS7_ILi192EEEEEENS_6half_tEfNS_4arch4Sm90ELb0ELb0ELb1ELb1ELb1ELb0ELb1ELb0ELi3ELi1ELi1ELi1ELb0EEENS1_21CollectiveEpilogueBwdISD_SE_SG_Li384ELb1ELb1ELi3EEENS1_19SingleTileSchedulerILb1ELb0ELb0ELi96EEEEEEEEEvNT_6ParamsE)
        .other          _ZN7cutlass13device_kernelIN5flash11enable_sm90INS1_16FlashAttnBwdSm90INS1_25CollectiveMainloopBwdSm90ILi2ELi1ELi1EN4cute5tupleIJNS5_1CILi1EEES8_S8_EEENS6_IJNS7_ILi64EEENS7_ILi96EEENS7_ILi192EEEEEENS_6half_tEfNS_4arch4Sm90ELb0ELb0ELb1ELb1ELb1ELb0ELb1ELb0ELi3ELi1ELi1ELi1ELb0EEENS1_21CollectiveEpilogueBwdISD_SE_SG_Li384ELb1ELb1ELi3EEENS1_19SingleTileSchedulerILb1ELb0ELb0ELi96EEEEEEEEEvNT_6ParamsE,@"STO_CUDA_ENTRY STV_DEFAULT"
_ZN7cutlass13device_kernelIN5flash11enable_sm90INS1_16FlashAttnBwdSm90INS1_25CollectiveMainloopBwdSm90ILi2ELi1ELi1EN4cute5tupleIJNS5_1CILi1EEES8_S8_EEENS6_IJNS7_ILi64EEENS7_ILi96EEENS7_ILi192EEEEEENS_6half_tEfNS_4arch4Sm90ELb0ELb0ELb1ELb1ELb1ELb0ELb1ELb0ELi3ELi1ELi1ELi1ELb0EEENS1_21CollectiveEpilogueBwdISD_SE_SG_Li384ELb1ELb1ELi3EEENS1_19SingleTileSchedulerILb1ELb0ELb0ELi96EEEEEEEEEvNT_6ParamsE:
        /* <DEDUP_REMOVED lines=23> */
.L_x_673:
[----:B------:R-:W-:Y:S05]  /*0170*/  BSYNC B0 ;  /* 0x0000000000007941 */ /* 0x000fea0003800000 */
.L_x_672:
        /* <DEDUP_REMOVED lines=34> */
.L_x_674:
        /* <DEDUP_REMOVED lines=20> */
.L_x_675:
        /* <DEDUP_REMOVED lines=8> */
.L_x_678:
        /* <DEDUP_REMOVED lines=21> */
.L_x_679:
        /* <DEDUP_REMOVED lines=10> */
.L_x_681:
[----:B------:R-:W2:Y:S02]  /*0750*/  LDC R0, c[0x0][0x8bc] ;  /* 0x00022f00ff007b82 */ /* 0x000ea40000000800 */
.L_x_680:
        /* <DEDUP_REMOVED lines=15> */
.L_x_683:
        /* <DEDUP_REMOVED lines=10> */
.L_x_684:
        /* <DEDUP_REMOVED lines=8> */
.L_x_685:
        /* <DEDUP_REMOVED lines=9> */
.L_x_686:
        /* <DEDUP_REMOVED lines=76> */
.L_x_689:
        /* <DEDUP_REMOVED lines=15> */
.L_x_688:
        /* <DEDUP_REMOVED lines=20> */
.L_x_691:
        /* <DEDUP_REMOVED lines=15> */
.L_x_690:
        /* <DEDUP_REMOVED lines=8> */
.L_x_838:
        /* <DEDUP_REMOVED lines=26> */
.L_x_693:
        /* <DEDUP_REMOVED lines=100> */
.L_x_705:
[----:B------:R-:W-:-:S13]  /*1a40*/  ISETP.NE.AND P0, PT, R9, 0x3, PT ;  /* 0x000000030900780c */ /* 0x000fda0003f05270 */
[----:B------:R-:W-:Y:S05]  /*1a50*/  @!P0 BRA `(.L_x_695) ;  /* 0x0000000000048947 */ /* 0x000fea0003800000 */
[----:B------:R-:W-:Y:S01]  /*1a60*/  BPT.TRAP 0x1 ;  /* 0x000000040000795c */ /* 0x000fe20000300000 */
.L_x_695:
[----:B------:R-:W-:Y:S02]  /*1a70*/  LEA R4, R3, UR36, 0x3 ;  /* 0x0000002403047c11 */ /* 0x000fe4000f8e18ff */
[----:B------:R-:W-:-:S04]  /*1a80*/  SHF.L.U32 R11, R7, 0x1f, RZ ;  /* 0x0000001f070b7819 */ /* 0x000fc800000006ff */
[----:B------:R1:W2:Y:S01]  /*1a90*/  SYNCS.PHASECHK.TRANS64.TRYWAIT P1, [R4+URZ+0x36410], R11 ;  /* 0x0364100b040075a7 */ /* 0x0002a2000802017f */
[----:B------:R-:W-:Y:S05]  /*1aa0*/  @!P0 BRA `(.L_x_696) ;  /* 0x0000000000048947 */ /* 0x000fea0003800000 */
[----:B------:R-:W-:Y:S01]  /*1ab0*/  BPT.TRAP 0x1 ;  /* 0x000000040000795c */ /* 0x000fe20000300000 */
.L_x_696:
[----:B--2---:R-:W-:Y:S05]  /*1ac0*/  @P1 BRA `(.L_x_697) ;  /* 0x0000000000081947 */ /* 0x004fea0003800000 */
[----:B------:R-:W2:Y:S02]  /*1ad0*/  SYNCS.PHASECHK.TRANS64.TRYWAIT P1, [R4+URZ+0x36410], R11 ;  /* 0x0364100b040075a7 */ /* 0x000ea4000802017f */
[----:B--2---:R-:W-:Y:S05]  /*1ae0*/  @!P1 BRA `(.L_x_698) ;  /* 0x0000009000549947 */ /* 0x004fea0003800000 */
.L_x_697:
        /* <DEDUP_REMOVED lines=104> */
.L_x_699:
[----:B------:R-:W-:-:S04]  /*2170*/  SHF.L.U32 R15, R6, 0x1f, RZ ;  /* 0x0000001f060f7819 */ /* 0x000fc800000006ff */
[----:B------:R1:W1:Y:S01]  /*2180*/  SYNCS.PHASECHK.TRANS64.TRYWAIT P1, [UR36+0x36430], R15 ;  /* 0x0364300fff0075a7 */ /* 0x0002620008020164 */
[----:B------:R-:W-:Y:S05]  /*2190*/  @!P0 BRA `(.L_x_700) ;  /* 0x0000000000048947 */ /* 0x000fea0003800000 */
[----:B------:R-:W-:Y:S01]  /*21a0*/  BPT.TRAP 0x1 ;  /* 0x000000040000795c */ /* 0x000fe20000300000 */
.L_x_700:
        /* <DEDUP_REMOVED lines=33> */
.L_x_701:
        /* <DEDUP_REMOVED lines=340> */
.L_x_703:
        /* <DEDUP_REMOVED lines=60> */
.L_x_704:
        /* <DEDUP_REMOVED lines=63> */
.L_x_687:
        /* <DEDUP_REMOVED lines=129> */
.L_x_707:
        /* <DEDUP_REMOVED lines=54> */
.L_x_709:
[----:B------:R-:W-:Y:S05]  /*4c20*/  BSYNC B0 ;  /* 0x0000000000007941 */ /* 0x000fea0003800000 */
.L_x_708:
        /* <DEDUP_REMOVED lines=15> */
.L_x_711:
[----:B------:R-:W-:Y:S05]  /*4d20*/  BSYNC B0 ;  /* 0x0000000000007941 */ /* 0x000fea0003800000 */
.L_x_710:
        /* <DEDUP_REMOVED lines=18> */
.L_x_713:
[----:B------:R-:W-:Y:S05]  /*4e50*/  BSYNC B0 ;  /* 0x0000000000007941 */ /* 0x000fea0003800000 */
.L_x_712:
        /* <DEDUP_REMOVED lines=17> */
.L_x_715:
[----:B------:R-:W-:Y:S05]  /*4f70*/  BSYNC B0 ;  /* 0x0000000000007941 */ /* 0x000fea0003800000 */
.L_x_714:
        /* <DEDUP_REMOVED lines=18> */
.L_x_717:
[----:B------:R-:W-:Y:S05]  /*50a0*/  BSYNC B0 ;  /* 0x0000000000007941 */ /* 0x000fea0003800000 */
.L_x_716:
        /* <DEDUP_REMOVED lines=20> */
.L_x_719:
[----:B------:R-:W-:Y:S05]  /*51f0*/  BSYNC B0 ;  /* 0x0000000000007941 */ /* 0x000fea0003800000 */
.L_x_718:
        /* <DEDUP_REMOVED lines=26> */
.L_x_721:
[----:B------:R-:W-:Y:S05]  /*53a0*/  BSYNC B0 ;  /* 0x0000000000007941 */ /* 0x000fea0003800000 */
.L_x_720:
        /* <DEDUP_REMOVED lines=15> */
.L_x_723:
[----:B------:R-:W-:Y:S05]  /*54a0*/  BSYNC B0 ;  /* 0x0000000000007941 */ /* 0x000fea0003800000 */
.L_x_722:
        /* <DEDUP_REMOVED lines=15> */
.L_x_725:
[----:B------:R-:W-:Y:S05]  /*55a0*/  BSYNC B0 ;  /* 0x0000000000007941 */ /* 0x000fea0003800000 */
.L_x_724:
        /* <DEDUP_REMOVED lines=15> */
.L_x_727:
[----:B------:R-:W-:Y:S05]  /*56a0*/  BSYNC B0 ;  /* 0x0000000000007941 */ /* 0x000fea0003800000 */
.L_x_726:
        /* <DEDUP_REMOVED lines=15> */
.L_x_729:
[----:B------:R-:W-:Y:S05]  /*57a0*/  BSYNC B0 ;  /* 0x0000000000007941 */ /* 0x000fea0003800000 */
.L_x_728:
        /* <DEDUP_REMOVED lines=15> */
.L_x_706:
        /* <DEDUP_REMOVED lines=31> */
.L_x_730:
        /* <DEDUP_REMOVED lines=45> */
.L_x_732:
[----:B------:R-:W-:Y:S05]  /*5d60*/  BSYNC B0 ;  /* 0x0000000000007941 */ /* 0x000fea0003800000 */
.L_x_731:
        /* <DEDUP_REMOVED lines=16> */
.L_x_734:
[----:B------:R-:W-:Y:S05]  /*5e70*/  BSYNC B0 ;  /* 0x0000000000007941 */ /* 0x000fea0003800000 */
.L_x_733:
        /* <DEDUP_REMOVED lines=16> */
.L_x_736:
[----:B------:R-:W-:Y:S05]  /*5f80*/  BSYNC B0 ;  /* 0x0000000000007941 */ /* 0x000fea0003800000 */
.L_x_735:
        /* <DEDUP_REMOVED lines=17> */
.L_x_738:
[----:B------:R-:W-:Y:S05]  /*60a0*/  BSYNC B0 ;  /* 0x0000000000007941 */ /* 0x000fea0003800000 */
.L_x_737:
        /* <DEDUP_REMOVED lines=16> */
.L_x_740:
[----:B------:R-:W-:Y:S05]  /*61b0*/  BSYNC B0 ;  /* 0x0000000000007941 */ /* 0x000fea0003800000 */
.L_x_739:
        /* <DEDUP_REMOVED lines=20> */
.L_x_742:
[----:B------:R-:W-:Y:S05]  /*6300*/  BSYNC B0 ;  /* 0x0000000000007941 */ /* 0x000fea0003800000 */
.L_x_741:
        /* <DEDUP_REMOVED lines=24> */
.L_x_744:
[----:B------:R-:W-:Y:S05]  /*6490*/  BSYNC B0 ;  /* 0x0000000000007941 */ /* 0x000fea0003800000 */
.L_x_743:
        /* <DEDUP_REMOVED lines=15> */
.L_x_746:
[----:B------:R-:W-:Y:S05]  /*6590*/  BSYNC B0 ;  /* 0x0000000000007941 */ /* 0x000fea0003800000 */
.L_x_745:
        /* <DEDUP_REMOVED lines=15> */
.L_x_748:
[----:B------:R-:W-:Y:S05]  /*6690*/  BSYNC B0 ;  /* 0x0000000000007941 */ /* 0x000fea0003800000 */
.L_x_747:
        /* <DEDUP_REMOVED lines=15> */
.L_x_750:
[----:B------:R-:W-:Y:S05]  /*6790*/  BSYNC B0 ;  /* 0x0000000000007941 */ /* 0x000fea0003800000 */
.L_x_749:
        /* <DEDUP_REMOVED lines=15> */
.L_x_752:
[----:B------:R-:W-:Y:S05]  /*6890*/  BSYNC B0 ;  /* 0x0000000000007941 */ /* 0x000fea0003800000 */
.L_x_751:
        /* <DEDUP_REMOVED lines=15> */
.L_x_677:
        /* <DEDUP_REMOVED lines=9> */
[----:B------:R-:W1:Y:S01]  /*6a20*/  S2UR UR18, SR_CTAID.X ;  /* 0x00000000001279c3 */ /* 0x000e620000002500 */
[----:B------:R-:W-:-:S04]  /*6a30*/  ISETP.NE.U32.AND P0, PT, RZ, UR4, PT ;  /* 0x00000004ff007c0c */ /* 0x000fc8000bf05070 */
[----:B------:R-:W-:-:S03]  /*6a40*/  ISETP.NE.AND.EX P0, PT, RZ, UR5, PT, P0 ;  /* 0x00000005ff007c0c */ /* 0x000fc6000bf05300 */
[----:B------:R-:W2:Y:S10]  /*6a50*/  S2UR UR11, SR_CTAID.Z ;  /* 0x00000000000b79c3 */ /* 0x000eb40000002700 */
[----:B------:R-:W-:Y:S05]  /*6a60*/  @!P0 BRA `(.L_x_754) ;  /* 0x00000000001c8947 */ /* 0x000fea0003800000 */
[----:B------:R-:W-:Y:S02]  /*6a70*/  ULDC.64 UR4, c[0x0][0x8d8] ;  /* 0x0002360000047ab9 */ /* 0x000fe40000000a00 */
[----:B--2---:R-:W-:-:S06]  /*6a80*/  UIMAD.WIDE UR4, UR11, 0x4, UR4 ;  /* 0x000000040b0478a5 */ /* 0x004fcc000f8e0204 */
[----:B------:R-:W-:Y:S02]  /*6a90*/  IMAD.U32 R2, RZ, RZ, UR4 ;  /* 0x00000004ff027e24 */ /* 0x000fe4000f8e00ff */
[----:B------:R-:W-:-:S05]  /*6aa0*/  IMAD.U32 R3, RZ, RZ, UR5 ;  /* 0x00000005ff037e24 */ /* 0x000fca000f8e00ff */
[----:B------:R-:W2:Y:S02]  /*6ab0*/  LDG.E R2, desc[UR38][R2.64] ;  /* 0x0000002602027981 */ /* 0x000ea4000c1e1900 */
[----:B--2---:R-:W-:Y:S01]  /*6ac0*/  R2UR UR4, R2 ;  /* 0x00000000020472ca */ /* 0x004fe200000e0000 */
[----:B------:R-:W-:-:S14]  /*6ad0*/  BRA `(.L_x_755) ;  /* 0x0000000000387947 */ /* 0x000fdc0003800000 */
.L_x_754:
[----:B------:R-:W-:Y:S02]  /*6ae0*/  ULDC.64 UR4, c[0x0][0x8d0] ;  /* 0x0002340000047ab9 */ /* 0x000fe40000000a00 */
[----:B------:R-:W-:-:S04]  /*6af0*/  ISETP.NE.U32.AND P0, PT, RZ, UR4, PT ;  /* 0x00000004ff007c0c */ /* 0x000fc8000bf05070 */
[----:B------:R-:W-:-:S13]  /*6b00*/  ISETP.NE.AND.EX P0, PT, RZ, UR5, PT, P0 ;  /* 0x00000005ff007c0c */ /* 0x000fda000bf05300 */
[----:B------:R-:W-:Y:S05]  /*6b10*/  @!P0 BRA `(.L_x_756) ;  /* 0x0000000000248947 */ /* 0x000fea0003800000 */
[----:B------:R-:W-:Y:S02]  /*6b20*/  ULDC.64 UR4, c[0x0][0x8d0] ;  /* 0x0002340000047ab9 */ /* 0x000fe40000000a00 */
[----:B--2---:R-:W-:-:S06]  /*6b30*/  UIMAD.WIDE UR4, UR11, 0x4, UR4 ;  /* 0x000000040b0478a5 */ /* 0x004fcc000f8e0204 */
[----:B------:R-:W-:Y:S02]  /*6b40*/  IMAD.U32 R2, RZ, RZ, UR4 ;  /* 0x00000004ff027e24 */ /* 0x000fe4000f8e00ff */
[----:B------:R-:W-:-:S05]  /*6b50*/  IMAD.U32 R3, RZ, RZ, UR5 ;  /* 0x00000005ff037e24 */ /* 0x000fca000f8e00ff */
[----:B------:R-:W2:Y:S04]  /*6b60*/  LDG.E R0, desc[UR38][R2.64] ;  /* 0x0000002602007981 */ /* 0x000ea8000c1e1900 */
[----:B------:R-:W2:Y:S02]  /*6b70*/  LDG.E R5, desc[UR38][R2.64+0x4] ;  /* 0x0000042602057981 */ /* 0x000ea4000c1e1900 */
[----:B--2---:R-:W-:-:S05]  /*6b80*/  IMAD.IADD R0, R5, 0x1, -R0 ;  /* 0x0000000105007824 */ /* 0x004fca00078e0a00 */
[----:B------:R-:W-:Y:S01]  /*6b90*/  R2UR UR4, R0 ;  /* 0x00000000000472ca */ /* 0x000fe200000e0000 */
[----:B------:R-:W-:-:S14]  /*6ba0*/  BRA `(.L_x_755) ;  /* 0x0000000000047947 */ /* 0x000fdc0003800000 */
.L_x_756:
[----:B------:R-:W-:-:S05]  /*6bb0*/  ULDC UR4, c[0x0][0x8bc] ;  /* 0x00022f0000047ab9 */ /* 0x000fca0000000800 */
.L_x_755:
[----:B-1----:R-:W-:-:S04]  /*6bc0*/  UIMAD UR5, UR18, 0x60, URZ ;  /* 0x00000060120578a4 */ /* 0x002fc8000f8e023f */
[----:B------:R-:W-:-:S04]  /*6bd0*/  UISETP.GE.AND UP0, UPT, UR5, UR4, UPT ;  /* 0x000000040500728c */ /* 0x000fc8000bf06270 */
[----:B--2---:R-:W-:-:S06]  /*6be0*/  USEL UR11, UR11, 0xffffffff, !UP0 ;  /* 0xffffffff0b0b7887 */ /* 0x004fcc000c000000 */
        /* <DEDUP_REMOVED lines=36> */
.L_x_757:
[----:B-----5:R-:W-:Y:S01]  /*6e30*/  ISETP.GE.AND P0, PT, R0, 0x1, PT ;  /* 0x000000010000780c */ /* 0x020fe20003f06270 */
[----:B------:R-:W-:Y:S01]  /*6e40*/  @UP0 USHF.R.S32.HI UR7, URZ, 0x1f, UR6 ;  /* 0x0000001f3f070899 */ /* 0x000fe20008011406 */
[----:B------:R-:W-:Y:S01]  /*6e50*/  UMOV UR4, URZ ;  /* 0x0000003f00047c82 */ /* 0x000fe20008000000 */
[----:B------:R-:W-:Y:S01]  /*6e60*/  UMOV UR5, URZ ;  /* 0x0000003f00057c82 */ /* 0x000fe20008000000 */
[----:B------:R-:W-:-:S04]  /*6e70*/  @UP0 UMOV UR4, UR6 ;  /* 0x0000000600040c82 */ /* 0x000fc80008000000 */
[----:B------:R-:W-:-:S05]  /*6e80*/  @UP0 UMOV UR5, UR7 ;  /* 0x0000000700050c82 */ /* 0x000fca0008000000 */
[----:B------:R-:W-:Y:S05]  /*6e90*/  @!P0 BRA `(.L_x_682) ;  /* 0x0000003c002c8947 */ /* 0x000fea0003800000 */
[----:B------:R-:W1:Y:S01]  /*6ea0*/  S2R R4, SR_TID.X ;  /* 0x0000000000047919 */ /* 0x000e620000002100 */
        /* <DEDUP_REMOVED lines=8> */
[----:B------:R-:W-:Y:S01]  /*6f30*/  USEL UR19, UR11, URZ, !UP0 ;  /* 0x0000003f0b137287 */ /* 0x000fe2000c000000 */
[----:B------:R-:W-:Y:S01]  /*6f40*/  LEA.HI R3, R3, R2, RZ, 0x6 ;  /* 0x0000000203037211 */ /* 0x000fe200078f30ff */
[----:B------:R-:W-:-:S02]  /*6f50*/  USEL UR6, UR6, URZ, !UP0 ;  /* 0x0000003f06067287 */ /* 0x000fc4000c000000 */
[----:B------:R-:W-:Y:S01]  /*6f60*/  UIADD3 UR8, UP0, UR4, UR12, URZ ;  /* 0x0000000c04087290 */ /* 0x000fe2000ff1e03f */
[----:B------:R-:W-:Y:S01]  /*6f70*/  SHF.R.S32.HI R3, RZ, 0x6, R3 ;  /* 0x00000006ff037819 */ /* 0x000fe20000011403 */
[----:B------:R-:W-:Y:S01]  /*6f80*/  UIADD3 UR14, UR13, UR7, URZ ;  /* 0x000000070d0e7290 */ /* 0x000fe2000fffe03f */
[----:B------:R-:W-:Y:S01]  /*6f90*/  ULDC UR9, c[0x0][0x288] ;  /* 0x0000a20000097ab9 */ /* 0x000fe20000000800 */
[----:B------:R-:W-:Y:S01]  /*6fa0*/  ULDC UR10, c[0x0][0x760] ;  /* 0x0001d800000a7ab9 */ /* 0x000fe20000000800 */
[----:B------:R-:W-:Y:S01]  /*6fb0*/  ULDC.64 UR16, c[0x0][0x2e0] ;  /* 0x0000b80000107ab9 */ /* 0x000fe20000000a00 */
[----:B------:R-:W-:Y:S01]  /*6fc0*/  UIMAD UR11, UR11, UR9, URZ ;  /* 0x000000090b0b72a4 */ /* 0x000fe2000f8e023f */
[----:B------:R-:W-:Y:S01]  /*6fd0*/  VIMNMX R3, R3, 0x1, !PT ;  /* 0x0000000103037848 */ /* 0x000fe20007fe0100 */
[----:B------:R-:W-:Y:S02]  /*6fe0*/  UIMAD UR7, UR9, UR10, URZ ;  /* 0x0000000a090772a4 */ /* 0x000fe4000f8e023f */
[----:B------:R-:W-:Y:S01]  /*6ff0*/  UIADD3.X UR9, UR5, UR14, URZ, UP0, !UPT ;  /* 0x0000000e05097290 */ /* 0x000fe200087fe43f */
[----:B------:R-:W-:Y:S01]  /*7000*/  LOP3.LUT R6, R3, 0x1, RZ, 0xc0, !PT ;  /* 0x0000000103067812 */ /* 0x000fe200078ec0ff */
[----:B------:R-:W-:-:S02]  /*7010*/  UIMAD UR6, UR6, UR16, URZ ;  /* 0x00000010060672a4 */ /* 0x000fc4000f8e023f */
[----:B------:R-:W-:Y:S02]  /*7020*/  UIADD3 UR10, UP0, UR11, UR15, URZ ;  /* 0x0000000f0b0a7290 */ /* 0x000fe4000ff1e03f */
[----:B------:R-:W-:Y:S01]  /*7030*/  UIMAD UR15, UR19, UR17, UR6 ;  /* 0x00000011130f72a4 */ /* 0x000fe2000f8e0206 */
[----:B-1----:R-:W-:Y:S01]  /*7040*/  LOP3.LUT R0, R4, 0x1f, RZ, 0xc0, !PT ;  /* 0x0000001f04007812 */ /* 0x002fe200078ec0ff */
[----:B------:R-:W-:Y:S02]  /*7050*/  UIMAD.WIDE.U32 UR8, UR19, UR16, UR8 ;  /* 0x00000010130872a5 */ /* 0x000fe4000f8e0008 */
[----:B------:R-:W-:Y:S01]  /*7060*/  ULEA.HI.X.SX32 UR11, UR11, UR20, 0x1, UP0 ;  /* 0x000000140b0b7291 */ /* 0x000fe200080f0e3f */
[----:B------:R-:W-:Y:S01]  /*7070*/  ELECT P0, URZ, PT ;  /* 0x00000000003f782f */ /* 0x000fe20003800000 */
[----:B------:R-:W-:Y:S01]  /*7080*/  UIADD3 UR20, UR9, UR15, URZ ;  /* 0x0000000f09147290 */ /* 0x000fe2000fffe03f */
[----:B------:R-:W-:Y:S01]  /*7090*/  UMOV UR6, URZ ;  /* 0x0000003f00067c82 */ /* 0x000fe20008000000 */
[----:B------:R-:W-:Y:S10]  /*70a0*/  @!P1 BRA `(.L_x_758) ;  /* 0x0000000c00549947 */ /* 0x000ff40003800000 */
[----:B------:R-:W-:Y:S01]  /*70b0*/  UMOV UR13, UR14 ;  /* 0x0000000e000d7c82 */ /* 0x000fe20008000000 */
[----:B------:R-:W-:Y:S01]  /*70c0*/  ULDC.64 UR22, c[0x0][0x2c0] ;  /* 0x0000b00000167ab9 */ /* 0x000fe20000000a00 */
[----:B------:R-:W-:Y:S01]  /*70d0*/  UIMAD.WIDE.U32 UR12, UR19, UR16, UR12 ;  /* 0x00000010130c72a5 */ /* 0x000fe2000f8e000c */
[----:B------:R-:W-:Y:S01]  /*70e0*/  IMAD.IADD R4, R3, 0x1, -R6 ;  /* 0x0000000103047824 */ /* 0x000fe200078e0a06 */
[----:B------:R-:W-:Y:S02]  /*70f0*/  UMOV UR6, URZ ;  /* 0x0000003f00067c82 */ /* 0x000fe40008000000 */
[----:B------:R-:W-:-:S04]  /*7100*/  UIADD3 UR17, UP0, UR4, UR12, URZ ;  /* 0x0000000c04117290 */ /* 0x000fc8000ff1e03f */
[----:B------:R-:W-:Y:S02]  /*7110*/  UIADD3.X UR4, UR5, UR15, UR13, UP0, !UPT ;  /* 0x0000000f05047290 */ /* 0x000fe400087fe40d */
[----:B------:R-:W-:-:S04]  /*7120*/  ULEA UR16, UP0, UR17, UR22, 0x2 ;  /* 0x0000001611107291 */ /* 0x000fc8000f80103f */
[----:B------:R-:W-:Y:S02]  /*7130*/  ULEA.HI.X UR17, UR17, UR23, UR4, 0x2, UP0 ;  /* 0x0000001711117291 */ /* 0x000fe400080f1404 */
[----:B------:R-:W-:Y:S01]  /*7140*/  UIADD3 UR16, UP0, UR16, 0x4000, URZ ;  /* 0x0000400010107890 */ /* 0x000fe2000ff1e03f */
[----:B------:R-:W-:-:S03]  /*7150*/  UMOV UR4, URZ ;  /* 0x0000003f00047c82 */ /* 0x000fc60008000000 */
[----:B------:R-:W-:-:S12]  /*7160*/  UIADD3.X UR17, URZ, UR17, URZ, UP0, !UPT ;  /* 0x000000113f117290 */ /* 0x000fd800087fe43f */
.L_x_791:
        /* <DEDUP_REMOVED lines=13> */
.L_x_761:
[----:B------:R-:W2:Y:S04]  /*7240*/  LDG.E.STRONG.GPU R5, desc[UR38][R2.64] ;  /* 0x0000002602057981 */ /* 0x000ea8000c1ef900 */
[----:B--2---:R-:W-:Y:S01]  /*7250*/  CCTL.IVALL ;  /* 0x00000000ff00798f */ /* 0x004fe20002000000 */
[----:B------:R-:W-:Y:S05]  /*7260*/  YIELD ;  /* 0x0000000000007946 */ /* 0x000fea0003800000 */
[----:B------:R-:W-:-:S13]  /*7270*/  ISETP.NE.AND P1, PT, R5, UR18, PT ;  /* 0x0000001205007c0c */ /* 0x000fda000bf25270 */
[----:B------:R-:W-:Y:S05]  /*7280*/  @P1 BRA `(.L_x_761) ;  /* 0xfffffffc00ec1947 */ /* 0x000fea000383ffff */
.L_x_760:
[----:B------:R-:W-:Y:S05]  /*7290*/  BSYNC B0 ;  /* 0x0000000000007941 */ /* 0x000fea0003800000 */
.L_x_759:
[----:B------:R-:W-:-:S03]  /*72a0*/  UMOV UR5, 0xffffffff ;  /* 0xffffffff00057882 */ /* 0x000fc60000000000 */
[----:B------:R-:W-:Y:S05]  /*72b0*/  BRA.DIV UR5, `(.L_x_762) ;  /* 0x0000003a058c7947 */ /* 0x000fea000b800000 */
[----:B------:R-:W-:Y:S01]  /*72c0*/  NOP ;  /* 0x0000000000007918 */ /* 0x000fe20000000000 */
.L_x_841:
        /* <DEDUP_REMOVED lines=19> */
.L_x_764:
[----:B------:R-:W-:Y:S05]  /*7400*/  BSYNC B0 ;  /* 0x0000000000007941 */ /* 0x000fea0003800000 */
.L_x_763:
        /* <DEDUP_REMOVED lines=14> */
.L_x_766:
[----:B------:R-:W-:Y:S05]  /*74f0*/  BSYNC B0 ;  /* 0x0000000000007941 */ /* 0x000fea0003800000 */
.L_x_765:
        /* <DEDUP_REMOVED lines=15> */
.L_x_768:
[----:B------:R-:W-:Y:S05]  /*75f0*/  BSYNC B0 ;  /* 0x0000000000007941 */ /* 0x000fea0003800000 */
.L_x_767:
[----:B------:R-:W-:Y:S06]  /*7600*/  BAR.ARV 0xa, 0xa0 ;  /* 0x0282800000007b1d */ /* 0x000fec0000002000 */
[----:B------:R-:W-:Y:S04]  /*7610*/  BSSY B0, `(.L_x_769) ;  /* 0x0000003000007945 */ /* 0x000fe80003800000 */
[----:B------:R-:W-:Y:S05]  /*7620*/  @!P0 BRA `(.L_x_770) ;  /* 0x0000000000048947 */ /* 0x000fea0003800000 */
[----:B------:R-:W-:-:S04]  /*7630*/  DEPBAR.LE SB0, 0x1 ;  /* 0x000080400000791a */ /* 0x000fc80000000000 */
.L_x_770:
[----:B------:R-:W-:Y:S05]  /*7640*/  BSYNC B0 ;  /* 0x0000000000007941 */ /* 0x000fea0003800000 */
.L_x_769:
[----:B------:R-:W-:Y:S06]  /*7650*/  BAR.ARV 0xb, 0xa0 ;  /* 0x02c2800000007b1d */ /* 0x000fec0000002000 */
[----:B------:R-:W-:Y:S04]  /*7660*/  BSSY B0, `(.L_x_771) ;  /* 0x0000003000007945 */ /* 0x000fe80003800000 */
[----:B------:R-:W-:Y:S05]  /*7670*/  @!P0 BRA `(.L_x_772) ;  /* 0x0000000000048947 */ /* 0x000fea0003800000 */
[----:B------:R-:W-:-:S04]  /*7680*/  DEPBAR.LE SB0, 0x0 ;  /* 0x000080000000791a */ /* 0x000fc80000000000 */
.L_x_772:
[----:B------:R-:W-:Y:S05]  /*7690*/  BSYNC B0 ;  /* 0x0000000000007941 */ /* 0x000fea0003800000 */
.L_x_771:
        /* <DEDUP_REMOVED lines=19> */
.L_x_774:
[----:B------:R-:W-:Y:S05]  /*77d0*/  BSYNC B0 ;  /* 0x0000000000007941 */ /* 0x000fea0003800000 */
.L_x_773:
        /* <DEDUP_REMOVED lines=9> */
.L_x_777:
[----:B------:R-:W2:Y:S04]  /*7870*/  LDG.E.STRONG.GPU R5, desc[UR38][R2.64] ;  /* 0x0000002602057981 */ /* 0x000ea8000c1ef900 */
[----:B--2---:R-:W-:Y:S01]  /*7880*/  CCTL.IVALL ;  /* 0x00000000ff00798f */ /* 0x004fe20002000000 */
[----:B------:R-:W-:Y:S05]  /*7890*/  YIELD ;  /* 0x0000000000007946 */ /* 0x000fea0003800000 */
[----:B------:R-:W-:-:S13]  /*78a0*/  ISETP.NE.AND P1, PT, R5, UR18, PT ;  /* 0x0000001205007c0c */ /* 0x000fda000bf25270 */
[----:B------:R-:W-:Y:S05]  /*78b0*/  @P1 BRA `(.L_x_777) ;  /* 0xfffffffc00ec1947 */ /* 0x000fea000383ffff */
.L_x_776:
[----:B------:R-:W-:Y:S05]  /*78c0*/  BSYNC B0 ;  /* 0x0000000000007941 */ /* 0x000fea0003800000 */
.L_x_775:
[----:B------:R-:W-:-:S03]  /*78d0*/  UMOV UR5, 0xffffffff ;  /* 0xffffffff00057882 */ /* 0x000fc60000000000 */
[----:B------:R-:W-:Y:S05]  /*78e0*/  BRA.DIV UR5, `(.L_x_778) ;  /* 0x00000036051c7947 */ /* 0x000fea000b800000 */
[----:B------:R-:W-:Y:S01]  /*78f0*/  NOP ;  /* 0x0000000000007918 */ /* 0x000fe20000000000 */
.L_x_844:
[----:B------:R-:W-:Y:S05]  /*7900*/  WARPSYNC.ALL ;  /* 0x0000000000007948 */ /* 0x000fea0003800000 */
        /* <DEDUP_REMOVED lines=12> */
[----:B------:R1:W-:Y:S02]  /*79d0*/  UBLKRED.G.S.ADD.F32.RN [UR12], [UR5], UR19, desc[UR22] ;  /* 0x0000160c050073bb */ /* 0x0003e400080a1413 */
[----:B-1----:R0:W-:Y:S02]  /*79e0*/  UTMACMDFLUSH ;  /* 0x00000000000079b7 */ /* 0x0021e40000000000 */
.L_x_780:
[----:B------:R-:W-:Y:S05]  /*79f0*/  BSYNC B0 ;  /* 0x0000000000007941 */ /* 0x000fea0003800000 */
.L_x_779:
        /* <DEDUP_REMOVED lines=14> */
.L_x_782:
[----:B------:R-:W-:Y:S05]  /*7ae0*/  BSYNC B0 ;  /* 0x0000000000007941 */ /* 0x000fea0003800000 */
.L_x_781:
        /* <DEDUP_REMOVED lines=15> */
.L_x_784:
[----:B------:R-:W-:Y:S05]  /*7be0*/  BSYNC B0 ;  /* 0x0000000000007941 */ /* 0x000fea0003800000 */
.L_x_783:
[----:B------:R-:W-:Y:S06]  /*7bf0*/  BAR.ARV 0xa, 0xa0 ;  /* 0x0282800000007b1d */ /* 0x000fec0000002000 */
[----:B------:R-:W-:Y:S04]  /*7c00*/  BSSY B0, `(.L_x_785) ;  /* 0x0000003000007945 */ /* 0x000fe80003800000 */
[----:B------:R-:W-:Y:S05]  /*7c10*/  @!P0 BRA `(.L_x_786) ;  /* 0x0000000000048947 */ /* 0x000fea0003800000 */
[----:B------:R-:W-:-:S04]  /*7c20*/  DEPBAR.LE SB0, 0x1 ;  /* 0x000080400000791a */ /* 0x000fc80000000000 */
.L_x_786:
[----:B------:R-:W-:Y:S05]  /*7c30*/  BSYNC B0 ;  /* 0x0000000000007941 */ /* 0x000fea0003800000 */
.L_x_785:
[----:B------:R-:W-:Y:S06]  /*7c40*/  BAR.ARV 0xb, 0xa0 ;  /* 0x02c2800000007b1d */ /* 0x000fec0000002000 */
[----:B------:R-:W-:Y:S04]  /*7c50*/  BSSY B0, `(.L_x_787) ;  /* 0x0000003000007945 */ /* 0x000fe80003800000 */
[----:B------:R-:W-:Y:S05]  /*7c60*/  @!P0 BRA `(.L_x_788) ;  /* 0x0000000000048947 */ /* 0x000fea0003800000 */
[----:B------:R-:W-:-:S04]  /*7c70*/  DEPBAR.LE SB0, 0x0 ;  /* 0x000080000000791a */ /* 0x000fc80000000000 */
.L_x_788:
[----:B------:R-:W-:Y:S05]  /*7c80*/  BSYNC B0 ;  /* 0x0000000000007941 */ /* 0x000fea0003800000 */
.L_x_787:
        /* <DEDUP_REMOVED lines=19> */
.L_x_790:
[----:B------:R-:W-:Y:S05]  /*7dc0*/  BSYNC B0 ;  /* 0x0000000000007941 */ /* 0x000fea0003800000 */
.L_x_789:
[----:B------:R-:W-:Y:S02]  /*7dd0*/  UIADD3 UR6, UR6, 0x2, URZ ;  /* 0x0000000206067890 */ /* 0x000fe4000fffe03f */
[----:B------:R-:W-:Y:S01]  /*7de0*/  UIADD3 UR4, UR4, 0x1, URZ ;  /* 0x0000000104047890 */ /* 0x000fe2000fffe03f */
[----:B------:R-:W-:Y:S11]  /*7df0*/  @P3 BRA `(.L_x_791) ;  /* 0xfffffff000dc3947 */ /* 0x000ff6000383ffff */
.L_x_758:
        /* <DEDUP_REMOVED lines=13> */
.L_x_794:
[----:B------:R-:W2:Y:S04]  /*7ed0*/  LDG.E.STRONG.GPU R0, desc[UR38][R2.64] ;  /* 0x0000002602007981 */ /* 0x000ea8000c1ef900 */
[----:B--2---:R-:W-:Y:S01]  /*7ee0*/  CCTL.IVALL ;  /* 0x00000000ff00798f */ /* 0x004fe20002000000 */
[----:B------:R-:W-:Y:S05]  /*7ef0*/  YIELD ;  /* 0x0000000000007946 */ /* 0x000fea0003800000 */
[----:B------:R-:W-:-:S13]  /*7f00*/  ISETP.NE.AND P1, PT, R0, UR18, PT ;  /* 0x0000001200007c0c */ /* 0x000fda000bf25270 */
[----:B------:R-:W-:Y:S05]  /*7f10*/  @P1 BRA `(.L_x_794) ;  /* 0xfffffffc00ec1947 */ /* 0x000fea000383ffff */
.L_x_793:
[----:B------:R-:W-:Y:S05]  /*7f20*/  BSYNC B0 ;  /* 0x0000000000007941 */ /* 0x000fea0003800000 */
.L_x_792:
[----:B------:R-:W-:-:S03]  /*7f30*/  UMOV UR4, 0xffffffff ;  /* 0xffffffff00047882 */ /* 0x000fc60000000000 */
[----:B------:R-:W-:Y:S05]  /*7f40*/  BRA.DIV UR4, `(.L_x_795) ;  /* 0x0000002e04a07947 */ /* 0x000fea000b800000 */
[----:B------:R-:W-:Y:S01]  /*7f50*/  NOP ;  /* 0x0000000000007918 */ /* 0x000fe20000000000 */
.L_x_847:
        /* <DEDUP_REMOVED lines=22> */
.L_x_797:
[----:B------:R-:W-:Y:S05]  /*80c0*/  BSYNC B0 ;  /* 0x0000000000007941 */ /* 0x000fea0003800000 */
.L_x_796:
[----:B------:R-:W-:Y:S06]  /*80d0*/  BAR.SYNC.DEFER_BLOCKING 0xe, 0xa0 ;  /* 0x0382800000007b1d */ /* 0x000fec0000010000 */
[----:B------:R-:W-:Y:S04]  /*80e0*/  BSSY B0, `(.L_x_798) ;  /* 0x0000012000007945 */ /* 0x000fe80003800000 */
[----:B------:R-:W-:Y:S05]  /*80f0*/  @!P0 BRA `(.L_x_799) ;  /* 0x0000000000408947 */ /* 0x000fea0003800000 */
[----:B------:R-:W1:Y:S01]  /*8100*/  S2UR UR14, SR_CgaCtaId ;  /* 0x00000000000e79c3 */ /* 0x000e620000008800 */
[----:B------:R-:W-:Y:S01]  /*8110*/  R2UR UR4, R6 ;  /* 0x00000000060472ca */ /* 0x000fe200000e0000 */
[----:B------:R-:W-:Y:S01]  /*8120*/  UMOV UR5, 0x400 ;  /* 0x0000040000057882 */ /* 0x000fe20000000000 */
[----:B------:R-:W-:Y:S01]  /*8130*/  ULDC.64 UR12, c[0x0][0x2c0] ;  /* 0x0000b000000c7ab9 */ /* 0x000fe20000000a00 */
[----:B------:R-:W-:Y:S01]  /*8140*/  UMOV UR16, 0x0 ;  /* 0x0000000000107882 */ /* 0x000fe20000000000 */
[----:B------:R-:W-:-:S09]  /*8150*/  UMOV UR17, 0x14f00000 ;  /* 0x14f0000000117882 */ /* 0x000fd20000000000 */
[----:B------:R-:W-:-:S04]  /*8160*/  UIADD3 UR4, UR4, 0x1000, URZ ;  /* 0x0000100004047890 */ /* 0x000fc8000fffe03f */
[----:B------:R-:W-:Y:S02]  /*8170*/  UIADD3 UR15, UP0, UR4, UR8, URZ ;  /* 0x00000008040f7290 */ /* 0x000fe4000ff1e03f */
[----:B-1----:R-:W-:Y:S02]  /*8180*/  ULEA UR14, UR14, UR5, 0x18 ;  /* 0x000000050e0e7291 */ /* 0x002fe4000f8ec03f */
[----:B------:R-:W-:Y:S02]  /*8190*/  ULEA.HI.X.SX32 UR5, UR4, UR20, 0x1, UP0 ;  /* 0x0000001404057291 */ /* 0x000fe400080f0e3f */
[----:B------:R-:W-:Y:S02]  /*81a0*/  ULEA UR4, UP0, UR15, UR12, 0x2 ;  /* 0x0000000c0f047291 */ /* 0x000fe4000f80103f */
[----:B------:R-:W-:Y:S02]  /*81b0*/  UIADD3 UR14, UR14, 0x16000, URZ ;  /* 0x000160000e0e7890 */ /* 0x000fe4000fffe03f */
[----:B------:R-:W-:Y:S01]  /*81c0*/  ULEA.HI.X UR5, UR15, UR13, UR5, 0x2, UP0 ;  /* 0x0000000d0f057291 */ /* 0x000fe200080f1405 */
[----:B------:R-:W-:-:S08]  /*81d0*/  UMOV UR12, 0x400 ;  /* 0x00000400000c7882 */ /* 0x000fd00000000000 */
[----:B------:R1:W-:Y:S02]  /*81e0*/  UBLKRED.G.S.ADD.F32.RN [UR4], [UR14], UR12, desc[UR16] ;  /* 0x000010040e0073bb */ /* 0x0003e400080a140c */
[----:B-1----:R0:W-:Y:S02]  /*81f0*/  UTMACMDFLUSH ;  /* 0x00000000000079b7 */ /* 0x0021e40000000000 */
.L_x_799:
[----:B------:R-:W-:Y:S05]  /*8200*/  BSYNC B0 ;  /* 0x0000000000007941 */ /* 0x000fea0003800000 */
.L_x_798:
        /* <DEDUP_REMOVED lines=17> */
[----:B------:R1:W-:Y:S01]  /*8320*/  UBLKRED.G.S.ADD.F32.RN [UR4], [UR14], UR12, desc[UR16] ;  /* 0x000010040e0073bb */ /* 0x0003e200080a140c */
[----:B------:R0:W-:Y:S01]  /*8330*/  UTMACMDFLUSH ;  /* 0x00000000000079b7 */ /* 0x0001e20000000000 */
[----:B-1----:R-:W-:-:S04]  /*8340*/  DEPBAR.LE SB0, 0x2 ;  /* 0x000080800000791a */ /* 0x002fc80000000000 */
.L_x_801:
[----:B------:R-:W-:Y:S05]  /*8350*/  BSYNC B0 ;  /* 0x0000000000007941 */ /* 0x000fea0003800000 */
.L_x_800:
[----:B------:R-:W-:Y:S06]  /*8360*/  BAR.ARV 0xa, 0xa0 ;  /* 0x0282800000007b1d */ /* 0x000fec0000002000 */
[----:B------:R-:W-:Y:S04]  /*8370*/  BSSY B0, `(.L_x_802) ;  /* 0x0000003000007945 */ /* 0x000fe80003800000 */
[----:B------:R-:W-:Y:S05]  /*8380*/  @!P0 BRA `(.L_x_803) ;  /* 0x0000000000048947 */ /* 0x000fea0003800000 */
[----:B------:R-:W-:-:S04]  /*8390*/  DEPBAR.LE SB0, 0x1 ;  /* 0x000080400000791a */ /* 0x000fc80000000000 */
.L_x_803:
[----:B------:R-:W-:Y:S05]  /*83a0*/  BSYNC B0 ;  /* 0x0000000000007941 */ /* 0x000fea0003800000 */
.L_x_802:
[----:B------:R-:W-:Y:S06]  /*83b0*/  BAR.ARV 0xb, 0xa0 ;  /* 0x02c2800000007b1d */ /* 0x000fec0000002000 */
[----:B------:R-:W-:Y:S04]  /*83c0*/  BSSY B0, `(.L_x_804) ;  /* 0x0000003000007945 */ /* 0x000fe80003800000 */
[----:B------:R-:W-:Y:S05]  /*83d0*/  @!P0 BRA `(.L_x_805) ;  /* 0x0000000000048947 */ /* 0x000fea0003800000 */
[----:B------:R-:W-:-:S04]  /*83e0*/  DEPBAR.LE SB0, 0x0 ;  /* 0x000080000000791a */ /* 0x000fc80000000000 */
.L_x_805:
[----:B------:R-:W-:Y:S05]  /*83f0*/  BSYNC B0 ;  /* 0x0000000000007941 */ /* 0x000fea0003800000 */
.L_x_804:
        /* <DEDUP_REMOVED lines=19> */
.L_x_753:
        /* <DEDUP_REMOVED lines=10> */
.L_x_806:
        /* <DEDUP_REMOVED lines=10> */
.L_x_808:
[----:B------:R-:W3:Y:S02]  /*8670*/  LDC R0, c[0x0][0x8bc] ;  /* 0x00022f00ff007b82 */ /* 0x000ee40000000800 */
.L_x_807:
[----:B------:R-:W1:Y:S01]  /*8680*/  S2R R9, SR_CTAID.X ;  /* 0x0000000000097919 */ /* 0x000e620000002500 */
[----:B------:R-:W-:Y:S02]  /*8690*/  IMAD.MOV.U32 R5, RZ, RZ, RZ ;  /* 0x000000ffff057224 */ /* 0x000fe400078e00ff */
[----:B------:R-:W-:Y:S02]  /*86a0*/  IMAD.MOV.U32 R4, RZ, RZ, 0x1 ;  /* 0x00000001ff047424 */ /* 0x000fe400078e00ff */
[----:B-1----:R-:W-:-:S05]  /*86b0*/  IMAD R9, R9, 0x60, RZ ;  /* 0x0000006009097824 */ /* 0x002fca00078e02ff */
[----:B---3-5:R-:W-:Y:S01]  /*86c0*/  ISETP.GE.AND P0, PT, R9, R0, PT ;  /* 0x000000000900720c */ /* 0x028fe20003f06270 */
[----:B------:R-:W-:-:S03]  /*86d0*/  IMAD.MOV.U32 R0, RZ, RZ, 0x1 ;  /* 0x00000001ff007424 */ /* 0x000fc600078e00ff */
[----:B------:R-:W-:-:S04]  /*86e0*/  SEL R11, R11, 0xffffffff, !P0 ;  /* 0xffffffff0b0b7807 */ /* 0x000fc80004000000 */
[----:B------:R-:W-:-:S13]  /*86f0*/  ISETP.GE.AND P0, PT, R11, RZ, PT ;  /* 0x000000ff0b00720c */ /* 0x000fda0003f06270 */
[----:B------:R-:W-:Y:S05]  /*8700*/  @!P0 BRA `(.L_x_809) ;  /* 0x0000002000908947 */ /* 0x000fea0003800000 */
[----:B------:R-:W1:Y:S08]  /*8710*/  LDC.64 R4, c[0x0][0x778] ;  /* 0x0001de00ff047b82 */ /* 0x000e700000000a00 */
[----:B------:R-:W3:Y:S08]  /*8720*/  LDC.64 R6, c[0x0][0x780] ;  /* 0x0001e000ff067b82 */ /* 0x000ef00000000a00 */
[----:B------:R-:W2:Y:S01]  /*8730*/  LDC.64 R12, c[0x0][0x770] ;  /* 0x0001dc00ff0c7b82 */ /* 0x000ea20000000a00 */
[----:B-1----:R-:W-:-:S07]  /*8740*/  ISETP.NE.U32.AND P0, PT, R4, RZ, PT ;  /* 0x000000ff0400720c */ /* 0x002fce0003f05070 */
[----:B----4-:R-:W1:Y:S01]  /*8750*/  LDC.64 R2, c[0x0][0x770] ;  /* 0x0001dc00ff027b82 */ /* 0x010e620000000a00 */
[----:B------:R-:W-:Y:S02]  /*8760*/  ISETP.NE.AND.EX P0, PT, R5, RZ, PT, P0 ;  /* 0x000000ff0500720c */ /* 0x000fe40003f05300 */
[----:B---3--:R-:W-:-:S04]  /*8770*/  ISETP.NE.U32.AND P2, PT, R6, RZ, PT ;  /* 0x000000ff0600720c */ /* 0x008fc80003f45070 */
[----:B------:R-:W-:Y:S02]  /*8780*/  ISETP.NE.AND.EX P2, PT, R7, RZ, PT, P2 ;  /* 0x000000ff0700720c */ /* 0x000fe40003f45320 */
[----:B--2---:R-:W-:-:S05]  /*8790*/  ISETP.NE.U32.AND P1, PT, R12, RZ, PT ;  /* 0x000000ff0c00720c */ /* 0x004fca0003f25070 */
[----:B------:R-:W2:Y:S01]  /*87a0*/  @P0 LDC.64 R4, c[0x0][0x778] ;  /* 0x0001de00ff040b82 */ /* 0x000ea20000000a00 */
[----:B------:R-:W-:-:S07]  /*87b0*/  ISETP.NE.AND.EX P1, PT, R13, RZ, PT, P1 ;  /* 0x000000ff0d00720c */ /* 0x000fce0003f25310 */
[----:B------:R-:W3:Y:S01]  /*87c0*/  @P2 LDC.64 R6, c[0x0][0x780] ;  /* 0x0001e000ff062b82 */ /* 0x000ee20000000a00 */
[----:B-1----:R-:W-:-:S05]  /*87d0*/  IMAD.WIDE R2, R11, 0x4, R2 ;  /* 0x000000040b027825 */ /* 0x002fca00078e0202 */
[----:B------:R-:W4:Y:S01]  /*87e0*/  @P1 LDG.E R18, desc[UR38][R2.64] ;  /* 0x0000002602121981 */ /* 0x000f22000c1e1900 */
[----:B------:R-:W-:Y:S01]  /*87f0*/  IMAD.MOV.U32 R10, RZ, RZ, RZ ;  /* 0x000000ffff0a7224 */ /* 0x000fe200078e00ff */
[----:B------:R-:W-:Y:S02]  /*8800*/  ULDC UR4, c[0x0][0x280] ;  /* 0x0000a00000047ab9 */ /* 0x000fe40000000800 */
[----:B------:R-:W4:Y:S01]  /*8810*/  @P1 LDG.E R14, desc[UR38][R2.64] ;  /* 0x00000026020e1981 */ /* 0x000f22000c1e1900 */
[----:B--2---:R-:W-:-:S04]  /*8820*/  @P0 IMAD.WIDE R4, R11, 0x4, R4 ;  /* 0x000000040b040825 */ /* 0x004fc800078e0204 */
[----:B------:R-:W-:Y:S01]  /*8830*/  IMAD.U32 R8, RZ, RZ, UR4 ;  /* 0x00000004ff087e24 */ /* 0x000fe2000f8e00ff */
[----:B------:R3:W5:Y:S02]  /*8840*/  @P0 LDG.E R10, desc[UR38][R4.64] ;  /* 0x00000026040a0981 */ /* 0x000764000c1e1900 */
[----:B---3--:R-:W-:-:S05]  /*8850*/  @P2 IMAD.WIDE R4, R11, 0x4, R6 ;  /* 0x000000040b042825 */ /* 0x008fca00078e0206 */
[----:B------:R1:W5:Y:S01]  /*8860*/  @P2 LDG.E R8, desc[UR38][R4.64] ;  /* 0x0000002604082981 */ /* 0x000362000c1e1900 */
[----:B------:R-:W-:Y:S01]  /*8870*/  VOTEU.ANY UP0, P1 ;  /* 0x00000000003f7886 */ /* 0x000fe20000800100 */
[----:B----4-:R-:W-:Y:S01]  /*8880*/  @P1 IMAD R6, R11, 0x40, R18 ;  /* 0x000000400b061824 */ /* 0x010fe200078e0212 */
        /* <DEDUP_REMOVED lines=9> */
.L_x_810:
        /* <DEDUP_REMOVED lines=70> */
.L_x_848:
        /* <DEDUP_REMOVED lines=9> */
.L_x_813:
        /* <DEDUP_REMOVED lines=98> */
.L_x_824:
[----:B-1----:R-:W-:-:S05]  /*9430*/  IMAD.MOV.U32 R11, RZ, RZ, 0x1 ;  /* 0x00000001ff0b7424 */ /* 0x002fca00078e00ff */
[----:B------:R-:W-:-:S04]  /*9440*/  SHF.L.U32 R11, R11, 0x1f, RZ ;  /* 0x0000001f0b0b7819 */ /* 0x000fc800000006ff */
[----:B------:R-:W1:Y:S02]  /*9450*/  SYNCS.PHASECHK.TRANS64.TRYWAIT P1, [R12+URZ+0x36438], R11 ;  /* 0x0364380b0c0075a7 */ /* 0x000e64000802017f */
[----:B-1234-:R-:W-:Y:S05]  /*9460*/  @!P1 BRA `(.L_x_816) ;  /* 0x0000001800889947 */ /* 0x01efea0003800000 */
.L_x_849:
[----:B------:R-:W-:Y:S05]  /*9470*/  @P0 BRA `(.L_x_817) ;  /* 0x0000000000140947 */ /* 0x000fea0003800000 */
[----:B------:R-:W-:Y:S01]  /*9480*/  ISETP.NE.AND P1, PT, R8, RZ, PT ;  /* 0x000000ff0800720c */ /* 0x000fe20003f25270 */
[----:B------:R-:W-:-:S04]  /*9490*/  IMAD.MOV.U32 R3, RZ, RZ, 0x6100 ;  /* 0x00006100ff037424 */ /* 0x000fc800078e00ff */
[----:B------:R2:W-:Y:S08]  /*94a0*/  SYNCS.ARRIVE.TRANS64 RZ, [R12+URZ+0x36430], R3 ;  /* 0x036430030cff79a7 */ /* 0x0005f0000800003f */
[----:B------:R-:W-:Y:S05]  /*94b0*/  @!P1 BRA `(.L_x_817) ;  /* 0x0000000000049947 */ /* 0x000fea0003800000 */
[----:B------:R-:W-:Y:S01]  /*94c0*/  BPT.TRAP 0x1 ;  /* 0x000000040000795c */ /* 0x000fe20000300000 */
.L_x_817:
        /* <DEDUP_REMOVED lines=49> */
.L_x_850:
[----:B------:R-:W-:Y:S05]  /*97e0*/  @P0 BRA `(.L_x_819) ;  /* 0x0000000000140947 */ /* 0x000fea0003800000 */
[----:B------:R-:W-:Y:S01]  /*97f0*/  ISETP.NE.AND P1, PT, R8, RZ, PT ;  /* 0x000000ff0800720c */ /* 0x000fe20003f25270 */
[----:B--2---:R-:W-:-:S04]  /*9800*/  IMAD.MOV.U32 R27, RZ, RZ, 0x6100 ;  /* 0x00006100ff1b7424 */ /* 0x004fc800078e00ff */
[----:B------:R3:W-:Y:S08]  /*9810*/  SYNCS.ARRIVE.TRANS64 RZ, [R12+URZ+0x36418], R27 ;  /* 0x0364181b0cff79a7 */ /* 0x0007f0000800003f */
[----:B------:R-:W-:Y:S05]  /*9820*/  @!P1 BRA `(.L_x_819) ;  /* 0x0000000000049947 */ /* 0x000fea0003800000 */
[----:B------:R-:W-:Y:S01]  /*9830*/  BPT.TRAP 0x1 ;  /* 0x000000040000795c */ /* 0x000fe20000300000 */
.L_x_819:
        /* <DEDUP_REMOVED lines=37> */
.L_x_851:
[----:B--2---:R-:W-:Y:S01]  /*9a90*/  SHF.R.S32.HI R28, RZ, 0x1f, R26 ;  /* 0x0000001fff1c7819 */ /* 0x004fe2000001141a */
[----:B------:R-:W-:Y:S06]  /*9aa0*/  @P0 BRA `(.L_x_821) ;  /* 0x0000000000140947 */ /* 0x000fec0003800000 */
[----:B------:R-:W-:Y:S01]  /*9ab0*/  ISETP.NE.AND P1, PT, R8, RZ, PT ;  /* 0x000000ff0800720c */ /* 0x000fe20003f25270 */
[----:B------:R-:W-:-:S04]  /*9ac0*/  IMAD.MOV.U32 R29, RZ, RZ, 0x6100 ;  /* 0x00006100ff1d7424 */ /* 0x000fc800078e00ff */
[----:B------:R2:W-:Y:S08]  /*9ad0*/  SYNCS.ARRIVE.TRANS64 RZ, [R12+URZ+0x36430], R29 ;  /* 0x0364301d0cff79a7 */ /* 0x0005f0000800003f */
[----:B------:R-:W-:Y:S05]  /*9ae0*/  @!P1 BRA `(.L_x_821) ;  /* 0x0000000000049947 */ /* 0x000fea0003800000 */
[----:B------:R-:W-:Y:S01]  /*9af0*/  BPT.TRAP 0x1 ;  /* 0x000000040000795c */ /* 0x000fe20000300000 */
.L_x_821:
        /* <DEDUP_REMOVED lines=37> */
.L_x_853:
[----:B------:R-:W-:Y:S05]  /*9d50*/  @P0 BRA `(.L_x_823) ;  /* 0x0000000000140947 */ /* 0x000fea0003800000 */
[----:B------:R-:W-:Y:S01]  /*9d60*/  ISETP.NE.AND P1, PT, R8, RZ, PT ;  /* 0x000000ff0800720c */ /* 0x000fe20003f25270 */
[----:B---3--:R-:W-:-:S04]  /*9d70*/  IMAD.MOV.U32 R5, RZ, RZ, 0x6100 ;  /* 0x00006100ff057424 */ /* 0x008fc800078e00ff */
[----:B------:R4:W-:Y:S08]  /*9d80*/  SYNCS.ARRIVE.TRANS64 RZ, [R12+URZ+0x36410], R5 ;  /* 0x036410050cff79a7 */ /* 0x0009f0000800003f */
[----:B------:R-:W-:Y:S05]  /*9d90*/  @!P1 BRA `(.L_x_823) ;  /* 0x0000000000049947 */ /* 0x000fea0003800000 */
[----:B------:R-:W-:Y:S01]  /*9da0*/  BPT.TRAP 0x1 ;  /* 0x000000040000795c */ /* 0x000fe20000300000 */
.L_x_823:
        /* <DEDUP_REMOVED lines=37> */
.L_x_815:
[----:B------:R-:W-:Y:S01]  /*a000*/  ISETP.NE.AND P1, PT, R17, RZ, PT ;  /* 0x000000ff1100720c */ /* 0x000fe20003f25270 */
[----:B------:R-:W-:-:S12]  /*a010*/  IMAD.MOV.U32 R4, RZ, RZ, 0x1 ;  /* 0x00000001ff047424 */ /* 0x000fd800078e00ff */
[----:B------:R-:W-:Y:S05]  /*a020*/  @!P1 BRA `(.L_x_814) ;  /* 0x00000004006c9947 */ /* 0x000fea0003800000 */
[----:B------:R-:W3:Y:S02]  /*a030*/  SYNCS.PHASECHK.TRANS64.TRYWAIT P1, [R12+URZ+0x36438], R11 ;  /* 0x0364380b0c0075a7 */ /* 0x000ee4000802017f */
[----:B---3--:R-:W-:Y:S05]  /*a040*/  @!P1 BRA `(.L_x_825) ;  /* 0x0000000c00e49947 */ /* 0x008fea0003800000 */
.L_x_854:
[----:B------:R-:W-:Y:S05]  /*a050*/  @P0 BRA `(.L_x_826) ;  /* 0x0000000000140947 */ /* 0x000fea0003800000 */
[----:B------:R-:W-:Y:S01]  /*a060*/  ISETP.NE.AND P1, PT, R8, RZ, PT ;  /* 0x000000ff0800720c */ /* 0x000fe20003f25270 */
[----:B------:R-:W-:-:S04]  /*a070*/  IMAD.MOV.U32 R5, RZ, RZ, 0x6100 ;  /* 0x00006100ff057424 */ /* 0x000fc800078e00ff */
[----:B------:R4:W-:Y:S08]  /*a080*/  SYNCS.ARRIVE.TRANS64 RZ, [R12+URZ+0x36430], R5 ;  /* 0x036430050cff79a7 */ /* 0x0009f0000800003f */
[----:B------:R-:W-:Y:S05]  /*a090*/  @!P1 BRA `(.L_x_826) ;  /* 0x0000000000049947 */ /* 0x000fea0003800000 */
[----:B------:R-:W-:Y:S01]  /*a0a0*/  BPT.TRAP 0x1 ;  /* 0x000000040000795c */ /* 0x000fe20000300000 */
.L_x_826:
        /* <DEDUP_REMOVED lines=42> */
.L_x_855:
[----:B------:R-:W-:Y:S01]  /*a350*/  IMAD.MOV.U32 R4, RZ, RZ, RZ ;  /* 0x000000ffff047224 */ /* 0x000fe200078e00ff */
[----:B------:R-:W-:Y:S06]  /*a360*/  @P0 BRA `(.L_x_828) ;  /* 0x0000000000140947 */ /* 0x000fec0003800000 */
[----:B------:R-:W-:Y:S01]  /*a370*/  ISETP.NE.AND P1, PT, R8, RZ, PT ;  /* 0x000000ff0800720c */ /* 0x000fe20003f25270 */
[----:B----4-:R-:W-:-:S04]  /*a380*/  IMAD.MOV.U32 R5, RZ, RZ, 0x6100 ;  /* 0x00006100ff057424 */ /* 0x010fc800078e00ff */
[----:B------:R4:W-:Y:S08]  /*a390*/  SYNCS.ARRIVE.TRANS64 RZ, [R12+URZ+0x36418], R5 ;  /* 0x036418050cff79a7 */ /* 0x0009f0000800003f */
[----:B------:R-:W-:Y:S05]  /*a3a0*/  @!P1 BRA `(.L_x_828) ;  /* 0x0000000000049947 */ /* 0x000fea0003800000 */
[----:B------:R-:W-:Y:S01]  /*a3b0*/  BPT.TRAP 0x1 ;  /* 0x000000040000795c */ /* 0x000fe20000300000 */
.L_x_828:
        /* <DEDUP_REMOVED lines=34> */
.L_x_814:
[----:B------:R-:W-:-:S04]  /*a5e0*/  SHF.L.U32 R3, R4, 0x1f, RZ ;  /* 0x0000001f04037819 */ /* 0x000fc800000006ff */
[----:B------:R-:W4:Y:S02]  /*a5f0*/  SYNCS.PHASECHK.TRANS64.TRYWAIT P1, [R12+URZ+0x36438], R3 ;  /* 0x036438030c0075a7 */ /* 0x000f24000802017f */
[----:B----4-:R-:W-:Y:S05]  /*a600*/  @!P1 BRA `(.L_x_829) ;  /* 0x00000008009c9947 */ /* 0x010fea0003800000 */
.L_x_856:
[----:B------:R-:W-:Y:S05]  /*a610*/  @P0 BRA `(.L_x_830) ;  /* 0x0000000000180947 */ /* 0x000fea0003800000 */
[----:B------:R-:W5:Y:S01]  /*a620*/  S2R R2, SR_TID.X ;  /* 0x0000000000027919 */ /* 0x000f620000002100 */
[----:B----4-:R-:W-:-:S04]  /*a630*/  IMAD.MOV.U32 R3, RZ, RZ, 0x6100 ;  /* 0x00006100ff037424 */ /* 0x010fc800078e00ff */
[----:B------:R4:W-:Y:S01]  /*a640*/  SYNCS.ARRIVE.TRANS64 RZ, [R12+URZ+0x36430], R3 ;  /* 0x036430030cff79a7 */ /* 0x0009e2000800003f */
[----:B-----5:R-:W-:-:S13]  /*a650*/  LOP3.LUT P0, RZ, R2, 0x1f, RZ, 0xc0, !PT ;  /* 0x0000001f02ff7812 */ /* 0x020fda000780c0ff */
[----:B----4-:R-:W-:Y:S05]  /*a660*/  @!P0 BRA `(.L_x_830) ;  /* 0x0000000000048947 */ /* 0x010fea0003800000 */
[----:B------:R-:W-:Y:S01]  /*a670*/  BPT.TRAP 0x1 ;  /* 0x000000040000795c */ /* 0x000fe20000300000 */
.L_x_830:
        /* <DEDUP_REMOVED lines=44> */
.L_x_811:
[----:B------:R-:W-:Y:S05]  /*a940*/  BSYNC B0 ;  /* 0x0000000000007941 */ /* 0x000fea0003800000 */
.L_x_809:
[----:B------:R-:W-:-:S03]  /*a950*/  UMOV UR6, 0xffffffff ;  /* 0xffffffff00067882 */ /* 0x000fc60000000000 */
[----:B------:R-:W-:Y:S05]  /*a960*/  BRA.DIV UR6, `(.L_x_831) ;  /* 0x0000000606d87947 */ /* 0x000fea000b800000 */
[----:B------:R-:W-:-:S13]  /*a970*/  ELECT P6, URZ, PT ;  /* 0x00000000003f782f */ /* 0x000fda00038c0000 */
.L_x_859:
[----:B------:R-:W-:Y:S05]  /*a980*/  @!P6 BRA `(.L_x_682) ;  /* 0x000000000070e947 */ /* 0x000fea0003800000 */
[----:B------:R-:W-:-:S04]  /*a990*/  LOP3.LUT R16, R16, 0x2, RZ, 0xfc, !PT ;  /* 0x0000000210107812 */ /* 0x000fc800078efcff */
[----:B------:R-:W-:-:S13]  /*a9a0*/  ISETP.NE.AND P2, PT, R16, 0x3, PT ;  /* 0x000000031000780c */ /* 0x000fda0003f45270 */
[----:B------:R-:W-:Y:S05]  /*a9b0*/  @!P2 BRA `(.L_x_832) ;  /* 0x000000000004a947 */ /* 0x000fea0003800000 */
[----:B--2---:R-:W-:Y:S01]  /*a9c0*/  BPT.TRAP 0x1 ;  /* 0x000000040000795c */ /* 0x004fe20000300000 */
.L_x_832:
[----:B----4-:R-:W4:Y:S01]  /*a9d0*/  S2R R3, SR_CgaCtaId ;  /* 0x0000000000037919 */ /* 0x010f220000008800 */
        /* <DEDUP_REMOVED lines=14> */
.L_x_860:
[----:B------:R-:W5:Y:S02]  /*aac0*/  SYNCS.PHASECHK.TRANS64.TRYWAIT P0, [R5+URZ], R0 ;  /* 0x00000000050075a7 */ /* 0x000f64000800017f */
[----:B-----5:R-:W-:Y:S05]  /*aad0*/  @!P0 BRA `(.L_x_834) ;  /* 0x0000000400b08947 */ /* 0x020fea0003800000 */
.L_x_861:
[----:B------:R-:W-:Y:S05]  /*aae0*/  @!P2 BRA `(.L_x_835) ;  /* 0x000000000004a947 */ /* 0x000fea0003800000 */
[----:B--2---:R-:W-:Y:S01]  /*aaf0*/  BPT.TRAP 0x1 ;  /* 0x000000040000795c */ /* 0x004fe20000300000 */
.L_x_835:
[----:B------:R-:W-:-:S07]  /*ab00*/  SHF.L.U32 R4, R4, 0x1f, RZ ;  /* 0x0000001f04047819 */ /* 0x000fce00000006ff */
.L_x_836:
[----:B------:R1:W1:Y:S02]  /*ab10*/  SYNCS.PHASECHK.TRANS64.TRYWAIT P0, [R9+URZ+0x36438], R4 ;  /* 0x03643804090075a7 */ /* 0x000264000800017f */
[----:B-1----:R-:W-:Y:S05]  /*ab20*/  @!P0 NANOSLEEP.SYNCS 0x989680 ;  /* 0x009896800000895d */ /* 0x002fea0003900000 */
[----:B------:R-:W1:Y:S02]  /*ab30*/  @!P0 SYNCS.PHASECHK.TRANS64 P0, [R9+URZ+0x36438], R4 ;  /* 0x03643804090085a7 */ /* 0x000e64000800007f */
[----:B-1----:R-:W-:Y:S05]  /*ab40*/  @!P0 BRA `(.L_x_836) ;  /* 0xfffffffc00f08947 */ /* 0x002fea000383ffff */
.L_x_682:
[----:B--2---:R-:W-:Y:S05]  /*ab50*/  BSYNC B6 ;  /* 0x0000000000067941 */ /* 0x004fea0003800000 */
.L_x_676:
[----:B------:R-:W-:Y:S05]  /*ab60*/  EXIT ;  /* 0x000000000000794d */ /* 0x000fea0003800000 */
.L_x_692:
[----:B------:R-:W-:Y:S02]  /*ab70*/  IMAD.MOV.U32 R12, RZ, RZ, RZ ;  /* 0x000000ffff0c7224 */ /* 0x000fe400078e00ff */
[----:B------:R-:W-:Y:S02]  /*ab80*/  IMAD.MOV.U32 R11, RZ, RZ, 0x1f ;  /* 0x0000001fff0b7424 */ /* 0x000fe400078e00ff */
[----:B------:R-:W-:-:S07]  /*ab90*/  IMAD.MOV.U32 R15, RZ, RZ, -0x1 ;  /* 0xffffffffff0f7424 */ /* 0x000fce00078e00ff */
[----:B------:R-:W-:Y:S05]  /*aba0*/  WARPSYNC.COLLECTIVE R15, `(.L_x_837) ;  /* 0x000000000f087348 */ /* 0x000fea0003c00000 */
[----:B------:R1:W2:Y:S02]  /*abb0*/  SHFL.IDX P6, R14, R13, R12, R11 ;  /* 0x0000000c0d0e7389 */ /* 0x0002a400000c000b */
[----:B-12---:R-:W-:Y:S01]  /*abc0*/  ENDCOLLECTIVE ;  /* 0x000000000000791b */ /* 0x006fe20003800000 */
.L_x_837:
[----:B------:R-:W-:Y:S05]  /*abd0*/  BRA `(.L_x_838) ;  /* 0xffffff6400a07947 */ /* 0x000fea000383ffff */
.L_x_694:
[----:B--2---:R-:W-:-:S04]  /*abe0*/  IMAD.U32 R7, RZ, RZ, UR36 ;  /* 0x00000024ff077e24 */ /* 0x004fc8000f8e00ff */
[----:B------:R2:W3:Y:S03]  /*abf0*/  SYNCS.PHASECHK.TRANS64.TRYWAIT P0, [R7+URZ+0x36400], R11 ;  /* 0x0364000b070075a7 */ /* 0x0004e6000800017f */
[----:B---3--:R-:W-:Y:S05]  /*ac00*/  @!P0 NANOSLEEP.SYNCS 0x989680 ;  /* 0x009896800000895d */ /* 0x008fea0003900000 */
[----:B------:R-:W3:Y:S02]  /*ac10*/  @!P0 SYNCS.PHASECHK.TRANS64 P0, [R7+URZ+0x36400], R11 ;  /* 0x0364000b070085a7 */ /* 0x000ee4000800007f */
[----:B---3--:R-:W-:Y:S05]  /*ac20*/  @!P0 BRA `(.L_x_694) ;  /* 0xfffffffc00ec8947 */ /* 0x008fea000383ffff */
[----:B------:R-:W-:Y:S05]  /*ac30*/  BRA `(.L_x_693) ;  /* 0xffffff6400f07947 */ /* 0x000fea000383ffff */
.L_x_698:
[----:B--2---:R2:W3:Y:S02]  /*ac40*/  SYNCS.PHASECHK.TRANS64.TRYWAIT P1, [R4+URZ+0x36410], R11 ;  /* 0x0364100b040075a7 */ /* 0x0044e4000802017f */
[----:B---3--:R-:W-:Y:S05]  /*ac50*/  @!P1 NANOSLEEP.SYNCS 0x989680 ;  /* 0x009896800000995d */ /* 0x008fea0003900000 */
[----:B------:R-:W3:Y:S02]  /*ac60*/  @!P1 SYNCS.PHASECHK.TRANS64 P1, [R4+URZ+0x36410], R11 ;  /* 0x0364100b040095a7 */ /* 0x000ee4000802007f */
[----:B---3--:R-:W-:Y:S05]  /*ac70*/  @!P1 BRA `(.L_x_698) ;  /* 0xfffffffc00f09947 */ /* 0x008fea000383ffff */
[----:B------:R-:W-:Y:S05]  /*ac80*/  BRA `(.L_x_697) ;  /* 0xffffff6c00987947 */ /* 0x000fea000383ffff */
.L_x_702:
[----:B--2---:R-:W-:-:S04]  /*ac90*/  IMAD.U32 R120, RZ, RZ, UR36 ;  /* 0x00000024ff787e24 */ /* 0x004fc8000f8e00ff */
[----:B------:R2:W3:Y:S03]  /*aca0*/  SYNCS.PHASECHK.TRANS64.TRYWAIT P1, [R120+URZ+0x36430], R15 ;  /* 0x0364300f780075a7 */ /* 0x0004e6000802017f */
[----:B---3--:R-:W-:Y:S05]  /*acb0*/  @!P1 NANOSLEEP.SYNCS 0x989680 ;  /* 0x009896800000995d */ /* 0x008fea0003900000 */
[----:B------:R-:W3:Y:S02]  /*acc0*/  @!P1 SYNCS.PHASECHK.TRANS64 P1, [R120+URZ+0x36430], R15 ;  /* 0x0364300f780095a7 */ /* 0x000ee4000802007f */
[----:B---3--:R-:W-:Y:S05]  /*acd0*/  @!P1 BRA `(.L_x_702) ;  /* 0xfffffffc00ec9947 */ /* 0x008fea000383ffff */
[----:B------:R-:W-:Y:S05]  /*ace0*/  BRA `(.L_x_701) ;  /* 0xffffff7400b47947 */ /* 0x000fea000383ffff */
.L_x_762:
[----:B------:R-:W-:Y:S01]  /*acf0*/  BSSY B0, `(.L_x_839) ;  /* 0x0000005000007945 */ /* 0x000fe20003800000 */
[----:B------:R-:W-:-:S07]  /*ad00*/  IMAD.MOV.U32 R15, RZ, RZ, -0x1 ;  /* 0xffffffffff0f7424 */ /* 0x000fce00078e00ff */
[----:B------:R-:W-:Y:S05]  /*ad10*/  WARPSYNC.COLLECTIVE R15, `(.L_x_840) ;  /* 0x000000000f087348 */ /* 0x000fea0003c00000 */
[----:B------:R-:W-:Y:S01]  /*ad20*/  NOP ;  /* 0x0000000000007918 */ /* 0x000fe20000000000 */
[----:B------:R-:W-:Y:S01]  /*ad30*/  ENDCOLLECTIVE ;  /* 0x000000000000791b */ /* 0x000fe20003800000 */
.L_x_840:
[----:B------:R-:W-:Y:S05]  /*ad40*/  BSYNC B0 ;  /* 0x0000000000007941 */ /* 0x000fea0003800000 */
.L_x_839:
[----:B------:R-:W-:Y:S05]  /*ad50*/  BRA `(.L_x_841) ;  /* 0xffffffc4005c7947 */ /* 0x000fea000383ffff */
.L_x_778:
[----:B------:R-:W-:Y:S01]  /*ad60*/  BSSY B0, `(.L_x_842) ;  /* 0x0000005000007945 */ /* 0x000fe20003800000 */
[----:B------:R-:W-:-:S07]  /*ad70*/  IMAD.MOV.U32 R15, RZ, RZ, -0x1 ;  /* 0xffffffffff0f7424 */ /* 0x000fce00078e00ff */
[----:B------:R-:W-:Y:S05]  /*ad80*/  WARPSYNC.COLLECTIVE R15, `(.L_x_843) ;  /* 0x000000000f087348 */ /* 0x000fea0003c00000 */
[----:B------:R-:W-:Y:S01]  /*ad90*/  NOP ;  /* 0x0000000000007918 */ /* 0x000fe20000000000 */
[----:B------:R-:W-:Y:S01]  /*ada0*/  ENDCOLLECTIVE ;  /* 0x000000000000791b */ /* 0x000fe20003800000 */
.L_x_843:
[----:B------:R-:W-:Y:S05]  /*adb0*/  BSYNC B0 ;  /* 0x0000000000007941 */ /* 0x000fea0003800000 */
.L_x_842:
[----:B------:R-:W-:Y:S05]  /*adc0*/  BRA `(.L_x_844) ;  /* 0xffffffc800cc7947 */ /* 0x000fea000383ffff */
.L_x_795:
[----:B------:R-:W-:Y:S01]  /*add0*/  BSSY B0, `(.L_x_845) ;  /* 0x0000005000007945 */ /* 0x000fe20003800000 */
[----:B------:R-:W-:-:S07]  /*ade0*/  IMAD.MOV.U32 R15, RZ, RZ, -0x1 ;  /* 0xffffffffff0f7424 */ /* 0x000fce00078e00ff */
[----:B------:R-:W-:Y:S05]  /*adf0*/  WARPSYNC.COLLECTIVE R15, `(.L_x_846) ;  /* 0x000000000f087348 */ /* 0x000fea0003c00000 */
[----:B------:R-:W-:Y:S01]  /*ae00*/  NOP ;  /* 0x0000000000007918 */ /* 0x000fe20000000000 */
[----:B------:R-:W-:Y:S01]  /*ae10*/  ENDCOLLECTIVE ;  /* 0x000000000000791b */ /* 0x000fe20003800000 */
.L_x_846:
[----:B------:R-:W-:Y:S05]  /*ae20*/  BSYNC B0 ;  /* 0x0000000000007941 */ /* 0x000fea0003800000 */
.L_x_845:
[----:B------:R-:W-:Y:S05]  /*ae30*/  BRA `(.L_x_847) ;  /* 0xffffffd000487947 */ /* 0x000fea000383ffff */
.L_x_812:
[----:B-1----:R1:W2:Y:S02]  /*ae40*/  SYNCS.PHASECHK.TRANS64.TRYWAIT P1, [R12+URZ+0x36420], R11 ;  /* 0x0364200b0c0075a7 */ /* 0x0022a4000802017f */
[----:B--2---:R-:W-:Y:S05]  /*ae50*/  @!P1 NANOSLEEP.SYNCS 0x989680 ;  /* 0x009896800000995d */ /* 0x004fea0003900000 */
[----:B------:R-:W2:Y:S02]  /*ae60*/  @!P1 SYNCS.PHASECHK.TRANS64 P1, [R12+URZ+0x36420], R11 ;  /* 0x0364200b0c0095a7 */ /* 0x000ea4000802007f */
[----:B--2---:R-:W-:Y:S05]  /*ae70*/  @!P1 BRA `(.L_x_812) ;  /* 0xfffffffc00f09947 */ /* 0x004fea000383ffff */
[----:B------:R-:W-:Y:S05]  /*ae80*/  BRA `(.L_x_848) ;  /* 0xffffffdc00bc7947 */ /* 0x000fea000383ffff */
.L_x_816:
[----:B-1----:R1:W2:Y:S02]  /*ae90*/  SYNCS.PHASECHK.TRANS64.TRYWAIT P1, [R12+URZ+0x36438], R11 ;  /* 0x0364380b0c0075a7 */ /* 0x0022a4000802017f */
[----:B--2---:R-:W-:Y:S05]  /*aea0*/  @!P1 NANOSLEEP.SYNCS 0x989680 ;  /* 0x009896800000995d */ /* 0x004fea0003900000 */
[----:B------:R-:W2:Y:S02]  /*aeb0*/  @!P1 SYNCS.PHASECHK.TRANS64 P1, [R12+URZ+0x36438], R11 ;  /* 0x0364380b0c0095a7 */ /* 0x000ea4000802007f */
[----:B--2---:R-:W-:Y:S05]  /*aec0*/  @!P1 BRA `(.L_x_816) ;  /* 0xfffffffc00f09947 */ /* 0x004fea000383ffff */
[----:B------:R-:W-:Y:S05]  /*aed0*/  BRA `(.L_x_849) ;  /* 0xffffffe400647947 */ /* 0x000fea000383ffff */
.L_x_818:
[----:B--2---:R2:W3:Y:S02]  /*aee0*/  SYNCS.PHASECHK.TRANS64.TRYWAIT P1, [R12+URZ+0x36428], R27 ;  /* 0x0364281b0c0075a7 */ /* 0x0044e4000802017f */
[----:B---3--:R-:W-:Y:S05]  /*aef0*/  @!P1 NANOSLEEP.SYNCS 0x989680 ;  /* 0x009896800000995d */ /* 0x008fea0003900000 */
[----:B------:R-:W3:Y:S02]  /*af00*/  @!P1 SYNCS.PHASECHK.TRANS64 P1, [R12+URZ+0x36428], R27 ;  /* 0x0364281b0c0095a7 */ /* 0x000ee4000802007f */
[----:B---3--:R-:W-:Y:S05]  /*af10*/  @!P1 BRA `(.L_x_818) ;  /* 0xfffffffc00f09947 */ /* 0x008fea000383ffff */
[----:B------:R-:W-:Y:S05]  /*af20*/  BRA `(.L_x_850) ;  /* 0xffffffe8002c7947 */ /* 0x000fea000383ffff */
.L_x_820:
[----:B--2---:R2:W3:Y:S02]  /*af30*/  SYNCS.PHASECHK.TRANS64.TRYWAIT P1, [R12+URZ+0x36438], R28 ;  /* 0x0364381c0c0075a7 */ /* 0x0044e4000802017f */
[----:B---3--:R-:W-:Y:S05]  /*af40*/  @!P1 NANOSLEEP.SYNCS 0x989680 ;  /* 0x009896800000995d */ /* 0x008fea0003900000 */
[----:B------:R-:W3:Y:S02]  /*af50*/  @!P1 SYNCS.PHASECHK.TRANS64 P1, [R12+URZ+0x36438], R28 ;  /* 0x0364381c0c0095a7 */ /* 0x000ee4000802007f */
[----:B---3--:R-:W-:Y:S05]  /*af60*/  @!P1 BRA `(.L_x_820) ;  /* 0xfffffffc00f09947 */ /* 0x008fea000383ffff */
[----:B------:R-:W-:Y:S05]  /*af70*/  BRA `(.L_x_851) ;  /* 0xffffffe800c47947 */ /* 0x000fea000383ffff */
.L_x_822:
[----:B------:R-:W-:-:S07]  /*af80*/  SHF.L.U32 R5, R0, 0x1f, RZ ;  /* 0x0000001f00057819 */ /* 0x000fce00000006ff */
.L_x_852:
[----:B---3--:R3:W4:Y:S02]  /*af90*/  SYNCS.PHASECHK.TRANS64.TRYWAIT P1, [R12+URZ+0x36420], R5 ;  /* 0x036420050c0075a7 */ /* 0x008724000802017f */
[----:B----4-:R-:W-:Y:S05]  /*afa0*/  @!P1 NANOSLEEP.SYNCS 0x989680 ;  /* 0x009896800000995d */ /* 0x010fea0003900000 */
[----:B------:R-:W4:Y:S02]  /*afb0*/  @!P1 SYNCS.PHASECHK.TRANS64 P1, [R12+URZ+0x36420], R5 ;  /* 0x036420050c0095a7 */ /* 0x000f24000802007f */
[----:B----4-:R-:W-:Y:S05]  /*afc0*/  @!P1 BRA `(.L_x_852) ;  /* 0xfffffffc00f09947 */ /* 0x010fea000383ffff */
[----:B------:R-:W-:Y:S05]  /*afd0*/  BRA `(.L_x_853) ;  /* 0xffffffec005c7947 */ /* 0x000fea000383ffff */
.L_x_825:
[----:B---3--:R3:W4:Y:S02]  /*afe0*/  SYNCS.PHASECHK.TRANS64.TRYWAIT P1, [R12+URZ+0x36438], R11 ;  /* 0x0364380b0c0075a7 */ /* 0x008724000802017f */
[----:B----4-:R-:W-:Y:S05]  /*aff0*/  @!P1 NANOSLEEP.SYNCS 0x989680 ;  /* 0x009896800000995d */ /* 0x010fea0003900000 */
[----:B------:R-:W4:Y:S02]  /*b000*/  @!P1 SYNCS.PHASECHK.TRANS64 P1, [R12+URZ+0x36438], R11 ;  /* 0x0364380b0c0095a7 */ /* 0x000f24000802007f */
[----:B----4-:R-:W-:Y:S05]  /*b010*/  @!P1 BRA `(.L_x_825) ;  /* 0xfffffffc00f09947 */ /* 0x010fea000383ffff */
[----:B------:R-:W-:Y:S05]  /*b020*/  BRA `(.L_x_854) ;  /* 0xfffffff000087947 */ /* 0x000fea000383ffff */
.L_x_827:
[----:B----4-:R4:W1:Y:S02]  /*b030*/  SYNCS.PHASECHK.TRANS64.TRYWAIT P1, [R12+URZ+0x36428], R5 ;  /* 0x036428050c0075a7 */ /* 0x010864000802017f */
[----:B-1----:R-:W-:Y:S05]  /*b040*/  @!P1 NANOSLEEP.SYNCS 0x989680 ;  /* 0x009896800000995d */ /* 0x002fea0003900000 */
[----:B------:R-:W1:Y:S02]  /*b050*/  @!P1 SYNCS.PHASECHK.TRANS64 P1, [R12+URZ+0x36428], R5 ;  /* 0x036428050c0095a7 */ /* 0x000e64000802007f */
[----:B-1----:R-:W-:Y:S05]  /*b060*/  @!P1 BRA `(.L_x_827) ;  /* 0xfffffffc00f09947 */ /* 0x002fea000383ffff */
[----:B------:R-:W-:Y:S05]  /*b070*/  BRA `(.L_x_855) ;  /* 0xfffffff000b47947 */ /* 0x000fea000383ffff */
.L_x_829:
[----:B----4-:R4:W1:Y:S02]  /*b080*/  SYNCS.PHASECHK.TRANS64.TRYWAIT P1, [R12+URZ+0x36438], R3 ;  /* 0x036438030c0075a7 */ /* 0x010864000802017f */
[----:B-1----:R-:W-:Y:S05]  /*b090*/  @!P1 NANOSLEEP.SYNCS 0x989680 ;  /* 0x009896800000995d */ /* 0x002fea0003900000 */
[----:B------:R-:W1:Y:S02]  /*b0a0*/  @!P1 SYNCS.PHASECHK.TRANS64 P1, [R12+URZ+0x36438], R3 ;  /* 0x036438030c0095a7 */ /* 0x000e64000802007f */
[----:B-1----:R-:W-:Y:S05]  /*b0b0*/  @!P1 BRA `(.L_x_829) ;  /* 0xfffffffc00f09947 */ /* 0x002fea000383ffff */
[----:B------:R-:W-:Y:S05]  /*b0c0*/  BRA `(.L_x_856) ;  /* 0xfffffff400507947 */ /* 0x000fea000383ffff */
.L_x_831:
[----:B------:R-:W-:Y:S01]  /*b0d0*/  BSSY B0, `(.L_x_857) ;  /* 0x0000006000007945 */ /* 0x000fe20003800000 */
[----:B------:R-:W-:-:S07]  /*b0e0*/  IMAD.MOV.U32 R15, RZ, RZ, -0x1 ;  /* 0xffffffffff0f7424 */ /* 0x000fce00078e00ff */
[----:B-1234-:R-:W-:Y:S05]  /*b0f0*/  WARPSYNC.COLLECTIVE R15, `(.L_x_858) ;  /* 0x000000000f0c7348 */ /* 0x01efea0003c00000 */
[----:B------:R-:W-:Y:S02]  /*b100*/  ELECT P6, UR62, PT ;  /* 0x00000000003e782f */ /* 0x000fe400038c0000 */
[----:B------:R-:W-:Y:S01]  /*b110*/  MOV R14, UR62 ;  /* 0x0000003e000e7c02 */ /* 0x000fe20008000f00 */
[----:B-1234-:R-:W-:Y:S10]  /*b120*/  ENDCOLLECTIVE ;  /* 0x000000000000791b */ /* 0x01eff40003800000 */
.L_x_858:
[----:B------:R-:W-:Y:S05]  /*b130*/  BSYNC B0 ;  /* 0x0000000000007941 */ /* 0x000fea0003800000 */
.L_x_857:
[----:B------:R-:W-:Y:S05]  /*b140*/  BRA `(.L_x_859) ;  /* 0xfffffff8000c7947 */ /* 0x000fea000383ffff */
.L_x_833:
[----:B----4-:R4:W1:Y:S02]  /*b150*/  SYNCS.PHASECHK.TRANS64.TRYWAIT P0, [R7+URZ], R6 ;  /* 0x00000006070075a7 */ /* 0x010864000800017f */
[----:B-1----:R-:W-:Y:S05]  /*b160*/  @!P0 NANOSLEEP.SYNCS 0x989680 ;  /* 0x009896800000895d */ /* 0x002fea0003900000 */
[----:B------:R-:W1:Y:S02]  /*b170*/  @!P0 SYNCS.PHASECHK.TRANS64 P0, [R7+URZ], R6 ;  /* 0x00000006070085a7 */ /* 0x000e64000800007f */
[----:B-1----:R-:W-:Y:S05]  /*b180*/  @!P0 BRA `(.L_x_833) ;  /* 0xfffffffc00f08947 */ /* 0x002fea000383ffff */
[----:B------:R-:W-:Y:S05]  /*b190*/  BRA `(.L_x_860) ;  /* 0xfffffff800487947 */ /* 0x000fea000383ffff */
.L_x_834:
[----:B------:R1:W1:Y:S02]  /*b1a0*/  SYNCS.PHASECHK.TRANS64.TRYWAIT P0, [R5+URZ], R0 ;  /* 0x00000000050075a7 */ /* 0x000264000800017f */
[----:B-1----:R-:W-:Y:S05]  /*b1b0*/  @!P0 NANOSLEEP.SYNCS 0x989680 ;  /* 0x009896800000895d */ /* 0x002fea0003900000 */
[----:B------:R-:W1:Y:S02]  /*b1c0*/  @!P0 SYNCS.PHASECHK.TRANS64 P0, [R5+URZ], R0 ;  /* 0x00000000050085a7 */ /* 0x000e64000800007f */
[----:B-1----:R-:W-:Y:S05]  /*b1d0*/  @!P0 BRA `(.L_x_834) ;  /* 0xfffffffc00f08947 */ /* 0x002fea000383ffff */
[----:B------:R-:W-:Y:S05]  /*b1e0*/  BRA `(.L_x_861) ;  /* 0xfffffff8003c7947 */ /* 0x000fea000383ffff */
.L_x_862:
        /* <DEDUP_REMOVED lines=9> */
.L_x_3860:


//--------------------- .text._ZN7cutlass13device_kernelIN5flash11enable_sm90INS1_16FlashAttnBwdSm90INS1_25CollectiveMainloopBwdSm90ILi2ELi1ELi1EN4cute5tupleIJNS5_1CILi1EEES8_S8_EEENS6_IJNS7_ILi64EEENS7_ILi96EEENS7_ILi192EEEEEENS_6half_tEfNS_4arch4Sm90ELb0ELb0ELb1ELb1ELb0ELb0ELb1ELb0ELi3ELi1ELi1ELi1ELb0EEENS1_24CollectiveEpilogueBwdGQAISD_fSG_Li384ELb1ELb0EEENS1_19SingleTileSchedulerILb1ELb0ELb0ELi96EEEEEEEEEvNT_6ParamsE --------------------------
	.section	.text._ZN7cutlass13device_kernelIN5flash11enable_sm90INS1_16FlashAttnBwdSm90INS1_25CollectiveMainloopBwdSm90ILi2ELi1ELi1EN4cute5tupleIJNS5_1CILi1EEES8_S8_EEENS6_IJNS7_ILi64EEENS7_ILi96EEENS7_ILi192EEEEEENS_6half_tEfNS_4arch4Sm90ELb0ELb0ELb1ELb1ELb0ELb0ELb1ELb0ELi3ELi1ELi1ELi1ELb0EEENS1_24CollectiveEpilogueBwdGQAISD_fSG_Li384ELb1ELb0EEENS1_19SingleTileSchedulerILb1ELb0ELb0ELi96EEEEEEEEEvNT_6ParamsE,"ax",@progbits
	.align	128
.text._ZN7cutlass13device_kernelIN5flash11enable_sm90INS1_16FlashAttnBwdSm90INS1_25CollectiveMainloopBwdSm90ILi2ELi1ELi1EN4cute5tupleIJNS5_1CILi1EEES8_S8_EEENS6_IJNS7_ILi64EEENS7_ILi96EEENS7_ILi192EEEEEENS_6half_tEfNS_4arch4Sm90ELb0ELb0ELb1ELb1ELb0ELb0ELb1ELb0ELi3ELi1ELi1ELi1ELb0EEENS1_24CollectiveEpilogueBwdGQAISD_fSG_Li384ELb1ELb0EEENS1_19SingleTileSchedulerILb1ELb0ELb0ELi96EEEEEEEEEvNT_6ParamsE:
        .type           _ZN7cutlass13device_kernelIN5flash11enable_sm90INS1_16FlashAttnBwdSm90INS1_25CollectiveMainloopBwdSm90ILi2ELi1ELi1EN4cute5tupleIJNS5_1CILi1EEES8_S8_EEENS6_IJNS7_ILi64EEENS7_ILi96EEENS7_ILi192EEEEEENS_6half_tEfNS_4arch4Sm90ELb0ELb0ELb1ELb1ELb0ELb0ELb1ELb0ELi3ELi1ELi1ELi1ELb0EEENS1_24CollectiveEpilogueBwdGQAISD_fSG_Li384ELb1ELb0EEENS1_19SingleTileSchedulerILb1ELb0ELb0ELi96EEEEEEEEEvNT_6ParamsE,@function
        .size           _ZN7cutlass13device_kernelIN5flash11enable_sm90INS1_16FlashAttnBwdSm90INS1_25CollectiveMainloopBwdSm90ILi2ELi1ELi1EN4cute5tupleIJNS5_1CILi1EEES8_S8_EEENS6_IJNS7_ILi64EEENS7_ILi96EEENS7_ILi192EEEEEENS_6half_tEfNS_4arch4Sm90ELb0ELb0ELb1ELb1ELb0ELb0ELb1ELb0ELi3ELi1ELi1ELi1ELb0EEENS1_24CollectiveEpilogueBwdGQAISD_fSG_Li384ELb1ELb0EEENS1_19SingleTileSchedulerILb1ELb0ELb0ELi96EEEEEEEEEvNT_6ParamsE,(.L_x_3861 - _ZN7cutlass13device_kernelIN5flash11enable_sm90INS1_16FlashAttnBwdSm90INS1_25CollectiveMainloopBwdSm90ILi2ELi1ELi1EN4cute5tupleIJNS5_1CILi1EEES8_S8_EEENS6_IJNS7_ILi64EEENS7_ILi96EEENS7_ILi192EEEEEENS_6half_tEfNS_4arch4Sm90ELb0ELb0ELb1ELb1ELb0ELb0ELb1ELb0ELi3ELi1ELi1ELi1ELb0EEENS1_24CollectiveEpilogueBwdGQAISD_fSG_Li384ELb1ELb0EEENS1_19SingleTileSchedulerILb1ELb0ELb0ELi96EEEEEEEEEvNT_6ParamsE)
        .other          _ZN7cutlass13device_kernelIN5flash11enable_sm90INS1_16FlashAttnBwdSm90INS1_25CollectiveMainloopBwdSm90ILi2ELi1ELi1EN4cute5tupleIJNS5_1CILi1EEES8_S8_EEENS6_IJNS7_ILi64EEENS7_ILi96EEENS7_ILi192EEEEEENS_6half_tEfNS_4arch4Sm90ELb0ELb0ELb1ELb1ELb0ELb0ELb1ELb0ELi3ELi1ELi1ELi1ELb0EEENS1_24CollectiveEpilogueBwdGQAISD_fSG_Li384ELb1ELb0EEENS1_19SingleTileSchedulerILb1ELb0ELb0ELi96EEEEEEEEEvNT_6ParamsE,@"STO_CUDA_ENTRY STV_DEFAULT"
_ZN7cutlass13device_kernelIN5flash11enable_sm90INS1_16FlashAttnBwdSm90INS1_25CollectiveMainloopBwdSm90ILi2ELi1ELi1EN4cute5tupleIJNS5_1CILi1EEES8_S8_EEENS6_IJNS7_ILi64EEENS7_ILi96EEENS7_ILi192EEEEEENS_6half_tEfNS_4arch4Sm90ELb0ELb0ELb1ELb1ELb0ELb0ELb1ELb0ELi3ELi1ELi1ELi1ELb0EEENS1_24CollectiveEpilogueBwdGQAISD_fSG_Li384ELb1ELb0EEENS1_19SingleTileSchedulerILb1ELb0ELb0ELi96EEEEEEEEEvNT_6ParamsE:
        /* <DEDUP_REMOVED lines=23> */
.L_x_864:
[----:B------:R-:W-:Y:S05]  /*0170*/  BSYNC B0 ;  /* 0x0000000000007941 */ /* 0x000fea0003800000 */
.L_x_863:
        /* <DEDUP_REMOVED lines=34> */
.L_x_865:
        /* <DEDUP_REMOVED lines=20> */
.L_x_866:
        /* <DEDUP_REMOVED lines=8> */
.L_x_869:
        /* <DEDUP_REMOVED lines=21> */
.L_x_870:
        /* <DEDUP_REMOVED lines=10> */
.L_x_872:
[----:B------:R-:W2:Y:S02]  /*0750*/  LDC R0, c[0x0][0x8c4] ;  /* 0x00023100ff007b82 */ /* 0x000ea40000000800 */
.L_x_871:
        /* <DEDUP_REMOVED lines=15> */
.L_x_874:
        /* <DEDUP_REMOVED lines=10> */
.L_x_875:
        /* <DEDUP_REMOVED lines=8> */
.L_x_876:
        /* <DEDUP_REMOVED lines=9> */
.L_x_877:
        /* <DEDUP_REMOVED lines=76> */
.L_x_880:
        /* <DEDUP_REMOVED lines=15> */
.L_x_879:
        /* <DEDUP_REMOVED lines=20> */
.L_x_882:
        /* <DEDUP_REMOVED lines=15> */
.L_x_881:
        /* <DEDUP_REMOVED lines=8> */
.L_x_970:
        /* <DEDUP_REMOVED lines=26> */
.L_x_884:
        /* <DEDUP_REMOVED lines=100> */
.L_x_896:
[----:B------:R-:W-:-:S13]  /*1a40*/  ISETP.NE.AND P0, PT, R9, 0x3, PT ;  /* 0x000000030900780c */ /* 0x000fda0003f05270 */
[----:B------:R-:W-:Y:S05]  /*1a50*/  @!P0 BRA `(.L_x_886) ;  /* 0x0000000000048947 */ /* 0x000fea0003800000 */
[----:B------:R-:W-:Y:S01]  /*1a60*/  BPT.TRAP 0x1 ;  /* 0x000000040000795c */ /* 0x000fe20000300000 */
.L_x_886:
[----:B------:R-:W-:Y:S02]  /*1a70*/  LEA R4, R3, UR36, 0x3 ;  /* 0x0000002403047c11 */ /* 0x000fe4000f8e18ff */
[----:B------:R-:W-:-:S04]  /*1a80*/  SHF.L.U32 R11, R7, 0x1f, RZ ;  /* 0x0000001f070b7819 */ /* 0x000fc800000006ff */
[----:B------:R1:W2:Y:S01]  /*1a90*/  SYNCS.PHASECHK.TRANS64.TRYWAIT P1, [R4+URZ+0x36410], R11 ;  /* 0x0364100b040075a7 */ /* 0x0002a2000802017f */
[----:B------:R-:W-:Y:S05]  /*1aa0*/  @!P0 BRA `(.L_x_887) ;  /* 0x0000000000048947 */ /* 0x000fea0003800000 */
[----:B------:R-:W-:Y:S01]  /*1ab0*/  BPT.TRAP 0x1 ;  /* 0x000000040000795c */ /* 0x000fe20000300000 */
.L_x_887:
[----:B--2---:R-:W-:Y:S05]  /*1ac0*/  @P1 BRA `(.L_x_888) ;  /* 0x0000000000081947 */ /* 0x004fea0003800000 */
[----:B------:R-:W2:Y:S02]  /*1ad0*/  SYNCS.PHASECHK.TRANS64.TRYWAIT P1, [R4+URZ+0x36410], R11 ;  /* 0x0364100b040075a7 */ /* 0x000ea4000802017f */
[----:B--2---:R-:W-:Y:S05]  /*1ae0*/  @!P1 BRA `(.L_x_889) ;  /* 0x0000006800649947 */ /* 0x004fea0003800000 */
.L_x_888:
        /* <DEDUP_REMOVED lines=104> */
.L_x_890:
[----:B------:R-:W-:-:S04]  /*2170*/  SHF.L.U32 R15, R6, 0x1f, RZ ;  /* 0x0000001f060f7819 */ /* 0x000fc800000006ff */
[----:B------:R1:W1:Y:S01]  /*2180*/  SYNCS.PHASECHK.TRANS64.TRYWAIT P1, [UR36+0x36430], R15 ;  /* 0x0364300fff0075a7 */ /* 0x0002620008020164 */
[----:B------:R-:W-:Y:S05]  /*2190*/  @!P0 BRA `(.L_x_891) ;  /* 0x0000000000048947 */ /* 0x000fea0003800000 */
[----:B------:R-:W-:Y:S01]  /*21a0*/  BPT.TRAP 0x1 ;  /* 0x000000040000795c */ /* 0x000fe20000300000 */
.L_x_891:
        /* <DEDUP_REMOVED lines=33> */
.L_x_892:
        /* <DEDUP_REMOVED lines=340> */
.L_x_894:
        /* <DEDUP_REMOVED lines=60> */
.L_x_895:
        /* <DEDUP_REMOVED lines=63> */
.L_x_878:
[----:B------:R-:W-:Y:S05]  /*40b0*/  @P0 BRA `(.L_x_873) ;  /* 0x0000004000b40947 */ /* 0x000fea0003800000 */
[----:B------:R-:W3:Y:S01]  /*40c0*/  LDL.LU R120, [R1+0x8] ;  /* 0x0000080001787983 */ /* 0x000ee20000300800 */
[----:B-12---:R-:W1:Y:S01]  /*40d0*/  LDC.64 R2, c[0x0][0x878] ;  /* 0x00021e00ff027b82 */ /* 0x006e620000000a00 */
[----:B------:R-:W2:Y:S01]  /*40e0*/  S2R R0, SR_TID.X ;  /* 0x0000000000007919 */ /* 0x000ea20000002100 */
[----:B------:R-:W4:Y:S06]  /*40f0*/  S2R R6, SR_CTAID.Y ;  /* 0x0000000000067919 */ /* 0x000f2c0000002600 */
[----:B------:R-:W5:Y:S01]  /*4100*/  S2UR UR5, SR_CgaCtaId ;  /* 0x00000000000579c3 */ /* 0x000f620000008800 */
[----:B------:R-:W4:Y:S07]  /*4110*/  S2R R10, SR_CTAID.X ;  /* 0x00000000000a7919 */ /* 0x000f2e0000002500 */
[----:B------:R-:W4:Y:S01]  /*4120*/  LDC.64 R12, c[0x0][0x818] ;  /* 0x00020600ff0c7b82 */ /* 0x000f220000000a00 */
[----:B-1----:R-:W-:-:S07]  /*4130*/  ISETP.NE.U32.AND P0, PT, R2, RZ, PT ;  /* 0x000000ff0200720c */ /* 0x002fce0003f05070 */
[----:B------:R-:W1:Y:S01]  /*4140*/  LDC.64 R16, c[0x0][0x840] ;  /* 0x00021000ff107b82 */ /* 0x000e620000000a00 */
[----:B------:R-:W-:-:S07]  /*4150*/  ISETP.NE.AND.EX P0, PT, R3, RZ, PT, P0 ;  /* 0x000000ff0300720c */ /* 0x000fce0003f05300 */
[----:B------:R-:W5:Y:S08]  /*4160*/  LDC R2, c[0x0][0x850] ;  /* 0x00021400ff027b82 */ /* 0x000f700000000800 */
[----:B------:R-:W3:Y:S01]  /*4170*/  @P0 LDC.64 R4, c[0x0][0x878] ;  /* 0x00021e00ff040b82 */ /* 0x000ee20000000a00 */
[----:B------:R-:W-:-:S07]  /*4180*/  UMOV UR4, 0x400 ;  /* 0x0000040000047882 */ /* 0x000fce0000000000 */
[----:B------:R-:W1:Y:S08]  /*4190*/  LDC.64 R14, c[0x0][0x820] ;  /* 0x00020800ff0e7b82 */ /* 0x000e700000000a00 */
[----:B------:R-:W1:Y:S08]  /*41a0*/  LDC.64 R18, c[0x0][0x848] ;  /* 0x00021200ff127b82 */ /* 0x000e700000000a00 */
[----:B------:R-:W1:Y:S08]  /*41b0*/  LDC.64 R20, c[0x0][0x800] ;  /* 0x00020000ff147b82 */ /* 0x000e700000000a00 */
[----:B------:R-:W1:Y:S01]  /*41c0*/  LDC.64 R22, c[0x0][0x828] ;  /* 0x00020a00ff167b82 */ /* 0x000e620000000a00 */
[----:B---3--:R-:W-:-:S06]  /*41d0*/  @P0 IMAD.WIDE R4, R120, 0x4, R4 ;  /* 0x0000000478040825 */ /* 0x008fcc00078e0204 */
[----:B------:R-:W3:Y:S01]  /*41e0*/  @P0 LDG.E R4, desc[UR38][R4.64] ;  /* 0x0000002604040981 */ /* 0x000ee2000c1e1900 */
[----:B------:R-:W-:Y:S01]  /*41f0*/  BAR.SYNC.DEFER_BLOCKING 0x1, 0x180 ;  /* 0x0046000000007b1d */ /* 0x000fe20000010000 */
[----:B-----5:R-:W-:Y:S01]  /*4200*/  ISETP.NE.AND P1, PT, R2, 0x1, PT ;  /* 0x000000010200780c */ /* 0x020fe20003f25270 */
[----:B--2---:R-:W-:Y:S01]  /*4210*/  VIADD R2, R0, 0xffffff80 ;  /* 0xffffff8000027836 */ /* 0x004fe20000000000 */
[----:B------:R-:W-:-:S03]  /*4220*/  ULEA UR4, UR5, UR4, 0x18 ;  /* 0x0000000405047291 */ /* 0x000fc6000f8ec03f */
[----:B------:R-:W-:Y:S01]  /*4230*/  BSSY B0, `(.L_x_897) ;  /* 0x0000052000007945 */ /* 0x000fe20003800000 */
[----:B------:R-:W-:-:S04]  /*4240*/  SHF.R.S32.HI R3, RZ, 0x1f, R2 ;  /* 0x0000001fff037819 */ /* 0x000fc80000011402 */
[----:B------:R-:W-:-:S03]  /*4250*/  LEA.HI R7, R3, R2, RZ, 0x7 ;  /* 0x0000000203077211 */ /* 0x000fc600078f38ff */
[----:B------:R-:W2:Y:S01]  /*4260*/  @P1 LDC R9, c[0x0][0x854] ;  /* 0x00021500ff091b82 */ /* 0x000ea20000000800 */
[----:B------:R-:W-:Y:S02]  /*4270*/  LOP3.LUT R3, R7, 0x3fffff80, RZ, 0xc0, !PT ;  /* 0x3fffff8007037812 */ /* 0x000fe400078ec0ff */
[----:B------:R-:W-:-:S03]  /*4280*/  SHF.R.S32.HI R8, RZ, 0x7, R7 ;  /* 0x00000007ff087819 */ /* 0x000fc60000011407 */
[----:B------:R-:W-:Y:S02]  /*4290*/  IMAD.IADD R3, R2, 0x1, -R3 ;  /* 0x0000000102037824 */ /* 0x000fe400078e0a03 */
[----:B------:R-:W5:Y:S02]  /*42a0*/  @P1 LDC R11, c[0x0][0x858] ;  /* 0x00021600ff0b1b82 */ /* 0x000f640000000800 */
[----:B------:R-:W-:Y:S02]  /*42b0*/  IMAD R7, R8, 0x600, R3 ;  /* 0x0000060008077824 */ /* 0x000fe400078e0203 */
[----:B----4-:R-:W-:Y:S02]  /*42c0*/  IMAD.MOV.U32 R3, RZ, RZ, R6 ;  /* 0x000000ffff037224 */ /* 0x010fe400078e0006 */
[----:B------:R-:W-:-:S05]  /*42d0*/  IMAD.SHL.U32 R7, R7, 0x4, RZ ;  /* 0x0000000407077824 */ /* 0x000fca00078e00ff */
[----:B------:R-:W-:Y:S01]  /*42e0*/  LEA R8, R7, UR4, 0x2 ;  /* 0x0000000407087c11 */ /* 0x000fe2000f8e10ff */
[----:B------:R-:W-:-:S04]  /*42f0*/  IMAD R7, R10, 0x4800, RZ ;  /* 0x000048000a077824 */ /* 0x000fc800078e02ff */
        /* <DEDUP_REMOVED lines=17> */
[----:B-1----:R-:W1:Y:S01]  /*4410*/  FENCE.VIEW.ASYNC.S ;  /* 0x00000000000073c6 */ /* 0x002e620000000000 */
[----:B---3--:R-:W-:-:S04]  /*4420*/  @P0 IMAD R4, R120, 0x60, R4 ;  /* 0x0000006078040824 */ /* 0x008fc800078e0204 */
[----:B------:R-:W-:-:S04]  /*4430*/  @P0 IMAD.HI R5, R4, 0x2aaaaaab, RZ ;  /* 0x2aaaaaab04050827 */ /* 0x000fc800078e02ff */
[----:B--2---:R-:W-:Y:S01]  /*4440*/  @P1 IMAD.HI.U32 R4, R6, R9, RZ ;  /* 0x0000000906041227 */ /* 0x004fe200078e00ff */
[----:B------:R-:W-:-:S04]  /*4450*/  @P0 SHF.R.U32.HI R6, RZ, 0x1f, R5 ;  /* 0x0000001fff060819 */ /* 0x000fc80000011605 */
[----:B------:R-:W-:Y:S02]  /*4460*/  @P0 LEA.HI.SX32 R6, R5, R6, 0x1c ;  /* 0x0000000605060211 */ /* 0x000fe400078fe2ff */
[----:B-----5:R-:W-:-:S03]  /*4470*/  @P1 SHF.R.U32.HI R3, RZ, R11, R4 ;  /* 0x0000000bff031219 */ /* 0x020fc60000011604 */
[----:B------:R-:W-:Y:S01]  /*4480*/  @P0 IMAD R4, R6, 0x4800, RZ ;  /* 0x0000480006040824 */ /* 0x000fe200078e02ff */
[----:B------:R-:W-:-:S04]  /*4490*/  SHF.R.S32.HI R9, RZ, 0x1f, R3 ;  /* 0x0000001fff097819 */ /* 0x000fc80000011403 */
[----:B------:R-:W-:Y:S02]  /*44a0*/  @P0 SHF.R.S32.HI R5, RZ, 0x1f, R4 ;  /* 0x0000001fff050819 */ /* 0x000fe40000011404 */
[----:B------:R-:W-:Y:S01]  /*44b0*/  @!P0 CS2R R4, SRZ ;  /* 0x0000000000048805 */ /* 0x000fe2000001ff00 */
[----:B------:R-:W-:Y:S01]  /*44c0*/  IMAD R10, R9, R16, RZ ;  /* 0x00000010090a7224 */ /* 0x000fe200078e02ff */
[----:B-1----:R-:W-:Y:S04]  /*44d0*/  BAR.SYNC.DEFER_BLOCKING 0x1, 0x180 ;  /* 0x0046000000007b1d */ /* 0x002fe80000010000 */
[----:B------:R-:W-:Y:S01]  /*44e0*/  IADD3 R6, P1, R7, R4, RZ ;  /* 0x0000000407067210 */ /* 0x000fe20007f3e0ff */
[----:B------:R-:W-:Y:S01]  /*44f0*/  IMAD R4, R9, R12, RZ ;  /* 0x0000000c09047224 */ /* 0x000fe200078e02ff */
[----:B------:R-:W-:-:S02]  /*4500*/  SEL R9, R120, RZ, !P0 ;  /* 0x000000ff78097207 */ /* 0x000fc40004000000 */
[----:B------:R-:W-:Y:S01]  /*4510*/  LEA.HI.X.SX32 R7, R7, R5, 0x1, P1 ;  /* 0x0000000507077211 */ /* 0x000fe200008f0eff */
[C---:B------:R-:W-:Y:S02]  /*4520*/  IMAD R11, R3.reuse, R13, R4 ;  /* 0x0000000d030b7224 */ /* 0x040fe400078e0204 */
[C---:B------:R-:W-:Y:S02]  /*4530*/  IMAD R13, R3.reuse, R17, R10 ;  /* 0x00000011030d7224 */ /* 0x040fe400078e020a */
[----:B------:R-:W-:-:S04]  /*4540*/  IMAD.WIDE.U32 R4, R3, R12, R6 ;  /* 0x0000000c03047225 */ /* 0x000fc800078e0006 */
[----:B------:R-:W-:Y:S01]  /*4550*/  IMAD.WIDE.U32 R6, R3, R16, R6 ;  /* 0x0000001003067225 */ /* 0x000fe200078e0006 */
[----:B------:R-:W-:-:S03]  /*4560*/  SHF.R.S32.HI R3, RZ, 0x1f, R120 ;  /* 0x0000001fff037819 */ /* 0x000fc60000011478 */
[----:B------:R-:W-:Y:S01]  /*4570*/  IMAD.IADD R5, R5, 0x1, R11 ;  /* 0x0000000105057824 */ /* 0x000fe200078e020b */
[----:B------:R-:W-:Y:S01]  /*4580*/  SEL R3, R3, RZ, !P0 ;  /* 0x000000ff03037207 */ /* 0x000fe20004000000 */
[----:B------:R-:W-:Y:S01]  /*4590*/  IMAD.IADD R7, R7, 0x1, R13 ;  /* 0x0000000107077824 */ /* 0x000fe200078e020d */
[----:B------:R-:W-:Y:S01]  /*45a0*/  ISETP.NE.AND P0, PT, R2, RZ, PT ;  /* 0x000000ff0200720c */ /* 0x000fe20003f05270 */
[----:B------:R-:W-:-:S04]  /*45b0*/  IMAD.WIDE.U32 R4, R9, R14, R4 ;  /* 0x0000000e09047225 */ /* 0x000fc800078e0004 */
[C---:B------:R-:W-:Y:S01]  /*45c0*/  IMAD R10, R3.reuse, R14, RZ ;  /* 0x0000000e030a7224 */ /* 0x040fe200078e02ff */
[----:B------:R-:W-:Y:S01]  /*45d0*/  LEA R20, P1, R4, R20, 0x2 ;  /* 0x0000001404147211 */ /* 0x000fe200078210ff */
[-C--:B------:R-:W-:Y:S02]  /*45e0*/  IMAD R12, R3, R18.reuse, RZ ;  /* 0x00000012030c7224 */ /* 0x080fe400078e02ff */
[----:B------:R-:W-:-:S04]  /*45f0*/  IMAD.WIDE.U32 R6, R9, R18, R6 ;  /* 0x0000001209067225 */ /* 0x000fc800078e0006 */
[C---:B------:R-:W-:Y:S01]  /*4600*/  IMAD R3, R9.reuse, R15, R10 ;  /* 0x0000000f09037224 */ /* 0x040fe200078e020a */
[----:B------:R-:W-:Y:S01]  /*4610*/  LEA R22, P2, R6, R22, 0x2 ;  /* 0x0000001606167211 */ /* 0x000fe200078410ff */
[----:B------:R-:W-:Y:S02]  /*4620*/  IMAD R9, R9, R19, R12 ;  /* 0x0000001309097224 */ /* 0x000fe400078e020c */
[----:B------:R-:W-:Y:S02]  /*4630*/  IMAD.IADD R3, R5, 0x1, R3 ;  /* 0x0000000105037824 */ /* 0x000fe400078e0203 */
[----:B------:R-:W-:-:S03]  /*4640*/  IMAD.IADD R2, R7, 0x1, R9 ;  /* 0x0000000107027824 */ /* 0x000fc600078e0209 */
[----:B------:R-:W-:Y:S02]  /*4650*/  LEA.HI.X R3, R4, R21, R3, 0x2, P1 ;  /* 0x0000001504037211 */ /* 0x000fe400008f1403 */
[----:B------:R-:W-:Y:S01]  /*4660*/  LEA.HI.X R2, R6, R23, R2, 0x2, P2 ;  /* 0x0000001706027211 */ /* 0x000fe200010f1402 */
[----:B----4-:R-:W-:Y:S06]  /*4670*/  @P0 BRA `(.L_x_898) ;  /* 0x0000000000340947 */ /* 0x010fec0003800000 */
[----:B------:R-:W-:Y:S01]  /*4680*/  R2UR UR6, R22 ;  /* 0x00000000160672ca */ /* 0x000fe200000e0000 */
[----:B------:R-:W-:Y:S01]  /*4690*/  UMOV UR5, 0x1200 ;  /* 0x0000120000057882 */ /* 0x000fe20000000000 */
[----:B------:R-:W-:Y:S01]  /*46a0*/  R2UR UR7, R2 ;  /* 0x00000000020772ca */ /* 0x000fe200000e0000 */
[----:B------:R-:W-:Y:S01]  /*46b0*/  UMOV UR8, 0x0 ;  /* 0x0000000000087882 */ /* 0x000fe20000000000 */
[----:B------:R-:W-:Y:S01]  /*46c0*/  PLOP3.LUT P0, PT, PT, PT, PT, 0x80, 0x0 ;  /* 0x000000000000781c */ /* 0x000fe20003f0f070 */
[----:B------:R-:W-:-:S12]  /*46d0*/  UMOV UR9, 0x14f00000 ;  /* 0x14f0000000097882 */ /* 0x000fd80000000000 */
.L_x_899:
[----:B------:R-:W-:Y:S01]  /*46e0*/  @P0 ELECT P1, URZ, PT ;  /* 0x00000000003f082f */ /* 0x000fe20003820000 */
[----:B------:R1:W-:-:S12]  /*46f0*/  UBLKRED.G.S.ADD.F32.RN [UR6], [UR4], UR5, desc[UR8] ;  /* 0x00000806040073bb */ /* 0x0003d800080a1405 */
[----:B------:R-:W-:Y:S02]  /*4700*/  @P1 PLOP3.LUT P0, PT, P1, PT, PT, 0x8, 0x0 ;  /* 0x000000000000181c */ /* 0x000fe40000f0e170 */
[----:B------:R-:W-:-:S11]  /*4710*/  PLOP3.LUT P1, PT, PT, PT, PT, 0x8, 0x0 ;  /* 0x000000000000781c */ /* 0x000fd60003f2e170 */
[----:B-1----:R-:W-:Y:S05]  /*4720*/  @P0 BRA.U.ANY `(.L_x_899) ;  /* 0xfffffffd00ec0947 */ /* 0x002fea000393ffff */
[----:B------:R0:W-:Y:S01]  /*4730*/  UTMACMDFLUSH ;  /* 0x00000000000079b7 */ /* 0x0001e20000000000 */
[----:B------:R-:W-:-:S04]  /*4740*/  DEPBAR.LE SB0, 0x0 ;  /* 0x000080000000791a */ /* 0x000fc80000000000 */
.L_x_898:
[----:B------:R-:W-:Y:S05]  /*4750*/  BSYNC B0 ;  /* 0x0000000000007941 */ /* 0x000fea0003800000 */
.L_x_897:
[----:B------:R-:W-:Y:S01]  /*4760*/  BAR.SYNC.DEFER_BLOCKING 0x1, 0x180 ;  /* 0x0046000000007b1d */ /* 0x000fe20000010000 */
[----:B------:R-:W-:-:S05]  /*4770*/  ISETP.NE.AND P0, PT, R0, 0x80, PT ;  /* 0x000000800000780c */ /* 0x000fca0003f05270 */
        /* <DEDUP_REMOVED lines=26> */
.L_x_900:
        /* <DEDUP_REMOVED lines=8> */
.L_x_868:
        /* <DEDUP_REMOVED lines=20> */
.L_x_902:
        /* <DEDUP_REMOVED lines=13> */
.L_x_904:
[----:B------:R-:W-:-:S05]  /*4bb0*/  ULDC UR5, c[0x0][0x8c4] ;  /* 0x0002310000057ab9 */ /* 0x000fca0000000800 */
.L_x_903:
        /* <DEDUP_REMOVED lines=40> */
.L_x_905:
        /* <DEDUP_REMOVED lines=53> */
.L_x_927:
        /* <DEDUP_REMOVED lines=23> */
.L_x_908:
[----:B------:R-:W-:Y:S05]  /*5300*/  BSYNC B0 ;  /* 0x0000000000007941 */ /* 0x000fea0003800000 */
.L_x_907:
        /* <DEDUP_REMOVED lines=12> */
.L_x_910:
[----:B------:R-:W-:Y:S05]  /*53d0*/  BSYNC B0 ;  /* 0x0000000000007941 */ /* 0x000fea0003800000 */
.L_x_909:
        /* <DEDUP_REMOVED lines=13> */
.L_x_912:
[----:B------:R-:W-:Y:S05]  /*54b0*/  BSYNC B0 ;  /* 0x0000000000007941 */ /* 0x000fea0003800000 */
.L_x_911:
[----:B------:R-:W-:Y:S06]  /*54c0*/  BAR.ARV 0xa, 0xa0 ;  /* 0x0282800000007b1d */ /* 0x000fec0000002000 */
[----:B------:R-:W-:Y:S04]  /*54d0*/  BSSY B0, `(.L_x_913) ;  /* 0x0000003000007945 */ /* 0x000fe80003800000 */
[----:B------:R-:W-:Y:S05]  /*54e0*/  @!P0 BRA `(.L_x_914) ;  /* 0x0000000000048947 */ /* 0x000fea0003800000 */
[----:B------:R-:W-:-:S04]  /*54f0*/  DEPBAR.LE SB0, 0x1 ;  /* 0x000080400000791a */ /* 0x000fc80000000000 */
.L_x_914:
[----:B------:R-:W-:Y:S05]  /*5500*/  BSYNC B0 ;  /* 0x0000000000007941 */ /* 0x000fea0003800000 */
.L_x_913:
[----:B------:R-:W-:Y:S06]  /*5510*/  BAR.ARV 0xb, 0xa0 ;  /* 0x02c2800000007b1d */ /* 0x000fec0000002000 */
[----:B------:R-:W-:Y:S04]  /*5520*/  BSSY B0, `(.L_x_915) ;  /* 0x0000003000007945 */ /* 0x000fe80003800000 */
[----:B------:R-:W-:Y:S05]  /*5530*/  @!P0 BRA `(.L_x_916) ;  /* 0x0000000000048947 */ /* 0x000fea0003800000 */
[----:B------:R-:W-:-:S04]  /*5540*/  DEPBAR.LE SB0, 0x0 ;  /* 0x000080000000791a */ /* 0x000fc80000000000 */
.L_x_916:
[----:B------:R-:W-:Y:S05]  /*5550*/  BSYNC B0 ;  /* 0x0000000000007941 */ /* 0x000fea0003800000 */
.L_x_915:
        /* <DEDUP_REMOVED lines=13> */
.L_x_918:
[----:B------:R-:W-:Y:S05]  /*5630*/  BSYNC B0 ;  /* 0x0000000000007941 */ /* 0x000fea0003800000 */
.L_x_917:
        /* <DEDUP_REMOVED lines=12> */
.L_x_920:
[----:B------:R-:W-:Y:S05]  /*5700*/  BSYNC B0 ;  /* 0x0000000000007941 */ /* 0x000fea0003800000 */
.L_x_919:
        /* <DEDUP_REMOVED lines=13> */
.L_x_922:
[----:B------:R-:W-:Y:S05]  /*57e0*/  BSYNC B0 ;  /* 0x0000000000007941 */ /* 0x000fea0003800000 */
.L_x_921:
[----:B------:R-:W-:Y:S06]  /*57f0*/  BAR.ARV 0xa, 0xa0 ;  /* 0x0282800000007b1d */ /* 0x000fec0000002000 */
[----:B------:R-:W-:Y:S04]  /*5800*/  BSSY B0, `(.L_x_923) ;  /* 0x0000003000007945 */ /* 0x000fe80003800000 */
[----:B------:R-:W-:Y:S05]  /*5810*/  @!P0 BRA `(.L_x_924) ;  /* 0x0000000000048947 */ /* 0x000fea0003800000 */
[----:B------:R-:W-:-:S04]  /*5820*/  DEPBAR.LE SB0, 0x1 ;  /* 0x000080400000791a */ /* 0x000fc80000000000 */
.L_x_924:
[----:B------:R-:W-:Y:S05]  /*5830*/  BSYNC B0 ;  /* 0x0000000000007941 */ /* 0x000fea0003800000 */
.L_x_923:
[----:B------:R-:W-:Y:S01]  /*5840*/  VIADD R0, R0, 0xfffffffe ;  /* 0xfffffffe00007836 */ /* 0x000fe20000000000 */
[----:B------:R-:W-:Y:S06]  /*5850*/  BAR.ARV 0xb, 0xa0 ;  /* 0x02c2800000007b1d */ /* 0x000fec0000002000 */
[----:B------:R-:W-:Y:S01]  /*5860*/  BSSY B0, `(.L_x_925) ;  /* 0x0000004000007945 */ /* 0x000fe20003800000 */
[----:B------:R-:W-:-:S03]  /*5870*/  ISETP.NE.AND P1, PT, R0, RZ, PT ;  /* 0x000000ff0000720c */ /* 0x000fc60003f25270 */
[----:B------:R-:W-:Y:S10]  /*5880*/  @!P0 BRA `(.L_x_926) ;  /* 0x0000000000048947 */ /* 0x000ff40003800000 */
[----:B------:R-:W-:-:S04]  /*5890*/  DEPBAR.LE SB0, 0x0 ;  /* 0x000080000000791a */ /* 0x000fc80000000000 */
.L_x_926:
[----:B------:R-:W-:Y:S05]  /*58a0*/  BSYNC B0 ;  /* 0x0000000000007941 */ /* 0x000fea0003800000 */
.L_x_925:
[----:B------:R-:W-:Y:S06]  /*58b0*/  BAR.ARV 0xc, 0xa0 ;  /* 0x0302800000007b1d */ /* 0x000fec0000002000 */
[----:B------:R-:W-:Y:S02]  /*58c0*/  UIADD3 UR5, UR5, 0x2, URZ ;  /* 0x0000000205057890 */ /* 0x000fe4000fffe03f */
[----:B------:R-:W-:Y:S01]  /*58d0*/  UIADD3 UR4, UR4, 0x1, URZ ;  /* 0x0000000104047890 */ /* 0x000fe2000fffe03f */
[----:B------:R-:W-:Y:S11]  /*58e0*/  @P1 BRA `(.L_x_927) ;  /* 0xfffffff800281947 */ /* 0x000ff6000383ffff */
[----:B------:R-:W-:-:S12]  /*58f0*/  UIADD3 UR6, UR20, 0x6000, URZ ;  /* 0x0000600014067890 */ /* 0x000fd8000fffe03f */
.L_x_906:
        /* <DEDUP_REMOVED lines=19> */
.L_x_929:
[----:B------:R-:W-:Y:S05]  /*5a30*/  BSYNC B0 ;  /* 0x0000000000007941 */ /* 0x000fea0003800000 */
.L_x_928:
        /* <DEDUP_REMOVED lines=18> */
.L_x_931:
[----:B------:R-:W-:Y:S05]  /*5b60*/  BSYNC B0 ;  /* 0x0000000000007941 */ /* 0x000fea0003800000 */
.L_x_930:
        /* <DEDUP_REMOVED lines=19> */
.L_x_933:
[----:B------:R-:W-:Y:S05]  /*5ca0*/  BSYNC B0 ;  /* 0x0000000000007941 */ /* 0x000fea0003800000 */
.L_x_932:
[----:B------:R-:W-:Y:S06]  /*5cb0*/  BAR.ARV 0xa, 0xa0 ;  /* 0x0282800000007b1d */ /* 0x000fec0000002000 */
[----:B------:R-:W-:Y:S04]  /*5cc0*/  BSSY B0, `(.L_x_934) ;  /* 0x0000003000007945 */ /* 0x000fe80003800000 */
[----:B------:R-:W-:Y:S05]  /*5cd0*/  @!P0 BRA `(.L_x_935) ;  /* 0x0000000000048947 */ /* 0x000fea0003800000 */
[----:B------:R-:W-:-:S04]  /*5ce0*/  DEPBAR.LE SB0, 0x1 ;  /* 0x000080400000791a */ /* 0x000fc80000000000 */
.L_x_935:
[----:B------:R-:W-:Y:S05]  /*5cf0*/  BSYNC B0 ;  /* 0x0000000000007941 */ /* 0x000fea0003800000 */
.L_x_934:
[----:B------:R-:W-:Y:S06]  /*5d00*/  BAR.ARV 0xb, 0xa0 ;  /* 0x02c2800000007b1d */ /* 0x000fec0000002000 */
[----:B------:R-:W-:Y:S04]  /*5d10*/  BSSY B0, `(.L_x_936) ;  /* 0x0000003000007945 */ /* 0x000fe80003800000 */
[----:B------:R-:W-:Y:S05]  /*5d20*/  @!P0 BRA `(.L_x_937) ;  /* 0x0000000000048947 */ /* 0x000fea0003800000 */
[----:B------:R-:W-:-:S04]  /*5d30*/  DEPBAR.LE SB0, 0x0 ;  /* 0x000080000000791a */ /* 0x000fc80000000000 */
.L_x_937:
[----:B------:R-:W-:Y:S05]  /*5d40*/  BSYNC B0 ;  /* 0x0000000000007941 */ /* 0x000fea0003800000 */
.L_x_936:
[----:B------:R-:W-:Y:S06]  /*5d50*/  BAR.ARV 0xc, 0xa0 ;  /* 0x0302800000007b1d */ /* 0x000fec0000002000 */
[----:B------:R-:W-:Y:S05]  /*5d60*/  BRA `(.L_x_873) ;  /* 0x0000002400887947 */ /* 0x000fea0003800000 */
.L_x_901:
        /* <DEDUP_REMOVED lines=10> */
.L_x_938:
        /* <DEDUP_REMOVED lines=10> */
.L_x_940:
[----:B------:R-:W3:Y:S02]  /*5eb0*/  LDC R0, c[0x0][0x8c4] ;  /* 0x00023100ff007b82 */ /* 0x000ee40000000800 */
.L_x_939:
        /* <DEDUP_REMOVED lines=42> */
.L_x_942:
        /* <DEDUP_REMOVED lines=70> */
.L_x_971:
        /* <DEDUP_REMOVED lines=9> */
.L_x_945:
        /* <DEDUP_REMOVED lines=98> */
.L_x_956:
[----:B-1----:R-:W-:-:S05]  /*6c70*/  IMAD.MOV.U32 R11, RZ, RZ, 0x1 ;  /* 0x00000001ff0b7424 */ /* 0x002fca00078e00ff */
[----:B------:R-:W-:-:S04]  /*6c80*/  SHF.L.U32 R11, R11, 0x1f, RZ ;  /* 0x0000001f0b0b7819 */ /* 0x000fc800000006ff */
[----:B------:R-:W1:Y:S02]  /*6c90*/  SYNCS.PHASECHK.TRANS64.TRYWAIT P1, [R12+URZ+0x36438], R11 ;  /* 0x0364380b0c0075a7 */ /* 0x000e64000802017f */
[----:B-1234-:R-:W-:Y:S05]  /*6ca0*/  @!P1 BRA `(.L_x_948) ;  /* 0x0000001800349947 */ /* 0x01efea0003800000 */
.L_x_972:
[----:B------:R-:W-:Y:S05]  /*6cb0*/  @P0 BRA `(.L_x_949) ;  /* 0x0000000000140947 */ /* 0x000fea0003800000 */
[----:B------:R-:W-:Y:S01]  /*6cc0*/  ISETP.NE.AND P1, PT, R8, RZ, PT ;  /* 0x000000ff0800720c */ /* 0x000fe20003f25270 */
[----:B------:R-:W-:-:S04]  /*6cd0*/  IMAD.MOV.U32 R3, RZ, RZ, 0x6100 ;  /* 0x00006100ff037424 */ /* 0x000fc800078e00ff */
[----:B------:R2:W-:Y:S08]  /*6ce0*/  SYNCS.ARRIVE.TRANS64 RZ, [R12+URZ+0x36430], R3 ;  /* 0x036430030cff79a7 */ /* 0x0005f0000800003f */
[----:B------:R-:W-:Y:S05]  /*6cf0*/  @!P1 BRA `(.L_x_949) ;  /* 0x0000000000049947 */ /* 0x000fea0003800000 */
[----:B------:R-:W-:Y:S01]  /*6d00*/  BPT.TRAP 0x1 ;  /* 0x000000040000795c */ /* 0x000fe20000300000 */
.L_x_949:
        /* <DEDUP_REMOVED lines=49> */
.L_x_973:
[----:B------:R-:W-:Y:S05]  /*7020*/  @P0 BRA `(.L_x_951) ;  /* 0x0000000000140947 */ /* 0x000fea0003800000 */
[----:B------:R-:W-:Y:S01]  /*7030*/  ISETP.NE.AND P1, PT, R8, RZ, PT ;  /* 0x000000ff0800720c */ /* 0x000fe20003f25270 */
[----:B--2---:R-:W-:-:S04]  /*7040*/  IMAD.MOV.U32 R27, RZ, RZ, 0x6100 ;  /* 0x00006100ff1b7424 */ /* 0x004fc800078e00ff */
[----:B------:R3:W-:Y:S08]  /*7050*/  SYNCS.ARRIVE.TRANS64 RZ, [R12+URZ+0x36418], R27 ;  /* 0x0364181b0cff79a7 */ /* 0x0007f0000800003f */
[----:B------:R-:W-:Y:S05]  /*7060*/  @!P1 BRA `(.L_x_951) ;  /* 0x0000000000049947 */ /* 0x000fea0003800000 */
[----:B------:R-:W-:Y:S01]  /*7070*/  BPT.TRAP 0x1 ;  /* 0x000000040000795c */ /* 0x000fe20000300000 */
.L_x_951:
        /* <DEDUP_REMOVED lines=37> */
.L_x_974:
[----:B--2---:R-:W-:Y:S01]  /*72d0*/  SHF.R.S32.HI R28, RZ, 0x1f, R26 ;  /* 0x0000001fff1c7819 */ /* 0x004fe2000001141a */
[----:B------:R-:W-:Y:S06]  /*72e0*/  @P0 BRA `(.L_x_953) ;  /* 0x0000000000140947 */ /* 0x000fec0003800000 */
[----:B------:R-:W-:Y:S01]  /*72f0*/  ISETP.NE.AND P1, PT, R8, RZ, PT ;  /* 0x000000ff0800720c */ /* 0x000fe20003f25270 */
[----:B------:R-:W-:-:S04]  /*7300*/  IMAD.MOV.U32 R29, RZ, RZ, 0x6100 ;  /* 0x00006100ff1d7424 */ /* 0x000fc800078e00ff */
[----:B------:R2:W-:Y:S08]  /*7310*/  SYNCS.ARRIVE.TRANS64 RZ, [R12+URZ+0x36430], R29 ;  /* 0x0364301d0cff79a7 */ /* 0x0005f0000800003f */
[----:B------:R-:W-:Y:S05]  /*7320*/  @!P1 BRA `(.L_x_953) ;  /* 0x0000000000049947 */ /* 0x000fea0003800000 */
[----:B------:R-:W-:Y:S01]  /*7330*/  BPT.TRAP 0x1 ;  /* 0x000000040000795c */ /* 0x000fe20000300000 */
.L_x_953:
        /* <DEDUP_REMOVED lines=37> */
.L_x_976:
[----:B------:R-:W-:Y:S05]  /*7590*/  @P0 BRA `(.L_x_955) ;  /* 0x0000000000140947 */ /* 0x000fea0003800000 */
[----:B------:R-:W-:Y:S01]  /*75a0*/  ISETP.NE.AND P1, PT, R8, RZ, PT ;  /* 0x000000ff0800720c */ /* 0x000fe20003f25270 */
[----:B---3--:R-:W-:-:S04]  /*75b0*/  IMAD.MOV.U32 R5, RZ, RZ, 0x6100 ;  /* 0x00006100ff057424 */ /* 0x008fc800078e00ff */
[----:B------:R4:W-:Y:S08]  /*75c0*/  SYNCS.ARRIVE.TRANS64 RZ, [R12+URZ+0x36410], R5 ;  /* 0x036410050cff79a7 */ /* 0x0009f0000800003f */
[----:B------:R-:W-:Y:S05]  /*75d0*/  @!P1 BRA `(.L_x_955) ;  /* 0x0000000000049947 */ /* 0x000fea0003800000 */
[----:B------:R-:W-:Y:S01]  /*75e0*/  BPT.TRAP 0x1 ;  /* 0x000000040000795c */ /* 0x000fe20000300000 */
.L_x_955:
        /* <DEDUP_REMOVED lines=37> */
.L_x_947:
[----:B------:R-:W-:Y:S01]  /*7840*/  ISETP.NE.AND P1, PT, R17, RZ, PT ;  /* 0x000000ff1100720c */ /* 0x000fe20003f25270 */
[----:B------:R-:W-:-:S12]  /*7850*/  IMAD.MOV.U32 R4, RZ, RZ, 0x1 ;  /* 0x00000001ff047424 */ /* 0x000fd800078e00ff */
[----:B------:R-:W-:Y:S05]  /*7860*/  @!P1 BRA `(.L_x_946) ;  /* 0x00000004006c9947 */ /* 0x000fea0003800000 */
[----:B------:R-:W3:Y:S02]  /*7870*/  SYNCS.PHASECHK.TRANS64.TRYWAIT P1, [R12+URZ+0x36438], R11 ;  /* 0x0364380b0c0075a7 */ /* 0x000ee4000802017f */
[----:B---3--:R-:W-:Y:S05]  /*7880*/  @!P1 BRA `(.L_x_957) ;  /* 0x0000000c00909947 */ /* 0x008fea0003800000 */
.L_x_977:
[----:B------:R-:W-:Y:S05]  /*7890*/  @P0 BRA `(.L_x_958) ;  /* 0x0000000000140947 */ /* 0x000fea0003800000 */
[----:B------:R-:W-:Y:S01]  /*78a0*/  ISETP.NE.AND P1, PT, R8, RZ, PT ;  /* 0x000000ff0800720c */ /* 0x000fe20003f25270 */
[----:B------:R-:W-:-:S04]  /*78b0*/  IMAD.MOV.U32 R5, RZ, RZ, 0x6100 ;  /* 0x00006100ff057424 */ /* 0x000fc800078e00ff */
[----:B------:R4:W-:Y:S08]  /*78c0*/  SYNCS.ARRIVE.TRANS64 RZ, [R12+URZ+0x36430], R5 ;  /* 0x036430050cff79a7 */ /* 0x0009f0000800003f */
[----:B------:R-:W-:Y:S05]  /*78d0*/  @!P1 BRA `(.L_x_958) ;  /* 0x0000000000049947 */ /* 0x000fea0003800000 */
[----:B------:R-:W-:Y:S01]  /*78e0*/  BPT.TRAP 0x1 ;  /* 0x000000040000795c */ /* 0x000fe20000300000 */
.L_x_958:
        /* <DEDUP_REMOVED lines=42> */
.L_x_978:
[----:B------:R-:W-:Y:S01]  /*7b90*/  IMAD.MOV.U32 R4, RZ, RZ, RZ ;  /* 0x000000ffff047224 */ /* 0x000fe200078e00ff */
[----:B------:R-:W-:Y:S06]  /*7ba0*/  @P0 BRA `(.L_x_960) ;  /* 0x0000000000140947 */ /* 0x000fec0003800000 */
[----:B------:R-:W-:Y:S01]  /*7bb0*/  ISETP.NE.AND P1, PT, R8, RZ, PT ;  /* 0x000000ff0800720c */ /* 0x000fe20003f25270 */
[----:B----4-:R-:W-:-:S04]  /*7bc0*/  IMAD.MOV.U32 R5, RZ, RZ, 0x6100 ;  /* 0x00006100ff057424 */ /* 0x010fc800078e00ff */
[----:B------:R4:W-:Y:S08]  /*7bd0*/  SYNCS.ARRIVE.TRANS64 RZ, [R12+URZ+0x36418], R5 ;  /* 0x036418050cff79a7 */ /* 0x0009f0000800003f */
[----:B------:R-:W-:Y:S05]  /*7be0*/  @!P1 BRA `(.L_x_960) ;  /* 0x0000000000049947 */ /* 0x000fea0003800000 */
[----:B------:R-:W-:Y:S01]  /*7bf0*/  BPT.TRAP 0x1 ;  /* 0x000000040000795c */ /* 0x000fe20000300000 */
.L_x_960:
        /* <DEDUP_REMOVED lines=34> */
.L_x_946:
[----:B------:R-:W-:-:S04]  /*7e20*/  SHF.L.U32 R3, R4, 0x1f, RZ ;  /* 0x0000001f04037819 */ /* 0x000fc800000006ff */
[----:B------:R-:W4:Y:S02]  /*7e30*/  SYNCS.PHASECHK.TRANS64.TRYWAIT P1, [R12+URZ+0x36438], R3 ;  /* 0x036438030c0075a7 */ /* 0x000f24000802017f */
[----:B----4-:R-:W-:Y:S05]  /*7e40*/  @!P1 BRA `(.L_x_961) ;  /* 0x0000000800489947 */ /* 0x010fea0003800000 */
.L_x_979:
[----:B------:R-:W-:Y:S05]  /*7e50*/  @P0 BRA `(.L_x_962) ;  /* 0x0000000000180947 */ /* 0x000fea0003800000 */
[----:B------:R-:W5:Y:S01]  /*7e60*/  S2R R2, SR_TID.X ;  /* 0x0000000000027919 */ /* 0x000f620000002100 */
[----:B----4-:R-:W-:-:S04]  /*7e70*/  IMAD.MOV.U32 R3, RZ, RZ, 0x6100 ;  /* 0x00006100ff037424 */ /* 0x010fc800078e00ff */
[----:B------:R4:W-:Y:S01]  /*7e80*/  SYNCS.ARRIVE.TRANS64 RZ, [R12+URZ+0x36430], R3 ;  /* 0x036430030cff79a7 */ /* 0x0009e2000800003f */
[----:B-----5:R-:W-:-:S13]  /*7e90*/  LOP3.LUT P0, RZ, R2, 0x1f, RZ, 0xc0, !PT ;  /* 0x0000001f02ff7812 */ /* 0x020fda000780c0ff */
[----:B----4-:R-:W-:Y:S05]  /*7ea0*/  @!P0 BRA `(.L_x_962) ;  /* 0x0000000000048947 */ /* 0x010fea0003800000 */
[----:B------:R-:W-:Y:S01]  /*7eb0*/  BPT.TRAP 0x1 ;  /* 0x000000040000795c */ /* 0x000fe20000300000 */
.L_x_962:
        /* <DEDUP_REMOVED lines=44> */
.L_x_943:
[----:B------:R-:W-:Y:S05]  /*8180*/  BSYNC B0 ;  /* 0x0000000000007941 */ /* 0x000fea0003800000 */
.L_x_941:
[----:B------:R-:W-:-:S03]  /*8190*/  UMOV UR6, 0xffffffff ;  /* 0xffffffff00067882 */ /* 0x000fc60000000000 */
[----:B------:R-:W-:Y:S05]  /*81a0*/  BRA.DIV UR6, `(.L_x_963) ;  /* 0x0000000606847947 */ /* 0x000fea000b800000 */
[----:B------:R-:W-:-:S13]  /*81b0*/  ELECT P6, URZ, PT ;  /* 0x00000000003f782f */ /* 0x000fda00038c0000 */
.L_x_982:
[----:B------:R-:W-:Y:S05]  /*81c0*/  @!P6 BRA `(.L_x_873) ;  /* 0x000000000070e947 */ /* 0x000fea0003800000 */
[----:B------:R-:W-:-:S04]  /*81d0*/  LOP3.LUT R16, R16, 0x2, RZ, 0xfc, !PT ;  /* 0x0000000210107812 */ /* 0x000fc800078efcff */
[----:B------:R-:W-:-:S13]  /*81e0*/  ISETP.NE.AND P2, PT, R16, 0x3, PT ;  /* 0x000000031000780c */ /* 0x000fda0003f45270 */
[----:B------:R-:W-:Y:S05]  /*81f0*/  @!P2 BRA `(.L_x_964) ;  /* 0x000000000004a947 */ /* 0x000fea0003800000 */
[----:B--2---:R-:W-:Y:S01]  /*8200*/  BPT.TRAP 0x1 ;  /* 0x000000040000795c */ /* 0x004fe20000300000 */
.L_x_964:
        /* <DEDUP_REMOVED lines=15> */
.L_x_983:
[----:B------:R-:W5:Y:S02]  /*8300*/  SYNCS.PHASECHK.TRANS64.TRYWAIT P0, [R5+URZ], R0 ;  /* 0x00000000050075a7 */ /* 0x000f64000800017f */
[----:B-----5:R-:W-:Y:S05]  /*8310*/  @!P0 BRA `(.L_x_966) ;  /* 0x00000004005c8947 */ /* 0x020fea0003800000 */
.L_x_984:
[----:B------:R-:W-:Y:S05]  /*8320*/  @!P2 BRA `(.L_x_967) ;  /* 0x000000000004a947 */ /* 0x000fea0003800000 */
[----:B--2---:R-:W-:Y:S01]  /*8330*/  BPT.TRAP 0x1 ;  /* 0x000000040000795c */ /* 0x004fe20000300000 */
.L_x_967:
[----:B------:R-:W-:-:S07]  /*8340*/  SHF.L.U32 R4, R4, 0x1f, RZ ;  /* 0x0000001f04047819 */ /* 0x000fce00000006ff */
.L_x_968:
[----:B------:R1:W1:Y:S02]  /*8350*/  SYNCS.PHASECHK.TRANS64.TRYWAIT P0, [R9+URZ+0x36438], R4 ;  /* 0x03643804090075a7 */ /* 0x000264000800017f */
[----:B-1----:R-:W-:Y:S05]  /*8360*/  @!P0 NANOSLEEP.SYNCS 0x989680 ;  /* 0x009896800000895d */ /* 0x002fea0003900000 */
[----:B------:R-:W1:Y:S02]  /*8370*/  @!P0 SYNCS.PHASECHK.TRANS64 P0, [R9+URZ+0x36438], R4 ;  /* 0x03643804090085a7 */ /* 0x000e64000800007f */
[----:B-1----:R-:W-:Y:S05]  /*8380*/  @!P0 BRA `(.L_x_968) ;  /* 0xfffffffc00f08947 */ /* 0x002fea000383ffff */
.L_x_873:
[----:B--2---:R-:W-:Y:S05]  /*8390*/  BSYNC B6 ;  /* 0x0000000000067941 */ /* 0x004fea0003800000 */
.L_x_867:
[----:B------:R-:W-:Y:S05]  /*83a0*/  EXIT ;  /* 0x000000000000794d */ /* 0x000fea0003800000 */
.L_x_883:
[----:B------:R-:W-:Y:S02]  /*83b0*/  IMAD.MOV.U32 R12, RZ, RZ, RZ ;  /* 0x000000ffff0c7224 */ /* 0x000fe400078e00ff */
[----:B------:R-:W-:Y:S02]  /*83c0*/  IMAD.MOV.U32 R11, RZ, RZ, 0x1f ;  /* 0x0000001fff0b7424 */ /* 0x000fe400078e00ff */
[----:B------:R-:W-:-:S07]  /*83d0*/  IMAD.MOV.U32 R15, RZ, RZ, -0x1 ;  /* 0xffffffffff0f7424 */ /* 0x000fce00078e00ff */
[----:B------:R-:W-:Y:S05]  /*83e0*/  WARPSYNC.COLLECTIVE R15, `(.L_x_969) ;  /* 0x000000000f087348 */ /* 0x000fea0003c00000 */
[----:B------:R1:W2:Y:S02]  /*83f0*/  SHFL.IDX P6, R14, R13, R12, R11 ;  /* 0x0000000c0d0e7389 */ /* 0x0002a400000c000b */
[----:B-12---:R-:W-:Y:S01]  /*8400*/  ENDCOLLECTIVE ;  /* 0x000000000000791b */ /* 0x006fe20003800000 */
.L_x_969:
[----:B------:R-:W-:Y:S05]  /*8410*/  BRA `(.L_x_970) ;  /* 0xffffff8c00907947 */ /* 0x000fea000383ffff */
.L_x_885:
[----:B--2---:R-:W-:-:S04]  /*8420*/  IMAD.U32 R7, RZ, RZ, UR36 ;  /* 0x00000024ff077e24 */ /* 0x004fc8000f8e00ff */
[----:B------:R2:W3:Y:S03]  /*8430*/  SYNCS.PHASECHK.TRANS64.TRYWAIT P0, [R7+URZ+0x36400], R11 ;  /* 0x0364000b070075a7 */ /* 0x0004e6000800017f */
[----:B---3--:R-:W-:Y:S05]  /*8440*/  @!P0 NANOSLEEP.SYNCS 0x989680 ;  /* 0x009896800000895d */ /* 0x008fea0003900000 */
[----:B------:R-:W3:Y:S02]  /*8450*/  @!P0 SYNCS.PHASECHK.TRANS64 P0, [R7+URZ+0x36400], R11 ;  /* 0x0364000b070085a7 */ /* 0x000ee4000800007f */
[----:B---3--:R-:W-:Y:S05]  /*8460*/  @!P0 BRA `(.L_x_885) ;  /* 0xfffffffc00ec8947 */ /* 0x008fea000383ffff */
[----:B------:R-:W-:Y:S05]  /*8470*/  BRA `(.L_x_884) ;  /* 0xffffff8c00e07947 */ /* 0x000fea000383ffff */
.L_x_889:
[----:B--2---:R2:W3:Y:S02]  /*8480*/  SYNCS.PHASECHK.TRANS64.TRYWAIT P1, [R4+URZ+0x36410], R11 ;  /* 0x0364100b040075a7 */ /* 0x0044e4000802017f */
[----:B---3--:R-:W-:Y:S05]  /*8490*/  @!P1 NANOSLEEP.SYNCS 0x989680 ;  /* 0x009896800000995d */ /* 0x008fea0003900000 */
[----:B------:R-:W3:Y:S02]  /*84a0*/  @!P1 SYNCS.PHASECHK.TRANS64 P1, [R4+URZ+0x36410], R11 ;  /* 0x0364100b040095a7 */ /* 0x000ee4000802007f */
[----:B---3--:R-:W-:Y:S05]  /*84b0*/  @!P1 BRA `(.L_x_889) ;  /* 0xfffffffc00f09947 */ /* 0x008fea000383ffff */
[----:B------:R-:W-:Y:S05]  /*84c0*/  BRA `(.L_x_888) ;  /* 0xffffff9400887947 */ /* 0x000fea000383ffff */
.L_x_893:
[----:B--2---:R-:W-:-:S04]  /*84d0*/  IMAD.U32 R120, RZ, RZ, UR36 ;  /* 0x00000024ff787e24 */ /* 0x004fc8000f8e00ff */
[----:B------:R2:W3:Y:S03]  /*84e0*/  SYNCS.PHASECHK.TRANS64.TRYWAIT P1, [R120+URZ+0x36430], R15 ;  /* 0x0364300f780075a7 */ /* 0x0004e6000802017f */
[----:B---3--:R-:W-:Y:S05]  /*84f0*/  @!P1 NANOSLEEP.SYNCS 0x989680 ;  /* 0x009896800000995d */ /* 0x008fea0003900000 */
[----:B------:R-:W3:Y:S02]  /*8500*/  @!P1 SYNCS.PHASECHK.TRANS64 P1, [R120+URZ+0x36430], R15 ;  /* 0x0364300f780095a7 */ /* 0x000ee4000802007f */
[----:B---3--:R-:W-:Y:S05]  /*8510*/  @!P1 BRA `(.L_x_893) ;  /* 0xfffffffc00ec9947 */ /* 0x008fea000383ffff */
[----:B------:R-:W-:Y:S05]  /*8520*/  BRA `(.L_x_892) ;  /* 0xffffff9c00a47947 */ /* 0x000fea000383ffff */
.L_x_944:
[----:B-1----:R1:W2:Y:S02]  /*8530*/  SYNCS.PHASECHK.TRANS64.TRYWAIT P1, [R12+URZ+0x36420], R11 ;  /* 0x0364200b0c0075a7 */ /* 0x0022a4000802017f */
[----:B--2---:R-:W-:Y:S05]  /*8540*/  @!P1 NANOSLEEP.SYNCS 0x989680 ;  /* 0x009896800000995d */ /* 0x004fea0003900000 */
[----:B------:R-:W2:Y:S02]  /*8550*/  @!P1 SYNCS.PHASECHK.TRANS64 P1, [R12+URZ+0x36420], R11 ;  /* 0x0364200b0c0095a7 */ /* 0x000ea4000802007f */
[----:B--2---:R-:W-:Y:S05]  /*8560*/  @!P1 BRA `(.L_x_944) ;  /* 0xfffffffc00f09947 */ /* 0x004fea000383ffff */
[----:B------:R-:W-:Y:S05]  /*8570*/  BRA `(.L_x_971) ;  /* 0xffffffe000107947 */ /* 0x000fea000383ffff */
.L_x_948:
[----:B-1----:R1:W2:Y:S02]  /*8580*/  SYNCS.PHASECHK.TRANS64.TRYWAIT P1, [R12+URZ+0x36438], R11 ;  /* 0x0364380b0c0075a7 */ /* 0x0022a4000802017f */
[----:B--2---:R-:W-:Y:S05]  /*8590*/  @!P1 NANOSLEEP.SYNCS 0x989680 ;  /* 0x009896800000995d */ /* 0x004fea0003900000 */
[----:B------:R-:W2:Y:S02]  /*85a0*/  @!P1 SYNCS.PHASECHK.TRANS64 P1, [R12+URZ+0x36438], R11 ;  /* 0x0364380b0c0095a7 */ /* 0x000ea4000802007f */
[----:B--2---:R-:W-:Y:S05]  /*85b0*/  @!P1 BRA `(.L_x_948) ;  /* 0xfffffffc00f09947 */ /* 0x004fea000383ffff */
[----:B------:R-:W-:Y:S05]  /*85c0*/  BRA `(.L_x_972) ;  /* 0xffffffe400b87947 */ /* 0x000fea000383ffff */
.L_x_950:
[----:B--2---:R2:W3:Y:S02]  /*85d0*/  SYNCS.PHASECHK.TRANS64.TRYWAIT P1, [R12+URZ+0x36428], R27 ;  /* 0x0364281b0c0075a7 */ /* 0x0044e4000802017f */
[----:B---3--:R-:W-:Y:S05]  /*85e0*/  @!P1 NANOSLEEP.SYNCS 0x989680 ;  /* 0x009896800000995d */ /* 0x008fea0003900000 */
[----:B------:R-:W3:Y:S02]  /*85f0*/  @!P1 SYNCS.PHASECHK.TRANS64 P1, [R12+URZ+0x36428], R27 ;  /* 0x0364281b0c0095a7 */ /* 0x000ee4000802007f */
[----:B---3--:R-:W-:Y:S05]  /*8600*/  @!P1 BRA `(.L_x_950) ;  /* 0xfffffffc00f09947 */ /* 0x008fea000383ffff */
[----:B------:R-:W-:Y:S05]  /*8610*/  BRA `(.L_x_973) ;  /* 0xffffffe800807947 */ /* 0x000fea000383ffff */
.L_x_952:
[----:B--2---:R2:W3:Y:S02]  /*8620*/  SYNCS.PHASECHK.TRANS64.TRYWAIT P1, [R12+URZ+0x36438], R28 ;  /* 0x0364381c0c0075a7 */ /* 0x0044e4000802017f */
[----:B---3--:R-:W-:Y:S05]  /*8630*/  @!P1 NANOSLEEP.SYNCS 0x989680 ;  /* 0x009896800000995d */ /* 0x008fea0003900000 */
[----:B------:R-:W3:Y:S02]  /*8640*/  @!P1 SYNCS.PHASECHK.TRANS64 P1, [R12+URZ+0x36438], R28 ;  /* 0x0364381c0c0095a7 */ /* 0x000ee4000802007f */
[----:B---3--:R-:W-:Y:S05]  /*8650*/  @!P1 BRA `(.L_x_952) ;  /* 0xfffffffc00f09947 */ /* 0x008fea000383ffff */
[----:B------:R-:W-:Y:S05]  /*8660*/  BRA `(.L_x_974) ;  /* 0xffffffec00187947 */ /* 0x000fea000383ffff */
.L_x_954:
[----:B------:R-:W-:-:S07]  /*8670*/  SHF.L.U32 R5, R0, 0x1f, RZ ;  /* 0x0000001f00057819 */ /* 0x000fce00000006ff */
.L_x_975:
[----:B---3--:R3:W4:Y:S02]  /*8680*/  SYNCS.PHASECHK.TRANS64.TRYWAIT P1, [R12+URZ+0x36420], R5 ;  /* 0x036420050c0075a7 */ /* 0x008724000802017f */
[----:B----4-:R-:W-:Y:S05]  /*8690*/  @!P1 NANOSLEEP.SYNCS 0x989680 ;  /* 0x009896800000995d */ /* 0x010fea0003900000 */
[----:B------:R-:W4:Y:S02]  /*86a0*/  @!P1 SYNCS.PHASECHK.TRANS64 P1, [R12+URZ+0x36420], R5 ;  /* 0x036420050c0095a7 */ /* 0x000f24000802007f */
[----:B----4-:R-:W-:Y:S05]  /*86b0*/  @!P1 BRA `(.L_x_975) ;  /* 0xfffffffc00f09947 */ /* 0x010fea000383ffff */
[----:B------:R-:W-:Y:S05]  /*86c0*/  BRA `(.L_x_976) ;  /* 0xffffffec00b07947 */ /* 0x000fea000383ffff */
.L_x_957:
[----:B---3--:R3:W4:Y:S02]  /*86d0*/  SYNCS.PHASECHK.TRANS64.TRYWAIT P1, [R12+URZ+0x36438], R11 ;  /* 0x0364380b0c0075a7 */ /* 0x008724000802017f */
[----:B----4-:R-:W-:Y:S05]  /*86e0*/  @!P1 NANOSLEEP.SYNCS 0x989680 ;  /* 0x009896800000995d */ /* 0x010fea0003900000 */
[----:B------:R-:W4:Y:S02]  /*86f0*/  @!P1 SYNCS.PHASECHK.TRANS64 P1, [R12+URZ+0x36438], R11 ;  /* 0x0364380b0c0095a7 */ /* 0x000f24000802007f */
[----:B----4-:R-:W-:Y:S05]  /*8700*/  @!P1 BRA `(.L_x_957) ;  /* 0xfffffffc00f09947 */ /* 0x010fea000383ffff */
[----:B------:R-:W-:Y:S05]  /*8710*/  BRA `(.L_x_977) ;  /* 0xfffffff0005c7947 */ /* 0x000fea000383ffff */
.L_x_959:
[----:B----4-:R4:W1:Y:S02]  /*8720*/  SYNCS.PHASECHK.TRANS64.TRYWAIT P1, [R12+URZ+0x36428], R5 ;  /* 0x036428050c0075a7 */ /* 0x010864000802017f */
[----:B-1----:R-:W-:Y:S05]  /*8730*/  @!P1 NANOSLEEP.SYNCS 0x989680 ;  /* 0x009896800000995d */ /* 0x002fea0003900000 */
[----:B------:R-:W1:Y:S02]  /*8740*/  @!P1 SYNCS.PHASECHK.TRANS64 P1, [R12+URZ+0x36428], R5 ;  /* 0x036428050c0095a7 */ /* 0x000e64000802007f */
[----:B-1----:R-:W-:Y:S05]  /*8750*/  @!P1 BRA `(.L_x_959) ;  /* 0xfffffffc00f09947 */ /* 0x002fea000383ffff */
[----:B------:R-:W-:Y:S05]  /*8760*/  BRA `(.L_x_978) ;  /* 0xfffffff400087947 */ /* 0x000fea000383ffff */
.L_x_961:
[----:B----4-:R4:W1:Y:S02]  /*8770*/  SYNCS.PHASECHK.TRANS64.TRYWAIT P1, [R12+URZ+0x36438], R3 ;  /* 0x036438030c0075a7 */ /* 0x010864000802017f */
[----:B-1----:R-:W-:Y:S05]  /*8780*/  @!P1 NANOSLEEP.SYNCS 0x989680 ;  /* 0x009896800000995d */ /* 0x002fea0003900000 */
[----:B------:R-:W1:Y:S02]  /*8790*/  @!P1 SYNCS.PHASECHK.TRANS64 P1, [R12+URZ+0x36438], R3 ;  /* 0x036438030c0095a7 */ /* 0x000e64000802007f */
[----:B-1----:R-:W-:Y:S05]  /*87a0*/  @!P1 BRA `(.L_x_961) ;  /* 0xfffffffc00f09947 */ /* 0x002fea000383ffff */
[----:B------:R-:W-:Y:S05]  /*87b0*/  BRA `(.L_x_979) ;  /* 0xfffffff400a47947 */ /* 0x000fea000383ffff */
.L_x_963:
[----:B------:R-:W-:Y:S01]  /*87c0*/  BSSY B0, `(.L_x_980) ;  /* 0x0000006000007945 */ /* 0x000fe20003800000 */
[----:B------:R-:W-:-:S07]  /*87d0*/  IMAD.MOV.U32 R15, RZ, RZ, -0x1 ;  /* 0xffffffffff0f7424 */ /* 0x000fce00078e00ff */
[----:B-1234-:R-:W-:Y:S05]  /*87e0*/  WARPSYNC.COLLECTIVE R15, `(.L_x_981) ;  /* 0x000000000f0c7348 */ /* 0x01efea0003c00000 */
[----:B------:R-:W-:Y:S02]  /*87f0*/  ELECT P6, UR62, PT ;  /* 0x00000000003e782f */ /* 0x000fe400038c0000 */
[----:B------:R-:W-:Y:S01]  /*8800*/  MOV R14, UR62 ;  /* 0x0000003e000e7c02 */ /* 0x000fe20008000f00 */
[----:B-1234-:R-:W-:Y:S10]  /*8810*/  ENDCOLLECTIVE ;  /* 0x000000000000791b */ /* 0x01eff40003800000 */
.L_x_981:
[----:B------:R-:W-:Y:S05]  /*8820*/  BSYNC B0 ;  /* 0x0000000000007941 */ /* 0x000fea0003800000 */
.L_x_980:
[----:B------:R-:W-:Y:S05]  /*8830*/  BRA `(.L_x_982) ;  /* 0xfffffff800607947 */ /* 0x000fea000383ffff */
.L_x_965:
[----:B----4-:R4:W1:Y:S02]  /*8840*/  SYNCS.PHASECHK.TRANS64.TRYWAIT P0, [R7+URZ], R6 ;  /* 0x00000006070075a7 */ /* 0x010864000800017f */
[----:B-1----:R-:W-:Y:S05]  /*8850*/  @!P0 NANOSLEEP.SYNCS 0x989680 ;  /* 0x009896800000895d */ /* 0x002fea0003900000 */
[----:B------:R-:W1:Y:S02]  /*8860*/  @!P0 SYNCS.PHASECHK.TRANS64 P0, [R7+URZ], R6 ;  /* 0x00000006070085a7 */ /* 0x000e64000800007f */
[----:B-1----:R-:W-:Y:S05]  /*8870*/  @!P0 BRA `(.L_x_965) ;  /* 0xfffffffc00f08947 */ /* 0x002fea000383ffff */
[----:B------:R-:W-:Y:S05]  /*8880*/  BRA `(.L_x_983) ;  /* 0xfffffff8009c7947 */ /* 0x000fea000383ffff */
.L_x_966:
[----:B------:R1:W1:Y:S02]  /*8890*/  SYNCS.PHASECHK.TRANS64.TRYWAIT P0, [R5+URZ], R0 ;  /* 0x00000000050075a7 */ /* 0x000264000800017f */
[----:B-1----:R-:W-:Y:S05]  /*88a0*/  @!P0 NANOSLEEP.SYNCS 0x989680 ;  /* 0x009896800000895d */ /* 0x002fea0003900000 */
[----:B------:R-:W1:Y:S02]  /*88b0*/  @!P0 SYNCS.PHASECHK.TRANS64 P0, [R5+URZ], R0 ;  /* 0x00000000050085a7 */ /* 0x000e64000800007f */
[----:B-1----:R-:W-:Y:S05]  /*88c0*/  @!P0 BRA `(.L_x_966) ;  /* 0xfffffffc00f08947 */ /* 0x002fea000383ffff */
[----:B------:R-:W-:Y:S05]  /*88d0*/  BRA `(.L_x_984) ;  /* 0xfffffff800907947 */ /* 0x000fea000383ffff */
.L_x_985:
        /* <DEDUP_REMOVED lines=10> */
.L_x_3861:


//--------------------- .text._ZN7cutlass13device_kernelIN5flash11enable_sm90INS1_16FlashAttnBwdSm90INS1_25CollectiveMainloopBwdSm90ILi2ELi1ELi1EN4cute5tupleIJNS5_1CILi1EEES8_S8_EEENS6_IJNS7_ILi64EEENS7_ILi96EEENS7_ILi192EEEEEENS_6half_tEfNS_4arch4Sm90ELb0ELb0ELb1ELb1ELb1ELb0ELb1ELb0ELi3ELi1ELi1ELi1ELb0EEENS1_24CollectiveEpilogueBwdGQAISD_fSG_Li384ELb1ELb1EEENS1_19SingleTileSchedulerILb1ELb0ELb0ELi96EEEEEEEEEvNT_6ParamsE --------------------------
	.section	.text._ZN7cutlass13device_kernelIN5flash11enable_sm90INS1_16FlashAttnBwdSm90INS1_25CollectiveMainloopBwdSm90ILi2ELi1ELi1EN4cute5tupleIJNS5_1CILi1EEES8_S8_EEENS6_IJNS7_ILi64EEENS7_ILi96EEENS7_ILi192EEEEEENS_6half_tEfNS_4arch4Sm90ELb0ELb0ELb1ELb1ELb1ELb0ELb1ELb0ELi3ELi1ELi1ELi1ELb0EEENS1_24CollectiveEpilogueBwdGQAISD_fSG_Li384ELb1ELb1EEENS1_19SingleTileSchedulerILb1ELb0ELb0ELi96EEEEEEEEEvNT_6ParamsE,"ax",@progbits
	.align	128
.text._ZN7cutlass13device_kernelIN5flash11enable_sm90INS1_16FlashAttnBwdSm90INS1_25CollectiveMainloopBwdSm90ILi2ELi1ELi1EN4cute5tupleIJNS5_1CILi1EEES8_S8_EEENS6_IJNS7_ILi64EEENS7_ILi96EEENS7_ILi192EEEEEENS_6half_tEfNS_4arch4Sm90ELb0ELb0ELb1ELb1ELb1ELb0ELb1ELb0ELi3ELi1ELi1ELi1ELb0EEENS1_24CollectiveEpilogueBwdGQAISD_fSG_Li384ELb1ELb1EEENS1_19SingleTileSchedulerILb1ELb0ELb0ELi96EEEEEEEEEvNT_6ParamsE:
        .type           _ZN7cutlass13device_kernelIN5flash11enable_sm90INS1_16FlashAttnBwdSm90INS1_25CollectiveMainloopBwdSm90ILi2ELi1ELi1EN4cute5tupleIJNS5_1CILi1EEES8_S8_EEENS6_IJNS7_ILi64EEENS7_ILi96EEENS7_ILi192EEEEEENS_6half_tEfNS_4arch4Sm90ELb0ELb0ELb1ELb1ELb1ELb0ELb1ELb0ELi3ELi1ELi1ELi1ELb0EEENS1_24CollectiveEpilogueBwdGQAISD_fSG_Li384ELb1ELb1EEENS1_19SingleTileSchedulerILb1ELb0ELb0ELi96EEEEEEEEEvNT_6ParamsE,@function
        .size           _ZN7cutlass13device_kernelIN5flash11enable_sm90INS1_16FlashAttnBwdSm90INS1_25CollectiveMainloopBwdSm90ILi2ELi1ELi1EN4cute5tupleIJNS5_1CILi1EEES8_S8_EEENS6_IJNS7_ILi64EEENS7_ILi96EEENS7_ILi192EEEEEENS_6half_tEfNS_4arch4Sm90ELb0ELb0ELb1ELb1ELb1ELb0ELb1ELb0ELi3ELi1ELi1ELi1ELb0EEENS1_24CollectiveEpilogueBwdGQAISD_fSG_Li384ELb1ELb1EEENS1_19SingleTileSchedulerILb1ELb0ELb0ELi96EEEEEEEEEvNT_6ParamsE,(.L_x_3862 - _ZN7cutlass13device_kernelIN5flash11enable_sm90INS1_16FlashAttnBwdSm90INS1_25CollectiveMainloopBwdSm90ILi2ELi1ELi1EN4cute5tupleIJNS5_1CILi1EEES8_S8_EEENS6_IJNS7_ILi64EEENS7_ILi96EEENS7_ILi192EEEEEENS_6half_tEfNS_4arch4Sm90ELb0ELb0ELb1ELb1ELb1ELb0ELb1ELb0ELi3ELi1ELi1ELi1ELb0EEENS1_24CollectiveEpilogueBwdGQAISD_fSG_Li384ELb1ELb1EEENS1_19SingleTileSchedulerILb1ELb0ELb0ELi96EEEEEEEEEvNT_6ParamsE)
        .other          _ZN7cutlass13device_kernelIN5flash11enable_sm90INS1_16FlashAttnBwdSm90INS1_25CollectiveMainloopBwdSm90ILi2ELi1ELi1EN4cute5tupleIJNS5_1CILi1EEES8_S8_EEENS6_IJNS7_ILi64EEENS7_ILi96EEENS7_ILi192EEEEEENS_6half_tEfNS_4arch4Sm90ELb0ELb0ELb1ELb1ELb1ELb0ELb1ELb0ELi3ELi1ELi1ELi1ELb0EEENS1_24CollectiveEpilogueBwdGQAISD_fSG_Li384ELb1ELb1EEENS1_19SingleTileSchedulerILb1ELb0ELb0ELi96EEEEEEEEEvNT_6ParamsE,@"STO_CUDA_ENTRY STV_DEFAULT"
_ZN7cutlass13device_kernelIN5flash11enable_sm90INS1_16FlashAttnBwdSm90INS1_25CollectiveMainloopBwdSm90ILi2ELi1ELi1EN4cute5tupleIJNS5_1CILi1EEES8_S8_EEENS6_IJNS7_ILi64EEENS7_ILi96EEENS7_ILi192EEEEEENS_6half_tEfNS_4arch4Sm90ELb0ELb0ELb1ELb1ELb1ELb0ELb1ELb0ELi3ELi1ELi1ELi1ELb0EEENS1_24CollectiveEpilogueBwdGQAISD_fSG_Li384ELb1ELb1EEENS1_19SingleTileSchedulerILb1ELb0ELb0ELi96EEEEEEEEEvNT_6ParamsE:
        /* <DEDUP_REMOVED lines=23> */
.L_x_987:
[----:B------:R-:W-:Y:S05]  /*0170*/  BSYNC B0 ;  /* 0x0000000000007941 */ /* 0x000fea0003800000 */
.L_x_986:
        /* <DEDUP_REMOVED lines=34> */
.L_x_988:
        /* <DEDUP_REMOVED lines=20> */
.L_x_989:
        /* <DEDUP_REMOVED lines=8> */
.L_x_992:
        /* <DEDUP_REMOVED lines=21> */
.L_x_993:
        /* <DEDUP_REMOVED lines=10> */
.L_x_995:
[----:B------:R-:W2:Y:S02]  /*0750*/  LDC R0, c[0x0][0x8c4] ;  /* 0x00023100ff007b82 */ /* 0x000ea40000000800 */
.L_x_994:
        /* <DEDUP_REMOVED lines=15> */
.L_x_997:
        /* <DEDUP_REMOVED lines=10> */
.L_x_998:
        /* <DEDUP_REMOVED lines=8> */
.L_x_999:
        /* <DEDUP_REMOVED lines=9> */
.L_x_1000:
        /* <DEDUP_REMOVED lines=76> */
.L_x_1003:
        /* <DEDUP_REMOVED lines=15> */
.L_x_1002:
        /* <DEDUP_REMOVED lines=20> */
.L_x_1005:
        /* <DEDUP_REMOVED lines=15> */
.L_x_1004:
        /* <DEDUP_REMOVED lines=8> */
.L_x_1121:
        /* <DEDUP_REMOVED lines=26> */
.L_x_1007:
        /* <DEDUP_REMOVED lines=100> */
.L_x_1019:
[----:B------:R-:W-:-:S13]  /*1a40*/  ISETP.NE.AND P0, PT, R9, 0x3, PT ;  /* 0x000000030900780c */ /* 0x000fda0003f05270 */
[----:B------:R-:W-:Y:S05]  /*1a50*/  @!P0 BRA `(.L_x_1009) ;  /* 0x0000000000048947 */ /* 0x000fea0003800000 */
[----:B------:R-:W-:Y:S01]  /*1a60*/  BPT.TRAP 0x1 ;  /* 0x000000040000795c */ /* 0x000fe20000300000 */
.L_x_1009:
[----:B------:R-:W-:Y:S02]  /*1a70*/  LEA R4, R3, UR36, 0x3 ;  /* 0x0000002403047c11 */ /* 0x000fe4000f8e18ff */
[----:B------:R-:W-:-:S04]  /*1a80*/  SHF.L.U32 R11, R7, 0x1f, RZ ;  /* 0x0000001f070b7819 */ /* 0x000fc800000006ff */
[----:B------:R1:W2:Y:S01]  /*1a90*/  SYNCS.PHASECHK.TRANS64.TRYWAIT P1, [R4+URZ+0x36410], R11 ;  /* 0x0364100b040075a7 */ /* 0x0002a2000802017f */
[----:B------:R-:W-:Y:S05]  /*1aa0*/  @!P0 BRA `(.L_x_1010) ;  /* 0x0000000000048947 */ /* 0x000fea0003800000 */
[----:B------:R-:W-:Y:S01]  /*1ab0*/  BPT.TRAP 0x1 ;  /* 0x000000040000795c */ /* 0x000fe20000300000 */
.L_x_1010:
[----:B--2---:R-:W-:Y:S05]  /*1ac0*/  @P1 BRA `(.L_x_1011) ;  /* 0x0000000000081947 */ /* 0x004fea0003800000 */
[----:B------:R-:W2:Y:S02]  /*1ad0*/  SYNCS.PHASECHK.TRANS64.TRYWAIT P1, [R4+URZ+0x36410], R11 ;  /* 0x0364100b040075a7 */ /* 0x000ea4000802017f */
[----:B--2---:R-:W-:Y:S05]  /*1ae0*/  @!P1 BRA `(.L_x_1012) ;  /* 0x00000074007c9947 */ /* 0x004fea0003800000 */
.L_x_1011:
        /* <DEDUP_REMOVED lines=104> */
.L_x_1013:
[----:B------:R-:W-:-:S04]  /*2170*/  SHF.L.U32 R15, R6, 0x1f, RZ ;  /* 0x0000001f060f7819 */ /* 0x000fc800000006ff */
[----:B------:R1:W1:Y:S01]  /*2180*/  SYNCS.PHASECHK.TRANS64.TRYWAIT P1, [UR36+0x36430], R15 ;  /* 0x0364300fff0075a7 */ /* 0x0002620008020164 */
[----:B------:R-:W-:Y:S05]  /*2190*/  @!P0 BRA `(.L_x_1014) ;  /* 0x0000000000048947 */ /* 0x000fea0003800000 */
[----:B------:R-:W-:Y:S01]  /*21a0*/  BPT.TRAP 0x1 ;  /* 0x000000040000795c */ /* 0x000fe20000300000 */
.L_x_1014:
        /* <DEDUP_REMOVED lines=33> */
.L_x_1015:
        /* <DEDUP_REMOVED lines=340> */
.L_x_1017:
        /* <DEDUP_REMOVED lines=60> */
.L_x_1018:
        /* <DEDUP_REMOVED lines=63> */
.L_x_1001:
[----:B------:R-:W-:Y:S05]  /*40b0*/  @P0 BRA `(.L_x_996) ;  /* 0x0000004c00cc0947 */ /* 0x000fea0003800000 */
[----:B------:R-:W3:Y:S01]  /*40c0*/  LDL.LU R120, [R1+0x8] ;  /* 0x0000080001787983 */ /* 0x000ee20000300800 */
[----:B-12---:R-:W1:Y:S01]  /*40d0*/  LDC.64 R2, c[0x0][0x878] ;  /* 0x00021e00ff027b82 */ /* 0x006e620000000a00 */
[----:B------:R-:W-:Y:S01]  /*40e0*/  ULDC UR7, c[0x0][0x870] ;  /* 0x00021c0000077ab9 */ /* 0x000fe20000000800 */
[----:B------:R-:W-:Y:S01]  /*40f0*/  ULDC UR6, c[0x0][0x80c] ;  /* 0x0002030000067ab9 */ /* 0x000fe20000000800 */
[----:B------:R-:W2:Y:S01]  /*4100*/  S2R R8, SR_TID.X ;  /* 0x0000000000087919 */ /* 0x000ea20000002100 */
[----:B------:R-:W4:Y:S01]  /*4110*/  S2R R0, SR_CTAID.Y ;  /* 0x0000000000007919 */ /* 0x000f220000002600 */
[----:B------:R-:W5:Y:S03]  /*4120*/  S2R R16, SR_CTAID.X ;  /* 0x0000000000107919 */ /* 0x000f660000002500 */
[----:B------:R-:W2:Y:S01]  /*4130*/  S2UR UR5, SR_CgaCtaId ;  /* 0x00000000000579c3 */ /* 0x000ea20000008800 */
[----:B------:R-:W-:-:S07]  /*4140*/  UMOV UR4, 0x400 ;  /* 0x0000040000047882 */ /* 0x000fce0000000000 */
[----:B------:R-:W5:Y:S01]  /*4150*/  LDC.64 R18, c[0x0][0x820] ;  /* 0x00020800ff127b82 */ /* 0x000f620000000a00 */
[----:B-1----:R-:W-:-:S04]  /*4160*/  ISETP.NE.U32.AND P0, PT, R2, RZ, PT ;  /* 0x000000ff0200720c */ /* 0x002fc80003f05070 */
[----:B------:R-:W-:-:S03]  /*4170*/  ISETP.NE.AND.EX P0, PT, R3, RZ, PT, P0 ;  /* 0x000000ff0300720c */ /* 0x000fc60003f05300 */
[----:B------:R-:W1:Y:S08]  /*4180*/  LDC.64 R20, c[0x0][0x848] ;  /* 0x00021200ff147b82 */ /* 0x000e700000000a00 */
[----:B------:R-:W2:Y:S08]  /*4190*/  LDC R3, c[0x0][0x850] ;  /* 0x00021400ff037b82 */ /* 0x000eb00000000800 */
[----:B------:R-:W3:Y:S08]  /*41a0*/  @P0 LDC.64 R4, c[0x0][0x878] ;  /* 0x00021e00ff040b82 */ /* 0x000ef00000000a00 */
[----:B------:R-:W1:Y:S01]  /*41b0*/  LDC.64 R22, c[0x0][0x800] ;  /* 0x00020000ff167b82 */ /* 0x000e620000000a00 */
[----:B---3--:R-:W-:-:S06]  /*41c0*/  @P0 IMAD.WIDE R4, R120, 0x4, R4 ;  /* 0x0000000478040825 */ /* 0x008fcc00078e0204 */
[----:B------:R3:W5:Y:S01]  /*41d0*/  @P0 LDG.E R5, desc[UR38][R4.64] ;  /* 0x0000002604050981 */ /* 0x000762000c1e1900 */
[----:B------:R-:W-:Y:S01]  /*41e0*/  BAR.SYNC.DEFER_BLOCKING 0x1, 0x180 ;  /* 0x0046000000007b1d */ /* 0x000fe20000010000 */
[----:B--2---:R-:W-:Y:S01]  /*41f0*/  ISETP.NE.AND P2, PT, R3, 0x1, PT ;  /* 0x000000010300780c */ /* 0x004fe20003f45270 */
[C---:B------:R-:W-:Y:S01]  /*4200*/  VIADD R15, R8.reuse, 0xffffff80 ;  /* 0xffffff80080f7836 */ /* 0x040fe20000000000 */
[----:B------:R-:W-:Y:S01]  /*4210*/  ISETP.NE.AND P1, PT, R8, 0x80, PT ;  /* 0x000000800800780c */ /* 0x000fe20003f25270 */
[----:B------:R-:W-:Y:S02]  /*4220*/  ULEA UR4, UR5, UR4, 0x18 ;  /* 0x0000000405047291 */ /* 0x000fe4000f8ec03f */
[----:B------:R-:W-:Y:S01]  /*4230*/  BSSY B0, `(.L_x_1020) ;  /* 0x0000052000007945 */ /* 0x000fe20003800000 */
[----:B------:R-:W-:-:S04]  /*4240*/  SHF.R.S32.HI R2, RZ, 0x1f, R15 ;  /* 0x0000001fff027819 */ /* 0x000fc8000001140f */
[----:B------:R-:W-:-:S03]  /*4250*/  LEA.HI R6, R2, R15, RZ, 0x7 ;  /* 0x0000000f02067211 */ /* 0x000fc600078f38ff */
[----:B------:R-:W3:Y:S01]  /*4260*/  @P2 LDC R7, c[0x0][0x854] ;  /* 0x00021500ff072b82 */ /* 0x000ee20000000800 */
[----:B------:R-:W-:Y:S02]  /*4270*/  LOP3.LUT R2, R6, 0x3fffff80, RZ, 0xc0, !PT ;  /* 0x3fffff8006027812 */ /* 0x000fe400078ec0ff */
[----:B------:R-:W-:-:S03]  /*4280*/  SHF.R.S32.HI R11, RZ, 0x7, R6 ;  /* 0x00000007ff0b7819 */ /* 0x000fc60000011406 */
[----:B------:R-:W-:Y:S02]  /*4290*/  IMAD.IADD R6, R15, 0x1, -R2 ;  /* 0x000000010f067824 */ /* 0x000fe400078e0a02 */
[----:B------:R-:W2:Y:S01]  /*42a0*/  @P2 LDC R9, c[0x0][0x858] ;  /* 0x00021600ff092b82 */ /* 0x000ea20000000800 */
[----:B----4-:R-:W-:Y:S02]  /*42b0*/  IMAD.MOV.U32 R2, RZ, RZ, R0 ;  /* 0x000000ffff027224 */ /* 0x010fe400078e0000 */
[----:B------:R-:W-:-:S04]  /*42c0*/  IMAD R10, R11, 0x600, R6 ;  /* 0x000006000b0a7824 */ /* 0x000fc800078e0206 */
[----:B------:R-:W-:Y:S02]  /*42d0*/  IMAD.SHL.U32 R10, R10, 0x4, RZ ;  /* 0x000000040a0a7824 */ /* 0x000fe400078e00ff */
[----:B---3--:R-:W-:-:S04]  /*42e0*/  @P2 IMAD.HI.U32 R4, R0, R7, RZ ;  /* 0x0000000700042227 */ /* 0x008fc800078e00ff */
[----:B-----5:R-:W-:Y:S01]  /*42f0*/  IMAD R7, R16, UR7, RZ ;  /* 0x0000000710077c24 */ /* 0x020fe2000f8e02ff */
[----:B--2---:R-:W-:Y:S01]  /*4300*/  @P2 SHF.R.U32.HI R2, RZ, R9, R4 ;  /* 0x00000009ff022219 */ /* 0x004fe20000011604 */
[----:B------:R-:W-:Y:S01]  /*4310*/  IMAD R9, R120, UR6, RZ ;  /* 0x0000000678097c24 */ /* 0x000fe2000f8e02ff */
[----:B------:R-:W-:Y:S01]  /*4320*/  ISETP.NE.AND P2, PT, R15, RZ, PT ;  /* 0x000000ff0f00720c */ /* 0x000fe20003f45270 */
[----:B------:R-:W-:Y:S01]  /*4330*/  IMAD R11, R7, UR6, RZ ;  /* 0x00000006070b7c24 */ /* 0x000fe2000f8e02ff */
[--C-:B------:R-:W-:Y:S01]  /*4340*/  SHF.R.S32.HI R13, RZ, 0x1f, R2.reuse ;  /* 0x0000001fff0d7819 */ /* 0x100fe20000011402 */
[----:B------:R-:W-:Y:S01]  /*4350*/  ULDC.64 UR6, c[0x0][0x868] ;  /* 0x00021a0000067ab9 */ /* 0x000fe20000000a00 */
[----:B------:R-:W-:Y:S02]  /*4360*/  SHF.R.S32.HI R12, RZ, 0x1f, R9 ;  /* 0x0000001fff0c7819 */ /* 0x000fe40000011409 */
[----:B------:R-:W-:Y:S02]  /*4370*/  IADD3 R14, P3, P4, R11, R9, R2 ;  /* 0x000000090b0e7210 */ /* 0x000fe40007c7e002 */
[----:B------:R-:W-:-:S04]  /*4380*/  SHF.R.S32.HI R11, RZ, 0x1f, R11 ;  /* 0x0000001fff0b7819 */ /* 0x000fc8000001140b */
[----:B------:R-:W-:Y:S01]  /*4390*/  IADD3.X R15, R11, R12, R13, P3, P4 ;  /* 0x0000000c0b0f7210 */ /* 0x000fe20001fe840d */
[----:B------:R-:W-:Y:S02]  /*43a0*/  @P0 IMAD R6, R120, 0x60, R5 ;  /* 0x0000006078060824 */ /* 0x000fe400078e0205 */
[----:B------:R-:W2:Y:S02]  /*43b0*/  LDC.64 R4, c[0x0][0x818] ;  /* 0x00020600ff047b82 */ /* 0x000ea40000000a00 */
[----:B------:R-:W-:-:S05]  /*43c0*/  @P0 IMAD.HI R8, R6, 0x2aaaaaab, RZ ;  /* 0x2aaaaaab06080827 */ /* 0x000fca00078e02ff */
[----:B------:R-:W-:Y:S01]  /*43d0*/  @P0 SHF.R.U32.HI R9, RZ, 0x1f, R8 ;  /* 0x0000001fff090819 */ /* 0x000fe20000011608 */
[----:B------:R-:W3:Y:S03]  /*43e0*/  LDC.64 R6, c[0x0][0x840] ;  /* 0x00021000ff067b82 */ /* 0x000ee60000000a00 */
[----:B------:R-:W-:Y:S02]  /*43f0*/  @P0 LEA.HI.SX32 R9, R8, R9, 0x1c ;  /* 0x0000000908090211 */ /* 0x000fe400078fe2ff */
[----:B------:R-:W-:-:S03]  /*4400*/  LEA R8, R10, UR4, 0x2 ;  /* 0x000000040a087c11 */ /* 0x000fc6000f8e10ff */
[----:B------:R-:W-:Y:S02]  /*4410*/  @P0 IMAD R10, R9, 0x4800, RZ ;  /* 0x00004800090a0824 */ /* 0x000fe400078e02ff */
[----:B------:R-:W-:Y:S01]  /*4420*/  IMAD R9, R16, 0x4800, RZ ;  /* 0x0000480010097824 */ /* 0x000fe200078e02ff */
[----:B------:R4:W-:Y:S02]  /*4430*/  STS.128 [R8], R24 ;  /* 0x0000001808007388 */ /* 0x0009e40000000c00 */
[----:B------:R-:W-:Y:S02]  /*4440*/  @P0 SHF.R.S32.HI R11, RZ, 0x1f, R10 ;  /* 0x0000001fff0b0819 */ /* 0x000fe4000001140a */
[----:B------:R-:W-:Y:S01]  /*4450*/  @!P0 CS2R R10, SRZ ;  /* 0x00000000000a8805 */ /* 0x000fe2000001ff00 */
[----:B------:R1:W-:Y:S01]  /*4460*/  STS.128 [R8+0x800], R28 ;  /* 0x0008001c08007388 */ /* 0x0003e20000000c00 */
[----:B--2---:R-:W-:-:S03]  /*4470*/  IMAD R12, R13, R4, RZ ;  /* 0x000000040d0c7224 */ /* 0x004fc600078e02ff */
[----:B------:R2:W-:Y:S01]  /*4480*/  STS.128 [R8+0x1000], R32 ;  /* 0x0010002008007388 */ /* 0x0005e20000000c00 */
[----:B------:R-:W-:-:S03]  /*4490*/  IADD3 R10, P3, R9, R10, RZ ;  /* 0x0000000a090a7210 */ /* 0x000fc60007f7e0ff */
[----:B------:R2:W-:Y:S01]  /*44a0*/  STS.128 [R8+0x1800], R36 ;  /* 0x0018002408007388 */ /* 0x0005e20000000c00 */
[----:B---3--:R-:W-:Y:S01]  /*44b0*/  IMAD R16, R13, R6, RZ ;  /* 0x000000060d107224 */ /* 0x008fe200078e02ff */
[----:B------:R-:W-:Y:S01]  /*44c0*/  LEA.HI.X.SX32 R11, R9, R11, 0x1, P3 ;  /* 0x0000000b090b7211 */ /* 0x000fe200018f0eff */
[C---:B------:R-:W-:Y:S01]  /*44d0*/  IMAD R13, R2.reuse, R5, R12 ;  /* 0x00000005020d7224 */ /* 0x040fe200078e020c */
[----:B----4-:R-:W3:Y:S01]  /*44e0*/  LDC.64 R24, c[0x0][0x828] ;  /* 0x00020a00ff187b82 */ /* 0x010ee20000000a00 */
[----:B------:R-:W-:Y:S01]  /*44f0*/  SHF.R.S32.HI R9, RZ, 0x1f, R120 ;  /* 0x0000001fff097819 */ /* 0x000fe20000011478 */
[----:B------:R2:W-:Y:S01]  /*4500*/  STS.128 [R8+0x2000], R40 ;  /* 0x0020002808007388 */ /* 0x0005e20000000c00 */
[----:B------:R-:W-:Y:S01]  /*4510*/  IMAD R17, R2, R7, R16 ;  /* 0x0000000702117224 */ /* 0x000fe200078e0210 */
[----:B------:R-:W-:Y:S01]  /*4520*/  SHF.L.U64.HI R16, R14, 0x2, R15 ;  /* 0x000000020e107819 */ /* 0x000fe2000001020f */
[C-C-:B------:R-:W-:Y:S01]  /*4530*/  IMAD.WIDE.U32 R4, R2.reuse, R4, R10.reuse ;  /* 0x0000000402047225 */ /* 0x140fe200078e000a */
[----:B------:R2:W-:Y:S03]  /*4540*/  STS.128 [R8+0x2800], R44 ;  /* 0x0028002c08007388 */ /* 0x0005e60000000c00 */
[----:B------:R-:W-:Y:S01]  /*4550*/  IMAD.WIDE.U32 R6, R2, R6, R10 ;  /* 0x0000000602067225 */ /* 0x000fe200078e000a */
[----:B------:R2:W-:Y:S01]  /*4560*/  STS.128 [R8+0x3000], R48 ;  /* 0x0030003008007388 */ /* 0x0005e20000000c00 */
[----:B------:R-:W-:-:S02]  /*4570*/  SEL R11, R9, RZ, !P0 ;  /* 0x000000ff090b7207 */ /* 0x000fc40004000000 */
[----:B------:R-:W-:Y:S01]  /*4580*/  SEL R9, R120, RZ, !P0 ;  /* 0x000000ff78097207 */ /* 0x000fe20004000000 */
[----:B------:R2:W-:Y:S01]  /*4590*/  STS.128 [R8+0x3800], R52 ;  /* 0x0038003408007388 */ /* 0x0005e20000000c00 */
[----:B------:R-:W-:Y:S02]  /*45a0*/  IMAD.SHL.U32 R14, R14, 0x4, RZ ;  /* 0x000000040e0e7824 */ /* 0x000fe400078e00ff */
[----:B------:R-:W-:Y:S01]  /*45b0*/  IMAD R10, R11, R18, RZ ;  /* 0x000000120b0a7224 */ /* 0x000fe200078e02ff */
[----:B------:R2:W-:Y:S01]  /*45c0*/  STS.128 [R8+0x4000], R56 ;  /* 0x0040003808007388 */ /* 0x0005e20000000c00 */
[----:B------:R-:W-:Y:S02]  /*45d0*/  IMAD.IADD R5, R5, 0x1, R13 ;  /* 0x0000000105057824 */ /* 0x000fe400078e020d */
[----:B------:R-:W-:Y:S01]  /*45e0*/  IMAD.IADD R7, R7, 0x1, R17 ;  /* 0x0000000107077824 */ /* 0x000fe200078e0211 */
[----:B------:R2:W-:Y:S01]  /*45f0*/  STS.128 [R8+0x4800], R60 ;  /* 0x0048003c08007388 */ /* 0x0005e20000000c00 */
[----:B------:R-:W-:Y:S01]  /*4600*/  IMAD R13, R9, R19, R10 ;  /* 0x00000013090d7224 */ /* 0x000fe200078e020a */
[----:B------:R-:W-:Y:S01]  /*4610*/  IADD3 R10, P0, R14, UR6, RZ ;  /* 0x000000060e0a7c10 */ /* 0x000fe2000ff1e0ff */
[----:B-1----:R-:W-:Y:S01]  /*4620*/  IMAD R12, R11, R20, RZ ;  /* 0x000000140b0c7224 */ /* 0x002fe200078e02ff */
[----:B------:R2:W-:Y:S01]  /*4630*/  STS.128 [R8+0x5000], R64 ;  /* 0x0050004008007388 */ /* 0x0005e20000000c00 */
[----:B------:R-:W-:Y:S01]  /*4640*/  IMAD.WIDE.U32 R4, R9, R18, R4 ;  /* 0x0000001209047225 */ /* 0x000fe200078e0004 */
[----:B------:R-:W-:-:S02]  /*4650*/  IADD3.X R11, R16, UR7, RZ, P0, !PT ;  /* 0x00000007100b7c10 */ /* 0x000fc400087fe4ff */
[----:B------:R2:W-:Y:S01]  /*4660*/  STS.128 [R8+0x5800], R68 ;  /* 0x0058004408007388 */ /* 0x0005e20000000c00 */
[----:B------:R-:W-:Y:S01]  /*4670*/  IMAD.WIDE.U32 R6, R9, R20, R6 ;  /* 0x0000001409067225 */ /* 0x000fe200078e0006 */
[----:B------:R-:W-:-:S03]  /*4680*/  LEA R22, P3, R4, R22, 0x2 ;  /* 0x0000001604167211 */ /* 0x000fc600078610ff */
[----:B------:R-:W-:Y:S01]  /*4690*/  IMAD.MOV R2, RZ, RZ, -R2 ;  /* 0x000000ffff027224 */ /* 0x000fe200078e0a02 */
[----:B---3--:R-:W-:Y:S01]  /*46a0*/  LEA R24, P4, R6, R24, 0x2 ;  /* 0x0000001806187211 */ /* 0x008fe200078810ff */
[----:B------:R-:W-:Y:S02]  /*46b0*/  IMAD R9, R9, R21, R12 ;  /* 0x0000001509097224 */ /* 0x000fe400078e020c */
[----:B------:R-:W-:Y:S02]  /*46c0*/  IMAD R17, R3, R2, R0 ;  /* 0x0000000203117224 */ /* 0x000fe400078e0200 */
[----:B------:R-:W-:Y:S02]  /*46d0*/  IMAD.IADD R3, R5, 0x1, R13 ;  /* 0x0000000105037824 */ /* 0x000fe400078e020d */
[----:B------:R-:W-:Y:S01]  /*46e0*/  IMAD.IADD R2, R7, 0x1, R9 ;  /* 0x0000000107027824 */ /* 0x000fe200078e0209 */
[----:B--2---:R-:W-:Y:S06]  /*46f0*/  @P2 BRA `(.L_x_1021) ;  /* 0x0000000000142947 */ /* 0x004fec0003800000 */
.L_x_1022:
[----:B------:R-:W2:Y:S04]  /*4700*/  LDG.E.STRONG.GPU R0, desc[UR38][R10.64] ;  /* 0x000000260a007981 */ /* 0x000ea8000c1ef900 */
[----:B--2---:R-:W-:Y:S01]  /*4710*/  CCTL.IVALL ;  /* 0x00000000ff00798f */ /* 0x004fe20002000000 */
[----:B------:R-:W-:Y:S05]  /*4720*/  YIELD ;  /* 0x0000000000007946 */ /* 0x000fea0003800000 */
[----:B------:R-:W-:-:S13]  /*4730*/  ISETP.NE.AND P0, PT, R0, R17, PT ;  /* 0x000000110000720c */ /* 0x000fda0003f05270 */
[----:B------:R-:W-:Y:S05]  /*4740*/  @P0 BRA `(.L_x_1022) ;  /* 0xfffffffc00ec0947 */ /* 0x000fea000383ffff */
.L_x_1021:
[----:B------:R-:W-:Y:S05]  /*4750*/  BSYNC B0 ;  /* 0x0000000000007941 */ /* 0x000fea0003800000 */
.L_x_1020:
[----:B------:R-:W-:Y:S01]  /*4760*/  UMOV UR5, 0xffffffff ;  /* 0xffffffff00057882 */ /* 0x000fe20000000000 */
[----:B------:R-:W-:Y:S02]  /*4770*/  LEA.HI.X R23, R4, R23, R3, 0x2, P3 ;  /* 0x0000001704177211 */ /* 0x000fe400018f1403 */
[----:B------:R-:W-:Y:S01]  /*4780*/  LEA.HI.X R2, R6, R25, R2, 0x2, P4 ;  /* 0x0000001906027211 */ /* 0x000fe200020f1402 */
[----:B------:R-:W-:Y:S06]  /*4790*/  BRA.DIV UR5, `(.L_x_1023) ;  /* 0x0000004a057c7947 */ /* 0x000fec000b800000 */
[----:B------:R-:W-:Y:S01]  /*47a0*/  NOP ;  /* 0x0000000000007918 */ /* 0x000fe20000000000 */
.L_x_1124:
        /* <DEDUP_REMOVED lines=16> */
.L_x_1026:
[----:B------:R-:W-:Y:S01]  /*48b0*/  @P0 ELECT P2, URZ, PT ;  /* 0x00000000003f082f */ /* 0x000fe20003840000 */
[----:B------:R1:W-:-:S12]  /*48c0*/  UBLKRED.G.S.ADD.F32.RN [UR6], [UR4], UR5, desc[UR8] ;  /* 0x00000806040073bb */ /* 0x0003d800080a1405 */
[----:B------:R-:W-:Y:S02]  /*48d0*/  @P2 PLOP3.LUT P0, PT, P2, PT, PT, 0x8, 0x0 ;  /* 0x000000000000281c */ /* 0x000fe4000170e170 */
[----:B------:R-:W-:-:S11]  /*48e0*/  PLOP3.LUT P2, PT, PT, PT, PT, 0x8, 0x0 ;  /* 0x000000000000781c */ /* 0x000fd60003f4e170 */
[----:B-1----:R-:W-:Y:S05]  /*48f0*/  @P0 BRA.U.ANY `(.L_x_1026) ;  /* 0xfffffffd00ec0947 */ /* 0x002fea000393ffff */
[----:B------:R0:W-:Y:S01]  /*4900*/  UTMACMDFLUSH ;  /* 0x00000000000079b7 */ /* 0x0001e20000000000 */
[----:B------:R-:W-:-:S04]  /*4910*/  DEPBAR.LE SB0, 0x0 ;  /* 0x000080000000791a */ /* 0x000fc80000000000 */
.L_x_1025:
[----:B------:R-:W-:Y:S05]  /*4920*/  BSYNC B0 ;  /* 0x0000000000007941 */ /* 0x000fea0003800000 */
.L_x_1024:
        /* <DEDUP_REMOVED lines=14> */
.L_x_1028:
[----:B------:R-:W-:Y:S05]  /*4a10*/  BSYNC B0 ;  /* 0x0000000000007941 */ /* 0x000fea0003800000 */
.L_x_1027:
        /* <DEDUP_REMOVED lines=18> */
.L_x_1031:
[----:B------:R-:W2:Y:S04]  /*4b40*/  LDG.E.STRONG.GPU R0, desc[UR38][R2.64] ;  /* 0x0000002602007981 */ /* 0x000ea8000c1ef900 */
[----:B--2---:R-:W-:Y:S01]  /*4b50*/  CCTL.IVALL ;  /* 0x00000000ff00798f */ /* 0x004fe20002000000 */
[----:B------:R-:W-:Y:S05]  /*4b60*/  YIELD ;  /* 0x0000000000007946 */ /* 0x000fea0003800000 */
[----:B------:R-:W-:-:S13]  /*4b70*/  ISETP.NE.AND P0, PT, R0, R17, PT ;  /* 0x000000110000720c */ /* 0x000fda0003f05270 */
[----:B------:R-:W-:Y:S05]  /*4b80*/  @P0 BRA `(.L_x_1031) ;  /* 0xfffffffc00ec0947 */ /* 0x000fea000383ffff */
.L_x_1030:
[----:B------:R-:W-:Y:S05]  /*4b90*/  BSYNC B0 ;  /* 0x0000000000007941 */ /* 0x000fea0003800000 */
.L_x_1029:
[----:B------:R-:W-:-:S03]  /*4ba0*/  UMOV UR5, 0xffffffff ;  /* 0xffffffff00057882 */ /* 0x000fc60000000000 */
[----:B------:R-:W-:Y:S05]  /*4bb0*/  BRA.DIV UR5, `(.L_x_1032) ;  /* 0x0000004605907947 */ /* 0x000fea000b800000 */
[----:B------:R-:W-:Y:S01]  /*4bc0*/  NOP ;  /* 0x0000000000007918 */ /* 0x000fe20000000000 */
.L_x_1127:
        /* <DEDUP_REMOVED lines=16> */
.L_x_1035:
[----:B------:R-:W-:Y:S01]  /*4cd0*/  @P0 ELECT P2, URZ, PT ;  /* 0x00000000003f082f */ /* 0x000fe20003840000 */
[----:B------:R2:W-:-:S12]  /*4ce0*/  UBLKRED.G.S.ADD.F32.RN [UR6], [UR4], UR5, desc[UR8] ;  /* 0x00000806040073bb */ /* 0x0005d800080a1405 */
[----:B------:R-:W-:Y:S02]  /*4cf0*/  @P2 PLOP3.LUT P0, PT, P2, PT, PT, 0x8, 0x0 ;  /* 0x000000000000281c */ /* 0x000fe4000170e170 */
[----:B------:R-:W-:-:S11]  /*4d00*/  PLOP3.LUT P2, PT, PT, PT, PT, 0x8, 0x0 ;  /* 0x000000000000781c */ /* 0x000fd60003f4e170 */
[----:B--2---:R-:W-:Y:S05]  /*4d10*/  @P0 BRA.U.ANY `(.L_x_1035) ;  /* 0xfffffffd00ec0947 */ /* 0x004fea000393ffff */
[----:B------:R0:W-:Y:S01]  /*4d20*/  UTMACMDFLUSH ;  /* 0x00000000000079b7 */ /* 0x0001e20000000000 */
[----:B------:R-:W-:-:S04]  /*4d30*/  DEPBAR.LE SB0, 0x0 ;  /* 0x000080000000791a */ /* 0x000fc80000000000 */
.L_x_1034:
[----:B------:R-:W-:Y:S05]  /*4d40*/  BSYNC B0 ;  /* 0x0000000000007941 */ /* 0x000fea0003800000 */
.L_x_1033:
        /* <DEDUP_REMOVED lines=14> */
.L_x_991:
        /* <DEDUP_REMOVED lines=21> */
.L_x_1037:
        /* <DEDUP_REMOVED lines=13> */
.L_x_1039:
[----:B------:R-:W-:-:S05]  /*5050*/  ULDC UR4, c[0x0][0x8c4] ;  /* 0x0002310000047ab9 */ /* 0x000fca0000000800 */
.L_x_1038:
        /* <DEDUP_REMOVED lines=39> */
.L_x_1040:
        /* <DEDUP_REMOVED lines=34> */
[----:B------:R-:W-:Y:S01]  /*54f0*/  UIMAD.WIDE.U32 UR8, UR17, UR22, UR8 ;  /* 0x00000016110872a5 */ /* 0x000fe2000f8e0008 */
[----:B------:R-:W-:Y:S01]  /*5500*/  ELECT P0, URZ, PT ;  /* 0x00000000003f782f */ /* 0x000fe20003800000 */
[----:B------:R-:W-:Y:S02]  /*5510*/  ULEA.HI.X.SX32 UR11, UR11, UR14, 0x1, UP0 ;  /* 0x0000000e0b0b7291 */ /* 0x000fe400080f0e3f */
        /* <DEDUP_REMOVED lines=15> */
.L_x_1074:
        /* <DEDUP_REMOVED lines=13> */
.L_x_1044:
[----:B------:R-:W2:Y:S04]  /*56e0*/  LDG.E.STRONG.GPU R5, desc[UR38][R2.64] ;  /* 0x0000002602057981 */ /* 0x000ea8000c1ef900 */
[----:B--2---:R-:W-:Y:S01]  /*56f0*/  CCTL.IVALL ;  /* 0x00000000ff00798f */ /* 0x004fe20002000000 */
[----:B------:R-:W-:Y:S05]  /*5700*/  YIELD ;  /* 0x0000000000007946 */ /* 0x000fea0003800000 */
[----:B------:R-:W-:-:S13]  /*5710*/  ISETP.NE.AND P1, PT, R5, UR18, PT ;  /* 0x0000001205007c0c */ /* 0x000fda000bf25270 */
[----:B------:R-:W-:Y:S05]  /*5720*/  @P1 BRA `(.L_x_1044) ;  /* 0xfffffffc00ec1947 */ /* 0x000fea000383ffff */
.L_x_1043:
[----:B------:R-:W-:Y:S05]  /*5730*/  BSYNC B0 ;  /* 0x0000000000007941 */ /* 0x000fea0003800000 */
.L_x_1042:
[----:B------:R-:W-:-:S03]  /*5740*/  UMOV UR5, 0xffffffff ;  /* 0xffffffff00057882 */ /* 0x000fc60000000000 */
[----:B------:R-:W-:Y:S05]  /*5750*/  BRA.DIV UR5, `(.L_x_1045) ;  /* 0x0000003a05c47947 */ /* 0x000fea000b800000 */
[----:B------:R-:W-:Y:S01]  /*5760*/  NOP ;  /* 0x0000000000007918 */ /* 0x000fe20000000000 */
.L_x_1130:
        /* <DEDUP_REMOVED lines=19> */
.L_x_1047:
[----:B------:R-:W-:Y:S05]  /*58a0*/  BSYNC B0 ;  /* 0x0000000000007941 */ /* 0x000fea0003800000 */
.L_x_1046:
        /* <DEDUP_REMOVED lines=14> */
.L_x_1049:
[----:B------:R-:W-:Y:S05]  /*5990*/  BSYNC B0 ;  /* 0x0000000000007941 */ /* 0x000fea0003800000 */
.L_x_1048:
        /* <DEDUP_REMOVED lines=15> */
.L_x_1051:
[----:B------:R-:W-:Y:S05]  /*5a90*/  BSYNC B0 ;  /* 0x0000000000007941 */ /* 0x000fea0003800000 */
.L_x_1050:
[----:B------:R-:W-:Y:S06]  /*5aa0*/  BAR.ARV 0xa, 0xa0 ;  /* 0x0282800000007b1d */ /* 0x000fec0000002000 */
[----:B------:R-:W-:Y:S04]  /*5ab0*/  BSSY B0, `(.L_x_1052) ;  /* 0x0000003000007945 */ /* 0x000fe80003800000 */
[----:B------:R-:W-:Y:S05]  /*5ac0*/  @!P0 BRA `(.L_x_1053) ;  /* 0x0000000000048947 */ /* 0x000fea0003800000 */
[----:B------:R-:W-:-:S04]  /*5ad0*/  DEPBAR.LE SB0, 0x1 ;  /* 0x000080400000791a */ /* 0x000fc80000000000 */
.L_x_1053:
[----:B------:R-:W-:Y:S05]  /*5ae0*/  BSYNC B0 ;  /* 0x0000000000007941 */ /* 0x000fea0003800000 */
.L_x_1052:
[----:B------:R-:W-:Y:S06]  /*5af0*/  BAR.ARV 0xb, 0xa0 ;  /* 0x02c2800000007b1d */ /* 0x000fec0000002000 */
[----:B------:R-:W-:Y:S04]  /*5b00*/  BSSY B0, `(.L_x_1054) ;  /* 0x0000003000007945 */ /* 0x000fe80003800000 */
[----:B------:R-:W-:Y:S05]  /*5b10*/  @!P0 BRA `(.L_x_1055) ;  /* 0x0000000000048947 */ /* 0x000fea0003800000 */
[----:B------:R-:W-:-:S04]  /*5b20*/  DEPBAR.LE SB0, 0x0 ;  /* 0x000080000000791a */ /* 0x000fc80000000000 */
.L_x_1055:
[----:B------:R-:W-:Y:S05]  /*5b30*/  BSYNC B0 ;  /* 0x0000000000007941 */ /* 0x000fea0003800000 */
.L_x_1054:
        /* <DEDUP_REMOVED lines=19> */
.L_x_1057:
[----:B------:R-:W-:Y:S05]  /*5c70*/  BSYNC B0 ;  /* 0x0000000000007941 */ /* 0x000fea0003800000 */
.L_x_1056:
        /* <DEDUP_REMOVED lines=9> */
.L_x_1060:
[----:B------:R-:W2:Y:S04]  /*5d10*/  LDG.E.STRONG.GPU R5, desc[UR38][R2.64] ;  /* 0x0000002602057981 */ /* 0x000ea8000c1ef900 */
[----:B--2---:R-:W-:Y:S01]  /*5d20*/  CCTL.IVALL ;  /* 0x00000000ff00798f */ /* 0x004fe20002000000 */
[----:B------:R-:W-:Y:S05]  /*5d30*/  YIELD ;  /* 0x0000000000007946 */ /* 0x000fea0003800000 */
[----:B------:R-:W-:-:S13]  /*5d40*/  ISETP.NE.AND P1, PT, R5, UR18, PT ;  /* 0x0000001205007c0c */ /* 0x000fda000bf25270 */
[----:B------:R-:W-:Y:S05]  /*5d50*/  @P1 BRA `(.L_x_1060) ;  /* 0xfffffffc00ec1947 */ /* 0x000fea000383ffff */
.L_x_1059:
[----:B------:R-:W-:Y:S05]  /*5d60*/  BSYNC B0 ;  /* 0x0000000000007941 */ /* 0x000fea0003800000 */
.L_x_1058:
[----:B------:R-:W-:-:S03]  /*5d70*/  UMOV UR5, 0xffffffff ;  /* 0xffffffff00057882 */ /* 0x000fc60000000000 */
[----:B------:R-:W-:Y:S05]  /*5d80*/  BRA.DIV UR5, `(.L_x_1061) ;  /* 0x0000003605547947 */ /* 0x000fea000b800000 */
[----:B------:R-:W-:Y:S01]  /*5d90*/  NOP ;  /* 0x0000000000007918 */ /* 0x000fe20000000000 */
.L_x_1133:
        /* <DEDUP_REMOVED lines=15> */
.L_x_1063:
[----:B------:R-:W-:Y:S05]  /*5e90*/  BSYNC B0 ;  /* 0x0000000000007941 */ /* 0x000fea0003800000 */
.L_x_1062:
        /* <DEDUP_REMOVED lines=14> */
.L_x_1065:
[----:B------:R-:W-:Y:S05]  /*5f80*/  BSYNC B0 ;  /* 0x0000000000007941 */ /* 0x000fea0003800000 */
.L_x_1064:
        /* <DEDUP_REMOVED lines=15> */
.L_x_1067:
[----:B------:R-:W-:Y:S05]  /*6080*/  BSYNC B0 ;  /* 0x0000000000007941 */ /* 0x000fea0003800000 */
.L_x_1066:
[----:B------:R-:W-:Y:S06]  /*6090*/  BAR.ARV 0xa, 0xa0 ;  /* 0x0282800000007b1d */ /* 0x000fec0000002000 */
[----:B------:R-:W-:Y:S04]  /*60a0*/  BSSY B0, `(.L_x_1068) ;  /* 0x0000003000007945 */ /* 0x000fe80003800000 */
[----:B------:R-:W-:Y:S05]  /*60b0*/  @!P0 BRA `(.L_x_1069) ;  /* 0x0000000000048947 */ /* 0x000fea0003800000 */
[----:B------:R-:W-:-:S04]  /*60c0*/  DEPBAR.LE SB0, 0x1 ;  /* 0x000080400000791a */ /* 0x000fc80000000000 */
.L_x_1069:
[----:B------:R-:W-:Y:S05]  /*60d0*/  BSYNC B0 ;  /* 0x0000000000007941 */ /* 0x000fea0003800000 */
.L_x_1068:
[----:B------:R-:W-:Y:S06]  /*60e0*/  BAR.ARV 0xb, 0xa0 ;  /* 0x02c2800000007b1d */ /* 0x000fec0000002000 */
[----:B------:R-:W-:Y:S04]  /*60f0*/  BSSY B0, `(.L_x_1070) ;  /* 0x0000003000007945 */ /* 0x000fe80003800000 */
[----:B------:R-:W-:Y:S05]  /*6100*/  @!P0 BRA `(.L_x_1071) ;  /* 0x0000000000048947 */ /* 0x000fea0003800000 */
[----:B------:R-:W-:-:S04]  /*6110*/  DEPBAR.LE SB0, 0x0 ;  /* 0x000080000000791a */ /* 0x000fc80000000000 */
.L_x_1071:
[----:B------:R-:W-:Y:S05]  /*6120*/  BSYNC B0 ;  /* 0x0000000000007941 */ /* 0x000fea0003800000 */
.L_x_1070:
        /* <DEDUP_REMOVED lines=19> */
.L_x_1073:
[----:B------:R-:W-:Y:S05]  /*6260*/  BSYNC B0 ;  /* 0x0000000000007941 */ /* 0x000fea0003800000 */
.L_x_1072:
[----:B------:R-:W-:Y:S02]  /*6270*/  UIADD3 UR6, UR6, 0x2, URZ ;  /* 0x0000000206067890 */ /* 0x000fe4000fffe03f */
[----:B------:R-:W-:Y:S01]  /*6280*/  UIADD3 UR4, UR4, 0x1, URZ ;  /* 0x0000000104047890 */ /* 0x000fe2000fffe03f */
[----:B------:R-:W-:Y:S11]  /*6290*/  @P3 BRA `(.L_x_1074) ;  /* 0xfffffff000dc3947 */ /* 0x000ff6000383ffff */
.L_x_1041:
        /* <DEDUP_REMOVED lines=13> */
.L_x_1077:
[----:B------:R-:W2:Y:S04]  /*6370*/  LDG.E.STRONG.GPU R0, desc[UR38][R2.64] ;  /* 0x0000002602007981 */ /* 0x000ea8000c1ef900 */
[----:B--2---:R-:W-:Y:S01]  /*6380*/  CCTL.IVALL ;  /* 0x00000000ff00798f */ /* 0x004fe20002000000 */
[----:B------:R-:W-:Y:S05]  /*6390*/  YIELD ;  /* 0x0000000000007946 */ /* 0x000fea0003800000 */
[----:B------:R-:W-:-:S13]  /*63a0*/  ISETP.NE.AND P1, PT, R0, UR18, PT ;  /* 0x0000001200007c0c */ /* 0x000fda000bf25270 */
[----:B------:R-:W-:Y:S05]  /*63b0*/  @P1 BRA `(.L_x_1077) ;  /* 0xfffffffc00ec1947 */ /* 0x000fea000383ffff */
.L_x_1076:
[----:B------:R-:W-:Y:S05]  /*63c0*/  BSYNC B0 ;  /* 0x0000000000007941 */ /* 0x000fea0003800000 */
.L_x_1075:
[----:B------:R-:W-:-:S03]  /*63d0*/  UMOV UR4, 0xffffffff ;  /* 0xffffffff00047882 */ /* 0x000fc60000000000 */
[----:B------:R-:W-:Y:S05]  /*63e0*/  BRA.DIV UR4, `(.L_x_1078) ;  /* 0x0000002e04d87947 */ /* 0x000fea000b800000 */
[----:B------:R-:W-:Y:S01]  /*63f0*/  NOP ;  /* 0x0000000000007918 */ /* 0x000fe20000000000 */
.L_x_1136:
        /* <DEDUP_REMOVED lines=22> */
.L_x_1080:
[----:B------:R-:W-:Y:S05]  /*6560*/  BSYNC B0 ;  /* 0x0000000000007941 */ /* 0x000fea0003800000 */
.L_x_1079:
        /* <DEDUP_REMOVED lines=19> */
.L_x_1082:
[----:B------:R-:W-:Y:S05]  /*66a0*/  BSYNC B0 ;  /* 0x0000000000007941 */ /* 0x000fea0003800000 */
.L_x_1081:
        /* <DEDUP_REMOVED lines=20> */
.L_x_1084:
[----:B------:R-:W-:Y:S05]  /*67f0*/  BSYNC B0 ;  /* 0x0000000000007941 */ /* 0x000fea0003800000 */
.L_x_1083:
[----:B------:R-:W-:Y:S06]  /*6800*/  BAR.ARV 0xa, 0xa0 ;  /* 0x0282800000007b1d */ /* 0x000fec0000002000 */
[----:B------:R-:W-:Y:S04]  /*6810*/  BSSY B0, `(.L_x_1085) ;  /* 0x0000003000007945 */ /* 0x000fe80003800000 */
[----:B------:R-:W-:Y:S05]  /*6820*/  @!P0 BRA `(.L_x_1086) ;  /* 0x0000000000048947 */ /* 0x000fea0003800000 */
[----:B------:R-:W-:-:S04]  /*6830*/  DEPBAR.LE SB0, 0x1 ;  /* 0x000080400000791a */ /* 0x000fc80000000000 */
.L_x_1086:
[----:B------:R-:W-:Y:S05]  /*6840*/  BSYNC B0 ;  /* 0x0000000000007941 */ /* 0x000fea0003800000 */
.L_x_1085:
[----:B------:R-:W-:Y:S06]  /*6850*/  BAR.ARV 0xb, 0xa0 ;  /* 0x02c2800000007b1d */ /* 0x000fec0000002000 */
[----:B------:R-:W-:Y:S04]  /*6860*/  BSSY B0, `(.L_x_1087) ;  /* 0x0000003000007945 */ /* 0x000fe80003800000 */
[----:B------:R-:W-:Y:S05]  /*6870*/  @!P0 BRA `(.L_x_1088) ;  /* 0x0000000000048947 */ /* 0x000fea0003800000 */
[----:B------:R-:W-:-:S04]  /*6880*/  DEPBAR.LE SB0, 0x0 ;  /* 0x000080000000791a */ /* 0x000fc80000000000 */
.L_x_1088:
[----:B------:R-:W-:Y:S05]  /*6890*/  BSYNC B0 ;  /* 0x0000000000007941 */ /* 0x000fea0003800000 */
.L_x_1087:
        /* <DEDUP_REMOVED lines=19> */
.L_x_1036:
        /* <DEDUP_REMOVED lines=10> */
.L_x_1089:
        /* <DEDUP_REMOVED lines=10> */
.L_x_1091:
[----:B------:R-:W3:Y:S02]  /*6b10*/  LDC R0, c[0x0][0x8c4] ;  /* 0x00023100ff007b82 */ /* 0x000ee40000000800 */
.L_x_1090:
        /* <DEDUP_REMOVED lines=42> */
.L_x_1093:
        /* <DEDUP_REMOVED lines=70> */
.L_x_1137:
        /* <DEDUP_REMOVED lines=9> */
.L_x_1096:
        /* <DEDUP_REMOVED lines=98> */
.L_x_1107:
[----:B-1----:R-:W-:-:S05]  /*78d0*/  IMAD.MOV.U32 R11, RZ, RZ, 0x1 ;  /* 0x00000001ff0b7424 */ /* 0x002fca00078e00ff */
[----:B------:R-:W-:-:S04]  /*78e0*/  SHF.L.U32 R11, R11, 0x1f, RZ ;  /* 0x0000001f0b0b7819 */ /* 0x000fc800000006ff */
[----:B------:R-:W1:Y:S02]  /*78f0*/  SYNCS.PHASECHK.TRANS64.TRYWAIT P1, [R12+URZ+0x36438], R11 ;  /* 0x0364380b0c0075a7 */ /* 0x000e64000802017f */
[----:B-1234-:R-:W-:Y:S05]  /*7900*/  @!P1 BRA `(.L_x_1099) ;  /* 0x0000001800c09947 */ /* 0x01efea0003800000 */
.L_x_1138:
[----:B------:R-:W-:Y:S05]  /*7910*/  @P0 BRA `(.L_x_1100) ;  /* 0x0000000000140947 */ /* 0x000fea0003800000 */
[----:B------:R-:W-:Y:S01]  /*7920*/  ISETP.NE.AND P1, PT, R8, RZ, PT ;  /* 0x000000ff0800720c */ /* 0x000fe20003f25270 */
[----:B------:R-:W-:-:S04]  /*7930*/  IMAD.MOV.U32 R3, RZ, RZ, 0x6100 ;  /* 0x00006100ff037424 */ /* 0x000fc800078e00ff */
[----:B------:R2:W-:Y:S08]  /*7940*/  SYNCS.ARRIVE.TRANS64 RZ, [R12+URZ+0x36430], R3 ;  /* 0x036430030cff79a7 */ /* 0x0005f0000800003f */
[----:B------:R-:W-:Y:S05]  /*7950*/  @!P1 BRA `(.L_x_1100) ;  /* 0x0000000000049947 */ /* 0x000fea0003800000 */
[----:B------:R-:W-:Y:S01]  /*7960*/  BPT.TRAP 0x1 ;  /* 0x000000040000795c */ /* 0x000fe20000300000 */
.L_x_1100:
        /* <DEDUP_REMOVED lines=49> */
.L_x_1139:
[----:B------:R-:W-:Y:S05]  /*7c80*/  @P0 BRA `(.L_x_1102) ;  /* 0x0000000000140947 */ /* 0x000fea0003800000 */
[----:B------:R-:W-:Y:S01]  /*7c90*/  ISETP.NE.AND P1, PT, R8, RZ, PT ;  /* 0x000000ff0800720c */ /* 0x000fe20003f25270 */
[----:B--2---:R-:W-:-:S04]  /*7ca0*/  IMAD.MOV.U32 R27, RZ, RZ, 0x6100 ;  /* 0x00006100ff1b7424 */ /* 0x004fc800078e00ff */
[----:B------:R3:W-:Y:S08]  /*7cb0*/  SYNCS.ARRIVE.TRANS64 RZ, [R12+URZ+0x36418], R27 ;  /* 0x0364181b0cff79a7 */ /* 0x0007f0000800003f */
[----:B------:R-:W-:Y:S05]  /*7cc0*/  @!P1 BRA `(.L_x_1102) ;  /* 0x0000000000049947 */ /* 0x000fea0003800000 */
[----:B------:R-:W-:Y:S01]  /*7cd0*/  BPT.TRAP 0x1 ;  /* 0x000000040000795c */ /* 0x000fe20000300000 */
.L_x_1102:
        /* <DEDUP_REMOVED lines=37> */
.L_x_1140:
[----:B--2---:R-:W-:Y:S01]  /*7f30*/  SHF.R.S32.HI R28, RZ, 0x1f, R26 ;  /* 0x0000001fff1c7819 */ /* 0x004fe2000001141a */
[----:B------:R-:W-:Y:S06]  /*7f40*/  @P0 BRA `(.L_x_1104) ;  /* 0x0000000000140947 */ /* 0x000fec0003800000 */
[----:B------:R-:W-:Y:S01]  /*7f50*/  ISETP.NE.AND P1, PT, R8, RZ, PT ;  /* 0x000000ff0800720c */ /* 0x000fe20003f25270 */
[----:B------:R-:W-:-:S04]  /*7f60*/  IMAD.MOV.U32 R29, RZ, RZ, 0x6100 ;  /* 0x00006100ff1d7424 */ /* 0x000fc800078e00ff */
[----:B------:R2:W-:Y:S08]  /*7f70*/  SYNCS.ARRIVE.TRANS64 RZ, [R12+URZ+0x36430], R29 ;  /* 0x0364301d0cff79a7 */ /* 0x0005f0000800003f */
[----:B------:R-:W-:Y:S05]  /*7f80*/  @!P1 BRA `(.L_x_1104) ;  /* 0x0000000000049947 */ /* 0x000fea0003800000 */
[----:B------:R-:W-:Y:S01]  /*7f90*/  BPT.TRAP 0x1 ;  /* 0x000000040000795c */ /* 0x000fe20000300000 */
.L_x_1104:
        /* <DEDUP_REMOVED lines=37> */
.L_x_1142:
[----:B------:R-:W-:Y:S05]  /*81f0*/  @P0 BRA `(.L_x_1106) ;  /* 0x0000000000140947 */ /* 0x000fea0003800000 */
[----:B------:R-:W-:Y:S01]  /*8200*/  ISETP.NE.AND P1, PT, R8, RZ, PT ;  /* 0x000000ff0800720c */ /* 0x000fe20003f25270 */
[----:B---3--:R-:W-:-:S04]  /*8210*/  IMAD.MOV.U32 R5, RZ, RZ, 0x6100 ;  /* 0x00006100ff057424 */ /* 0x008fc800078e00ff */
[----:B------:R4:W-:Y:S08]  /*8220*/  SYNCS.ARRIVE.TRANS64 RZ, [R12+URZ+0x36410], R5 ;  /* 0x036410050cff79a7 */ /* 0x0009f0000800003f */
[----:B------:R-:W-:Y:S05]  /*8230*/  @!P1 BRA `(.L_x_1106) ;  /* 0x0000000000049947 */ /* 0x000fea0003800000 */
[----:B------:R-:W-:Y:S01]  /*8240*/  BPT.TRAP 0x1 ;  /* 0x000000040000795c */ /* 0x000fe20000300000 */
.L_x_1106:
        /* <DEDUP_REMOVED lines=37> */
.L_x_1098:
[----:B------:R-:W-:Y:S01]  /*84a0*/  ISETP.NE.AND P1, PT, R17, RZ, PT ;  /* 0x000000ff1100720c */ /* 0x000fe20003f25270 */
[----:B------:R-:W-:-:S12]  /*84b0*/  IMAD.MOV.U32 R4, RZ, RZ, 0x1 ;  /* 0x00000001ff047424 */ /* 0x000fd800078e00ff */
[----:B------:R-:W-:Y:S05]  /*84c0*/  @!P1 BRA `(.L_x_1097) ;  /* 0x00000004006c9947 */ /* 0x000fea0003800000 */
[----:B------:R-:W3:Y:S02]  /*84d0*/  SYNCS.PHASECHK.TRANS64.TRYWAIT P1, [R12+URZ+0x36438], R11 ;  /* 0x0364380b0c0075a7 */ /* 0x000ee4000802017f */
[----:B---3--:R-:W-:Y:S05]  /*84e0*/  @!P1 BRA `(.L_x_1108) ;  /* 0x00000010001c9947 */ /* 0x008fea0003800000 */
.L_x_1143:
[----:B------:R-:W-:Y:S05]  /*84f0*/  @P0 BRA `(.L_x_1109) ;  /* 0x0000000000140947 */ /* 0x000fea0003800000 */
[----:B------:R-:W-:Y:S01]  /*8500*/  ISETP.NE.AND P1, PT, R8, RZ, PT ;  /* 0x000000ff0800720c */ /* 0x000fe20003f25270 */
[----:B------:R-:W-:-:S04]  /*8510*/  IMAD.MOV.U32 R5, RZ, RZ, 0x6100 ;  /* 0x00006100ff057424 */ /* 0x000fc800078e00ff */
[----:B------:R4:W-:Y:S08]  /*8520*/  SYNCS.ARRIVE.TRANS64 RZ, [R12+URZ+0x36430], R5 ;  /* 0x036430050cff79a7 */ /* 0x0009f0000800003f */
[----:B------:R-:W-:Y:S05]  /*8530*/  @!P1 BRA `(.L_x_1109) ;  /* 0x0000000000049947 */ /* 0x000fea0003800000 */
[----:B------:R-:W-:Y:S01]  /*8540*/  BPT.TRAP 0x1 ;  /* 0x000000040000795c */ /* 0x000fe20000300000 */
.L_x_1109:
        /* <DEDUP_REMOVED lines=42> */
.L_x_1144:
[----:B------:R-:W-:Y:S01]  /*87f0*/  IMAD.MOV.U32 R4, RZ, RZ, RZ ;  /* 0x000000ffff047224 */ /* 0x000fe200078e00ff */
[----:B------:R-:W-:Y:S06]  /*8800*/  @P0 BRA `(.L_x_1111) ;  /* 0x0000000000140947 */ /* 0x000fec0003800000 */
[----:B------:R-:W-:Y:S01]  /*8810*/  ISETP.NE.AND P1, PT, R8, RZ, PT ;  /* 0x000000ff0800720c */ /* 0x000fe20003f25270 */
[----:B----4-:R-:W-:-:S04]  /*8820*/  IMAD.MOV.U32 R5, RZ, RZ, 0x6100 ;  /* 0x00006100ff057424 */ /* 0x010fc800078e00ff */
[----:B------:R4:W-:Y:S08]  /*8830*/  SYNCS.ARRIVE.TRANS64 RZ, [R12+URZ+0x36418], R5 ;  /* 0x036418050cff79a7 */ /* 0x0009f0000800003f */
[----:B------:R-:W-:Y:S05]  /*8840*/  @!P1 BRA `(.L_x_1111) ;  /* 0x0000000000049947 */ /* 0x000fea0003800000 */
[----:B------:R-:W-:Y:S01]  /*8850*/  BPT.TRAP 0x1 ;  /* 0x000000040000795c */ /* 0x000fe20000300000 */
.L_x_1111:
        /* <DEDUP_REMOVED lines=34> */
.L_x_1097:
[----:B------:R-:W-:-:S04]  /*8a80*/  SHF.L.U32 R3, R4, 0x1f, RZ ;  /* 0x0000001f04037819 */ /* 0x000fc800000006ff */
[----:B------:R-:W4:Y:S02]  /*8a90*/  SYNCS.PHASECHK.TRANS64.TRYWAIT P1, [R12+URZ+0x36438], R3 ;  /* 0x036438030c0075a7 */ /* 0x000f24000802017f */
[----:B----4-:R-:W-:Y:S05]  /*8aa0*/  @!P1 BRA `(.L_x_1112) ;  /* 0x0000000800d49947 */ /* 0x010fea0003800000 */
.L_x_1145:
[----:B------:R-:W-:Y:S05]  /*8ab0*/  @P0 BRA `(.L_x_1113) ;  /* 0x0000000000180947 */ /* 0x000fea0003800000 */
[----:B------:R-:W5:Y:S01]  /*8ac0*/  S2R R2, SR_TID.X ;  /* 0x0000000000027919 */ /* 0x000f620000002100 */
[----:B----4-:R-:W-:-:S04]  /*8ad0*/  IMAD.MOV.U32 R3, RZ, RZ, 0x6100 ;  /* 0x00006100ff037424 */ /* 0x010fc800078e00ff */
[----:B------:R4:W-:Y:S01]  /*8ae0*/  SYNCS.ARRIVE.TRANS64 RZ, [R12+URZ+0x36430], R3 ;  /* 0x036430030cff79a7 */ /* 0x0009e2000800003f */
[----:B-----5:R-:W-:-:S13]  /*8af0*/  LOP3.LUT P0, RZ, R2, 0x1f, RZ, 0xc0, !PT ;  /* 0x0000001f02ff7812 */ /* 0x020fda000780c0ff */
[----:B----4-:R-:W-:Y:S05]  /*8b00*/  @!P0 BRA `(.L_x_1113) ;  /* 0x0000000000048947 */ /* 0x010fea0003800000 */
[----:B------:R-:W-:Y:S01]  /*8b10*/  BPT.TRAP 0x1 ;  /* 0x000000040000795c */ /* 0x000fe20000300000 */
.L_x_1113:
        /* <DEDUP_REMOVED lines=44> */
.L_x_1094:
[----:B------:R-:W-:Y:S05]  /*8de0*/  BSYNC B0 ;  /* 0x0000000000007941 */ /* 0x000fea0003800000 */
.L_x_1092:
[----:B------:R-:W-:-:S03]  /*8df0*/  UMOV UR6, 0xffffffff ;  /* 0xffffffff00067882 */ /* 0x000fc60000000000 */
[----:B------:R-:W-:Y:S05]  /*8e00*/  BRA.DIV UR6, `(.L_x_1114) ;  /* 0x0000000a06107947 */ /* 0x000fea000b800000 */
[----:B------:R-:W-:-:S13]  /*8e10*/  ELECT P6, URZ, PT ;  /* 0x00000000003f782f */ /* 0x000fda00038c0000 */
.L_x_1148:
[----:B------:R-:W-:Y:S05]  /*8e20*/  @!P6 BRA `(.L_x_996) ;  /* 0x000000000070e947 */ /* 0x000fea0003800000 */
[----:B------:R-:W-:-:S04]  /*8e30*/  LOP3.LUT R16, R16, 0x2, RZ, 0xfc, !PT ;  /* 0x0000000210107812 */ /* 0x000fc800078efcff */
[----:B------:R-:W-:-:S13]  /*8e40*/  ISETP.NE.AND P2, PT, R16, 0x3, PT ;  /* 0x000000031000780c */ /* 0x000fda0003f45270 */
[----:B------:R-:W-:Y:S05]  /*8e50*/  @!P2 BRA `(.L_x_1115) ;  /* 0x000000000004a947 */ /* 0x000fea0003800000 */
[----:B--2---:R-:W-:Y:S01]  /*8e60*/  BPT.TRAP 0x1 ;  /* 0x000000040000795c */ /* 0x004fe20000300000 */
.L_x_1115:
        /* <DEDUP_REMOVED lines=15> */
.L_x_1149:
[----:B------:R-:W5:Y:S02]  /*8f60*/  SYNCS.PHASECHK.TRANS64.TRYWAIT P0, [R5+URZ], R0 ;  /* 0x00000000050075a7 */ /* 0x000f64000800017f */
[----:B-----5:R-:W-:Y:S05]  /*8f70*/  @!P0 BRA `(.L_x_1117) ;  /* 0x0000000400e88947 */ /* 0x020fea0003800000 */
.L_x_1150:
[----:B------:R-:W-:Y:S05]  /*8f80*/  @!P2 BRA `(.L_x_1118) ;  /* 0x000000000004a947 */ /* 0x000fea0003800000 */
[----:B--2---:R-:W-:Y:S01]  /*8f90*/  BPT.TRAP 0x1 ;  /* 0x000000040000795c */ /* 0x004fe20000300000 */
.L_x_1118:
[----:B------:R-:W-:-:S07]  /*8fa0*/  SHF.L.U32 R4, R4, 0x1f, RZ ;  /* 0x0000001f04047819 */ /* 0x000fce00000006ff */
.L_x_1119:
[----:B------:R1:W1:Y:S02]  /*8fb0*/  SYNCS.PHASECHK.TRANS64.TRYWAIT P0, [R9+URZ+0x36438], R4 ;  /* 0x03643804090075a7 */ /* 0x000264000800017f */
[----:B-1----:R-:W-:Y:S05]  /*8fc0*/  @!P0 NANOSLEEP.SYNCS 0x989680 ;  /* 0x009896800000895d */ /* 0x002fea0003900000 */
[----:B------:R-:W1:Y:S02]  /*8fd0*/  @!P0 SYNCS.PHASECHK.TRANS64 P0, [R9+URZ+0x36438], R4 ;  /* 0x03643804090085a7 */ /* 0x000e64000800007f */
[----:B-1----:R-:W-:Y:S05]  /*8fe0*/  @!P0 BRA `(.L_x_1119) ;  /* 0xfffffffc00f08947 */ /* 0x002fea000383ffff */
.L_x_996:
[----:B--2---:R-:W-:Y:S05]  /*8ff0*/  BSYNC B6 ;  /* 0x0000000000067941 */ /* 0x004fea0003800000 */
.L_x_990:
[----:B------:R-:W-:Y:S05]  /*9000*/  EXIT ;  /* 0x000000000000794d */ /* 0x000fea0003800000 */
.L_x_1006:
[----:B------:R-:W-:Y:S02]  /*9010*/  IMAD.MOV.U32 R12, RZ, RZ, RZ ;  /* 0x000000ffff0c7224 */ /* 0x000fe400078e00ff */
[----:B------:R-:W-:Y:S02]  /*9020*/  IMAD.MOV.U32 R11, RZ, RZ, 0x1f ;  /* 0x0000001fff0b7424 */ /* 0x000fe400078e00ff */
[----:B------:R-:W-:-:S07]  /*9030*/  IMAD.MOV.U32 R15, RZ, RZ, -0x1 ;  /* 0xffffffffff0f7424 */ /* 0x000fce00078e00ff */
[----:B------:R-:W-:Y:S05]  /*9040*/  WARPSYNC.COLLECTIVE R15, `(.L_x_1120) ;  /* 0x000000000f087348 */ /* 0x000fea0003c00000 */
[----:B------:R1:W2:Y:S02]  /*9050*/  SHFL.IDX P6, R14, R13, R12, R11 ;  /* 0x0000000c0d0e7389 */ /* 0x0002a400000c000b */
[----:B-12---:R-:W-:Y:S01]  /*9060*/  ENDCOLLECTIVE ;  /* 0x000000000000791b */ /* 0x006fe20003800000 */
.L_x_1120:
[----:B------:R-:W-:Y:S05]  /*9070*/  BRA `(.L_x_1121) ;  /* 0xffffff8000787947 */ /* 0x000fea000383ffff */
.L_x_1008:
[----:B--2---:R-:W-:-:S04]  /*9080*/  IMAD.U32 R7, RZ, RZ, UR36 ;  /* 0x00000024ff077e24 */ /* 0x004fc8000f8e00ff */
[----:B------:R2:W3:Y:S03]  /*9090*/  SYNCS.PHASECHK.TRANS64.TRYWAIT P0, [R7+URZ+0x36400], R11 ;  /* 0x0364000b070075a7 */ /* 0x0004e6000800017f */
[----:B---3--:R-:W-:Y:S05]  /*90a0*/  @!P0 NANOSLEEP.SYNCS 0x989680 ;  /* 0x009896800000895d */ /* 0x008fea0003900000 */
[----:B------:R-:W3:Y:S02]  /*90b0*/  @!P0 SYNCS.PHASECHK.TRANS64 P0, [R7+URZ+0x36400], R11 ;  /* 0x0364000b070085a7 */ /* 0x000ee4000800007f */
[----:B---3--:R-:W-:Y:S05]  /*90c0*/  @!P0 BRA `(.L_x_1008) ;  /* 0xfffffffc00ec8947 */ /* 0x008fea000383ffff */
[----:B------:R-:W-:Y:S05]  /*90d0*/  BRA `(.L_x_1007) ;  /* 0xffffff8000c87947 */ /* 0x000fea000383ffff */
.L_x_1012:
[----:B--2---:R2:W3:Y:S02]  /*90e0*/  SYNCS.PHASECHK.TRANS64.TRYWAIT P1, [R4+URZ+0x36410], R11 ;  /* 0x0364100b040075a7 */ /* 0x0044e4000802017f */
[----:B---3--:R-:W-:Y:S05]  /*90f0*/  @!P1 NANOSLEEP.SYNCS 0x989680 ;  /* 0x009896800000995d */ /* 0x008fea0003900000 */
[----:B------:R-:W3:Y:S02]  /*9100*/  @!P1 SYNCS.PHASECHK.TRANS64 P1, [R4+URZ+0x36410], R11 ;  /* 0x0364100b040095a7 */ /* 0x000ee4000802007f */
[----:B---3--:R-:W-:Y:S05]  /*9110*/  @!P1 BRA `(.L_x_1012) ;  /* 0xfffffffc00f09947 */ /* 0x008fea000383ffff */
[----:B------:R-:W-:Y:S05]  /*9120*/  BRA `(.L_x_1011) ;  /* 0xffffff8800707947 */ /* 0x000fea000383ffff */
.L_x_1016:
[----:B--2---:R-:W-:-:S04]  /*9130*/  IMAD.U32 R120, RZ, RZ, UR36 ;  /* 0x00000024ff787e24 */ /* 0x004fc8000f8e00ff */
[----:B------:R2:W3:Y:S03]  /*9140*/  SYNCS.PHASECHK.TRANS64.TRYWAIT P1, [R120+URZ+0x36430], R15 ;  /* 0x0364300f780075a7 */ /* 0x0004e6000802017f */
[----:B---3--:R-:W-:Y:S05]  /*9150*/  @!P1 NANOSLEEP.SYNCS 0x989680 ;  /* 0x009896800000995d */ /* 0x008fea0003900000 */
[----:B------:R-:W3:Y:S02]  /*9160*/  @!P1 SYNCS.PHASECHK.TRANS64 P1, [R120+URZ+0x36430], R15 ;  /* 0x0364300f780095a7 */ /* 0x000ee4000802007f */
[----:B---3--:R-:W-:Y:S05]  /*9170*/  @!P1 BRA `(.L_x_1016) ;  /* 0xfffffffc00ec9947 */ /* 0x008fea000383ffff */
[----:B------:R-:W-:Y:S05]  /*9180*/  BRA `(.L_x_1015) ;  /* 0xffffff90008c7947 */ /* 0x000fea000383ffff */
.L_x_1023:
[----:B------:R-:W-:Y:S01]  /*9190*/  BSSY B0, `(.L_x_1122) ;  /* 0x0000005000007945 */ /* 0x000fe20003800000 */
[----:B------:R-:W-:-:S07]  /*91a0*/  IMAD.MOV.U32 R15, RZ, RZ, -0x1 ;  /* 0xffffffffff0f7424 */ /* 0x000fce00078e00ff */
[----:B------:R-:W-:Y:S05]  /*91b0*/  WARPSYNC.COLLECTIVE R15, `(.L_x_1123) ;  /* 0x000000000f087348 */ /* 0x000fea0003c00000 */
[----:B------:R-:W-:Y:S01]  /*91c0*/  NOP ;  /* 0x0000000000007918 */ /* 0x000fe20000000000 */
[----:B------:R-:W-:Y:S01]  /*91d0*/  ENDCOLLECTIVE ;  /* 0x000000000000791b */ /* 0x000fe20003800000 */
.L_x_1123:
[----:B------:R-:W-:Y:S05]  /*91e0*/  BSYNC B0 ;  /* 0x0000000000007941 */ /* 0x000fea0003800000 */
.L_x_1122:
[----:B------:R-:W-:Y:S05]  /*91f0*/  BRA `(.L_x_1124) ;  /* 0xffffffb4006c7947 */ /* 0x000fea000383ffff */
.L_x_1032:
[----:B------:R-:W-:Y:S01]  /*9200*/  BSSY B0, `(.L_x_1125) ;  /* 0x0000005000007945 */ /* 0x000fe20003800000 */
[----:B------:R-:W-:-:S07]  /*9210*/  IMAD.MOV.U32 R15, RZ, RZ, -0x1 ;  /* 0xffffffffff0f7424 */ /* 0x000fce00078e00ff */
[----:B-1----:R-:W-:Y:S05]  /*9220*/  WARPSYNC.COLLECTIVE R15, `(.L_x_1126) ;  /* 0x000000000f087348 */ /* 0x002fea0003c00000 */
[----:B------:R-:W-:Y:S01]  /*9230*/  NOP ;  /* 0x0000000000007918 */ /* 0x000fe20000000000 */
[----:B-1----:R-:W-:Y:S01]  /*9240*/  ENDCOLLECTIVE ;  /* 0x000000000000791b */ /* 0x002fe20003800000 */
.L_x_1126:
[----:B------:R-:W-:Y:S05]  /*9250*/  BSYNC B0 ;  /* 0x0000000000007941 */ /* 0x000fea0003800000 */
.L_x_1125:
[----:B------:R-:W-:Y:S05]  /*9260*/  BRA `(.L_x_1127) ;  /* 0xffffffb800587947 */ /* 0x000fea000383ffff */
.L_x_1045:
[----:B------:R-:W-:Y:S01]  /*9270*/  BSSY B0, `(.L_x_1128) ;  /* 0x0000005000007945 */ /* 0x000fe20003800000 */
[----:B------:R-:W-:-:S07]  /*9280*/  IMAD.MOV.U32 R15, RZ, RZ, -0x1 ;  /* 0xffffffffff0f7424 */ /* 0x000fce00078e00ff */
[----:B------:R-:W-:Y:S05]  /*9290*/  WARPSYNC.COLLECTIVE R15, `(.L_x_1129) ;  /* 0x000000000f087348 */ /* 0x000fea0003c00000 */
[----:B------:R-:W-:Y:S01]  /*92a0*/  NOP ;  /* 0x0000000000007918 */ /* 0x000fe20000000000 */
[----:B------:R-:W-:Y:S01]  /*92b0*/  ENDCOLLECTIVE ;  /* 0x000000000000791b */ /* 0x000fe20003800000 */
.L_x_1129:
[----:B------:R-:W-:Y:S05]  /*92c0*/  BSYNC B0 ;  /* 0x0000000000007941 */ /* 0x000fea0003800000 */
.L_x_1128:
[----:B------:R-:W-:Y:S05]  /*92d0*/  BRA `(.L_x_1130) ;  /* 0xffffffc400247947 */ /* 0x000fea000383ffff */
.L_x_1061:
[----:B------:R-:W-:Y:S01]  /*92e0*/  BSSY B0, `(.L_x_1131) ;  /* 0x0000005000007945 */ /* 0x000fe20003800000 */
[----:B------:R-:W-:-:S07]  /*92f0*/  IMAD.MOV.U32 R15, RZ, RZ, -0x1 ;  /* 0xffffffffff0f7424 */ /* 0x000fce00078e00ff */
[----:B------:R-:W-:Y:S05]  /*9300*/  WARPSYNC.COLLECTIVE R15, `(.L_x_1132) ;  /* 0x000000000f087348 */ /* 0x000fea0003c00000 */
[----:B------:R-:W-:Y:S01]  /*9310*/  NOP ;  /* 0x0000000000007918 */ /* 0x000fe20000000000 */
[----:B------:R-:W-:Y:S01]  /*9320*/  ENDCOLLECTIVE ;  /* 0x000000000000791b */ /* 0x000fe20003800000 */
.L_x_1132:
[----:B------:R-:W-:Y:S05]  /*9330*/  BSYNC B0 ;  /* 0x0000000000007941 */ /* 0x000fea0003800000 */
.L_x_1131:
[----:B------:R-:W-:Y:S05]  /*9340*/  BRA `(.L_x_1133) ;  /* 0xffffffc800947947 */ /* 0x000fea000383ffff */
.L_x_1078:
[----:B------:R-:W-:Y:S01]  /*9350*/  BSSY B0, `(.L_x_1134) ;  /* 0x0000005000007945 */ /* 0x000fe20003800000 */
[----:B------:R-:W-:-:S07]  /*9360*/  IMAD.MOV.U32 R15, RZ, RZ, -0x1 ;  /* 0xffffffffff0f7424 */ /* 0x000fce00078e00ff */
[----:B------:R-:W-:Y:S05]  /*9370*/  WARPSYNC.COLLECTIVE R15, `(.L_x_1135) ;  /* 0x000000000f087348 */ /* 0x000fea0003c00000 */
[----:B------:R-:W-:Y:S01]  /*9380*/  NOP ;  /* 0x0000000000007918 */ /* 0x000fe20000000000 */
[----:B------:R-:W-:Y:S01]  /*9390*/  ENDCOLLECTIVE ;  /* 0x000000000000791b */ /* 0x000fe20003800000 */
.L_x_1135:
[----:B------:R-:W-:Y:S05]  /*93a0*/  BSYNC B0 ;  /* 0x0000000000007941 */ /* 0x000fea0003800000 */
.L_x_1134:
[----:B------:R-:W-:Y:S05]  /*93b0*/  BRA `(.L_x_1136) ;  /* 0xffffffd000107947 */ /* 0x000fea000383ffff */
.L_x_1095:
[----:B-1----:R1:W2:Y:S02]  /*93c0*/  SYNCS.PHASECHK.TRANS64.TRYWAIT P1, [R12+URZ+0x36420], R11 ;  /* 0x0364200b0c0075a7 */ /* 0x0022a4000802017f */
[----:B--2---:R-:W-:Y:S05]  /*93d0*/  @!P1 NANOSLEEP.SYNCS 0x989680 ;  /* 0x009896800000995d */ /* 0x004fea0003900000 */
[----:B------:R-:W2:Y:S02]  /*93e0*/  @!P1 SYNCS.PHASECHK.TRANS64 P1, [R12+URZ+0x36420], R11 ;  /* 0x0364200b0c0095a7 */ /* 0x000ea4000802007f */
[----:B--2---:R-:W-:Y:S05]  /*93f0*/  @!P1 BRA `(.L_x_1095) ;  /* 0xfffffffc00f09947 */ /* 0x004fea000383ffff */
[----:B------:R-:W-:Y:S05]  /*9400*/  BRA `(.L_x_1137) ;  /* 0xffffffdc00847947 */ /* 0x000fea000383ffff */
.L_x_1099:
[----:B-1----:R1:W2:Y:S02]  /*9410*/  SYNCS.PHASECHK.TRANS64.TRYWAIT P1, [R12+URZ+0x36438], R11 ;  /* 0x0364380b0c0075a7 */ /* 0x0022a4000802017f */
[----:B--2---:R-:W-:Y:S05]  /*9420*/  @!P1 NANOSLEEP.SYNCS 0x989680 ;  /* 0x009896800000995d */ /* 0x004fea0003900000 */
[----:B------:R-:W2:Y:S02]  /*9430*/  @!P1 SYNCS.PHASECHK.TRANS64 P1, [R12+URZ+0x36438], R11 ;  /* 0x0364380b0c0095a7 */ /* 0x000ea4000802007f */
[----:B--2---:R-:W-:Y:S05]  /*9440*/  @!P1 BRA `(.L_x_1099) ;  /* 0xfffffffc00f09947 */ /* 0x004fea000383ffff */
[----:B------:R-:W-:Y:S05]  /*9450*/  BRA `(.L_x_1138) ;  /* 0xffffffe4002c7947 */ /* 0x000fea000383ffff */
.L_x_1101:
[----:B--2---:R2:W3:Y:S02]  /*9460*/  SYNCS.PHASECHK.TRANS64.TRYWAIT P1, [R12+URZ+0x36428], R27 ;  /* 0x0364281b0c0075a7 */ /* 0x0044e4000802017f */
[----:B---3--:R-:W-:Y:S05]  /*9470*/  @!P1 NANOSLEEP.SYNCS 0x989680 ;  /* 0x009896800000995d */ /* 0x008fea0003900000 */
[----:B------:R-:W3:Y:S02]  /*9480*/  @!P1 SYNCS.PHASECHK.TRANS64 P1, [R12+URZ+0x36428], R27 ;  /* 0x0364281b0c0095a7 */ /* 0x000ee4000802007f */
[----:B---3--:R-:W-:Y:S05]  /*9490*/  @!P1 BRA `(.L_x_1101) ;  /* 0xfffffffc00f09947 */ /* 0x008fea000383ffff */
[----:B------:R-:W-:Y:S05]  /*94a0*/  BRA `(.L_x_1139) ;  /* 0xffffffe400f47947 */ /* 0x000fea000383ffff */
.L_x_1103:
[----:B--2---:R2:W3:Y:S02]  /*94b0*/  SYNCS.PHASECHK.TRANS64.TRYWAIT P1, [R12+URZ+0x36438], R28 ;  /* 0x0364381c0c0075a7 */ /* 0x0044e4000802017f */
[----:B---3--:R-:W-:Y:S05]  /*94c0*/  @!P1 NANOSLEEP.SYNCS 0x989680 ;  /* 0x009896800000995d */ /* 0x008fea0003900000 */
[----:B------:R-:W3:Y:S02]  /*94d0*/  @!P1 SYNCS.PHASECHK.TRANS64 P1, [R12+URZ+0x36438], R28 ;  /* 0x0364381c0c0095a7 */ /* 0x000ee4000802007f */
[----:B---3--:R-:W-:Y:S05]  /*94e0*/  @!P1 BRA `(.L_x_1103) ;  /* 0xfffffffc00f09947 */ /* 0x008fea000383ffff */
[----:B------:R-:W-:Y:S05]  /*94f0*/  BRA `(.L_x_1140) ;  /* 0xffffffe8008c7947 */ /* 0x000fea000383ffff */
.L_x_1105:
[----:B------:R-:W-:-:S07]  /*9500*/  SHF.L.U32 R5, R0, 0x1f, RZ ;  /* 0x0000001f00057819 */ /* 0x000fce00000006ff */
.L_x_1141:
[----:B---3--:R3:W4:Y:S02]  /*9510*/  SYNCS.PHASECHK.TRANS64.TRYWAIT P1, [R12+URZ+0x36420], R5 ;  /* 0x036420050c0075a7 */ /* 0x008724000802017f */
[----:B----4-:R-:W-:Y:S05]  /*9520*/  @!P1 NANOSLEEP.SYNCS 0x989680 ;  /* 0x009896800000995d */ /* 0x010fea0003900000 */
[----:B------:R-:W4:Y:S02]  /*9530*/  @!P1 SYNCS.PHASECHK.TRANS64 P1, [R12+URZ+0x36420], R5 ;  /* 0x036420050c0095a7 */ /* 0x000f24000802007f */
[----:B----4-:R-:W-:Y:S05]  /*9540*/  @!P1 BRA `(.L_x_1141) ;  /* 0xfffffffc00f09947 */ /* 0x010fea000383ffff */
[----:B------:R-:W-:Y:S05]  /*9550*/  BRA `(.L_x_1142) ;  /* 0xffffffec00247947 */ /* 0x000fea000383ffff */
.L_x_1108:
[----:B---3--:R3:W4:Y:S02]  /*9560*/  SYNCS.PHASECHK.TRANS64.TRYWAIT P1, [R12+URZ+0x36438], R11 ;  /* 0x0364380b0c0075a7 */ /* 0x008724000802017f */
[----:B----4-:R-:W-:Y:S05]  /*9570*/  @!P1 NANOSLEEP.SYNCS 0x989680 ;  /* 0x009896800000995d */ /* 0x010fea0003900000 */
[----:B------:R-:W4:Y:S02]  /*9580*/  @!P1 SYNCS.PHASECHK.TRANS64 P1, [R12+URZ+0x36438], R11 ;  /* 0x0364380b0c0095a7 */ /* 0x000f24000802007f */
[----:B----4-:R-:W-:Y:S05]  /*9590*/  @!P1 BRA `(.L_x_1108) ;  /* 0xfffffffc00f09947 */ /* 0x010fea000383ffff */
[----:B------:R-:W-:Y:S05]  /*95a0*/  BRA `(.L_x_1143) ;  /* 0xffffffec00d07947 */ /* 0x000fea000383ffff */
.L_x_1110:
[----:B----4-:R4:W1:Y:S02]  /*95b0*/  SYNCS.PHASECHK.TRANS64.TRYWAIT P1, [R12+URZ+0x36428], R5 ;  /* 0x036428050c0075a7 */ /* 0x010864000802017f */
[----:B-1----:R-:W-:Y:S05]  /*95c0*/  @!P1 NANOSLEEP.SYNCS 0x989680 ;  /* 0x009896800000995d */ /* 0x002fea0003900000 */
[----:B------:R-:W1:Y:S02]  /*95d0*/  @!P1 SYNCS.PHASECHK.TRANS64 P1, [R12+URZ+0x36428], R5 ;  /* 0x036428050c0095a7 */ /* 0x000e64000802007f */
[----:B-1----:R-:W-:Y:S05]  /*95e0*/  @!P1 BRA `(.L_x_1110) ;  /* 0xfffffffc00f09947 */ /* 0x002fea000383ffff */
[----:B------:R-:W-:Y:S05]  /*95f0*/  BRA `(.L_x_1144) ;  /* 0xfffffff0007c7947 */ /* 0x000fea000383ffff */
.L_x_1112:
[----:B----4-:R4:W1:Y:S02]  /*9600*/  SYNCS.PHASECHK.TRANS64.TRYWAIT P1, [R12+URZ+0x36438], R3 ;  /* 0x036438030c0075a7 */ /* 0x010864000802017f */
[----:B-1----:R-:W-:Y:S05]  /*9610*/  @!P1 NANOSLEEP.SYNCS 0x989680 ;  /* 0x009896800000995d */ /* 0x002fea0003900000 */
[----:B------:R-:W1:Y:S02]  /*9620*/  @!P1 SYNCS.PHASECHK.TRANS64 P1, [R12+URZ+0x36438], R3 ;  /* 0x036438030c0095a7 */ /* 0x000e64000802007f */
[----:B-1----:R-:W-:Y:S05]  /*9630*/  @!P1 BRA `(.L_x_1112) ;  /* 0xfffffffc00f09947 */ /* 0x002fea000383ffff */
[----:B------:R-:W-:Y:S05]  /*9640*/  BRA `(.L_x_1145) ;  /* 0xfffffff400187947 */ /* 0x000fea000383ffff */
.L_x_1114:
[----:B------:R-:W-:Y:S01]  /*9650*/  BSSY B0, `(.L_x_1146) ;  /* 0x0000006000007945 */ /* 0x000fe20003800000 */
[----:B------:R-:W-:-:S07]  /*9660*/  IMAD.MOV.U32 R15, RZ, RZ, -0x1 ;  /* 0xffffffffff0f7424 */ /* 0x000fce00078e00ff */
[----:B-123--:R-:W-:Y:S05]  /*9670*/  WARPSYNC.COLLECTIVE R15, `(.L_x_1147) ;  /* 0x000000000f0c7348 */ /* 0x00efea0003c00000 */
[----:B------:R-:W-:Y:S02]  /*9680*/  ELECT P6, UR62, PT ;  /* 0x00000000003e782f */ /* 0x000fe400038c0000 */
[----:B------:R-:W-:Y:S01]  /*9690*/  MOV R14, UR62 ;  /* 0x0000003e000e7c02 */ /* 0x000fe20008000f00 */
[----:B-123--:R-:W-:Y:S10]  /*96a0*/  ENDCOLLECTIVE ;  /* 0x000000000000791b */ /* 0x00eff40003800000 */
.L_x_1147:
[----:B------:R-:W-:Y:S05]  /*96b0*/  BSYNC B0 ;  /* 0x0000000000007941 */ /* 0x000fea0003800000 */
.L_x_1146:
[----:B------:R-:W-:Y:S05]  /*96c0*/  BRA `(.L_x_1148) ;  /* 0xfffffff400d47947 */ /* 0x000fea000383ffff */
.L_x_1116:
[----:B----4-:R4:W1:Y:S02]  /*96d0*/  SYNCS.PHASECHK.TRANS64.TRYWAIT P0, [R7+URZ], R6 ;  /* 0x00000006070075a7 */ /* 0x010864000800017f */
[----:B-1----:R-:W-:Y:S05]  /*96e0*/  @!P0 NANOSLEEP.SYNCS 0x989680 ;  /* 0x009896800000895d */ /* 0x002fea0003900000 */
[----:B------:R-:W1:Y:S02]  /*96f0*/  @!P0 SYNCS.PHASECHK.TRANS64 P0, [R7+URZ], R6 ;  /* 0x00000006070085a7 */ /* 0x000e64000800007f */
[----:B-1----:R-:W-:Y:S05]  /*9700*/  @!P0 BRA `(.L_x_1116) ;  /* 0xfffffffc00f08947 */ /* 0x002fea000383ffff */
[----:B------:R-:W-:Y:S05]  /*9710*/  BRA `(.L_x_1149) ;  /* 0xfffffff800107947 */ /* 0x000fea000383ffff */
.L_x_1117:
[----:B------:R1:W1:Y:S02]  /*9720*/  SYNCS.PHASECHK.TRANS64.TRYWAIT P0, [R5+URZ], R0 ;  /* 0x00000000050075a7 */ /* 0x000264000800017f */
[----:B-1----:R-:W-:Y:S05]  /*9730*/  @!P0 NANOSLEEP.SYNCS 0x989680 ;  /* 0x009896800000895d */ /* 0x002fea0003900000 */
[----:B------:R-:W1:Y:S02]  /*9740*/  @!P0 SYNCS.PHASECHK.TRANS64 P0, [R5+URZ], R0 ;  /* 0x00000000050085a7 */ /* 0x000e64000800007f */
[----:B-1----:R-:W-:Y:S05]  /*9750*/  @!P0 BRA `(.L_x_1117) ;  /* 0xfffffffc00f08947 */ /* 0x002fea000383ffff */
[----:B------:R-:W-:Y:S05]  /*9760*/  BRA `(.L_x_1150) ;  /* 0xfffffff800047947 */ /* 0x000fea000383ffff */
.L_x_1151:
        /* <DEDUP_REMOVED lines=9> */
.L_x_3862:


//--------------------- .text._ZN7cutlass13device_kernelIN5flash11enable_sm90INS1_16FlashAttnBwdSm90INS1_25CollectiveMainloopBwdSm90ILi2ELi1ELi1EN4cute5tupleIJNS5_1CILi1EEES8_S8_EEENS6_IJNS7_ILi64EEENS7_ILi96EEENS7_ILi192EEEEEENS_6half_tEfNS_4arch4Sm90ELb0ELb1ELb1ELb0ELb0ELb0ELb1ELb0ELi3ELi1ELi1ELi1ELb0EEENS1_21CollectiveEpilogueBwdISD_SE_SG_Li384ELb0ELb1ELi3EEENS1_19SingleTileSchedulerILb0ELb0ELb0ELi96EEEEEEEEEvNT_6ParamsE --------------------------
	.section	.text._ZN7cutlass13device_kernelIN5flash11enable_sm90INS1_16FlashAttnBwdSm90INS1_25CollectiveMainloopBwdSm90ILi2ELi1ELi1EN4cute5tupleIJNS5_1CILi1EEES8_S8_EEENS6_IJNS7_ILi64EEENS7_ILi96EEENS7_ILi192EEEEEENS_6half_tEfNS_4arch4Sm90ELb0ELb1ELb1ELb0ELb0ELb0ELb1ELb0ELi3ELi1ELi1ELi1ELb0EEENS1_21CollectiveEpilogueBwdISD_SE_SG_Li384ELb0ELb1ELi3EEENS1_19SingleTileSchedulerILb0ELb0ELb0ELi96EEEEEEEEEvNT_6ParamsE,"ax",@progbits
	.align	128
.text._ZN7cutlass13device_kernelIN5flash11enable_sm90INS1_16FlashAttnBwdSm90INS1_25CollectiveMainloopBwdSm90ILi2ELi1ELi1EN4cute5tupleIJNS5_1CILi1EEES8_S8_EEENS6_IJNS7_ILi64EEENS7_ILi96EEENS7_ILi192EEEEEENS_6half_tEfNS_4arch4Sm90ELb0ELb1ELb1ELb0ELb0ELb0ELb1ELb0ELi3ELi1ELi1ELi1ELb0EEENS1_21CollectiveEpilogueBwdISD_SE_SG_Li384ELb0ELb1ELi3EEENS1_19SingleTileSchedulerILb0ELb0ELb0ELi96EEEEEEEEEvNT_6ParamsE:
        .type           _ZN7cutlass13device_kernelIN5flash11enable_sm90INS1_16FlashAttnBwdSm90INS1_25CollectiveMainloopBwdSm90ILi2ELi1ELi1EN4cute5tupleIJNS5_1CILi1EEES8_S8_EEENS6_IJNS7_ILi64EEENS7_ILi96EEENS7_ILi192EEEEEENS_6half_tEfNS_4arch4Sm90ELb0ELb1ELb1ELb0ELb0ELb0ELb1ELb0ELi3ELi1ELi1ELi1ELb0EEENS1_21CollectiveEpilogueBwdISD_SE_SG_Li384ELb0ELb1ELi3EEENS1_19SingleTileSchedulerILb0ELb0ELb0ELi96EEEEEEEEEvNT_6ParamsE,@function
        .size           _ZN7cutlass13device_kernelIN5flash11enable_sm90INS1_16FlashAttnBwdSm90INS1_25CollectiveMainloopBwdSm90ILi2ELi1ELi1EN4cute5tupleIJNS5_1CILi1EEES8_S8_EEENS6_IJNS7_ILi64EEENS7_ILi96EEENS7_ILi192EEEEEENS_6half_tEfNS_4arch4Sm90ELb0ELb1ELb1ELb0ELb0ELb0ELb1ELb0ELi3ELi1ELi1ELi1ELb0EEENS1_21CollectiveEpilogueBwdISD_SE_SG_Li384ELb0ELb1ELi3EEENS1_19SingleTileSchedulerILb0ELb0ELb0ELi96EEEEEEEEEvNT_6ParamsE,(.L_x_3863 - _ZN7cutlass13device_kernelIN5flash11enable_sm90INS1_16FlashAttnBwdSm90INS1_25CollectiveMainloopBwdSm90ILi2ELi1ELi1EN4cute5tupleIJNS5_1CILi1EEES8_S8_EEENS6_IJNS7_ILi64EEENS7_ILi96EEENS7_ILi192EEEEEENS_6half_tEfNS_4arch4Sm90ELb0ELb1ELb1ELb0ELb0ELb0ELb1ELb0ELi3ELi1ELi1ELi1ELb0EEENS1_21CollectiveEpilogueBwdISD_SE_SG_Li384ELb0ELb1ELi3EEENS1_19SingleTileSchedulerILb0ELb0ELb0ELi96EEEEEEEEEvNT_6ParamsE)
        .other          _ZN7cutlass13device_kernelIN5flash11enable_sm90INS1_16FlashAttnBwdSm90INS1_25CollectiveMainloopBwdSm90ILi2ELi1ELi1EN4cute5tupleIJNS5_1CILi1EEES8_S8_EEENS6_IJNS7_ILi64EEENS7_ILi96EEENS7_ILi192EEEEEENS_6half_tEfNS_4arch4Sm90ELb0ELb1ELb1ELb0ELb0ELb0ELb1ELb0ELi3ELi1ELi1ELi1ELb0EEENS1_21CollectiveEpilogueBwdISD_SE_SG_Li384ELb0ELb1ELi3EEENS1_19SingleTileSchedulerILb0ELb0ELb0ELi96EEEEEEEEEvNT_6ParamsE,@"STO_CUDA_ENTRY STV_DEFAULT"
_ZN7cutlass13device_kernelIN5flash11enable_sm90INS1_16FlashAttnBwdSm90INS1_25CollectiveMainloopBwdSm90ILi2ELi1ELi1EN4cute5tupleIJNS5_1CILi1EEES8_S8_EEENS6_IJNS7_ILi64EEENS7_ILi96EEENS7_ILi192EEEEEENS_6half_tEfNS_4arch4Sm90ELb0ELb1ELb1ELb0ELb0ELb0ELb1ELb0ELi3ELi1ELi1ELi1ELb0EEENS1_21CollectiveEpilogueBwdISD_SE_SG_Li384ELb0ELb1ELi3EEENS1_19SingleTileSchedulerILb0ELb0ELb0ELi96EEEEEEEEEvNT_6ParamsE:
[----:B------:R-:W1:Y:S02]  /*0000*/  LDC R1, c[0x0][0x28] ;  /* 0x00000a00ff017b82 */ /* 0x000e640000000800 */
[----:B-1----:R-:W-:Y:S01]  /*0010*/  VIADD R1, R1, 0xfffffff0 ;  /* 0xfffffff001017836 */ /* 0x002fe20000000000 */
[----:B------:R-:W1:Y:S01]  /*0020*/  S2R R3, SR_TID.X ;  /* 0x0000000000037919 */ /* 0x000e620000002100 */
[----:B------:R-:W-:Y:S01]  /*0030*/  ELECT P0, URZ, PT ;  /* 0x00000000003f782f */ /* 0x000fe20003800000 */
[----:B------:R-:W-:Y:S01]  /*0040*/  BSSY B0, `(.L_x_1152) ;  /* 0x000001a000007945 */ /* 0x000fe20003800000 */
[--C-:B-1----:R-:W-:Y:S02]  /*0050*/  SHF.R.U32.HI R0, RZ, 0x5, R3.reuse ;  /* 0x00000005ff007819 */ /* 0x102fe40000011603 */
[----:B------:R-:W-:-:S03]  /*0060*/  SHF.R.U32.HI R3, RZ, 0x7, R3 ;  /* 0x00000007ff037819 */ /* 0x000fc60000011603 */
        /* <DEDUP_REMOVED lines=23> */
.L_x_1153:
[----:B------:R-:W-:Y:S05]  /*01e0*/  BSYNC B0 ;  /* 0x0000000000007941 */ /* 0x000fea0003800000 */
.L_x_1152:
[----:B------:R-:W-:Y:S01]  /*01f0*/  VOTEU.ANY UP0, P0 ;  /* 0x00000000003f7886 */ /* 0x000fe20000000100 */
[----:B------:R-:W1:Y:S01]  /*0200*/  SHFL.IDX PT, R3, R3, RZ, 0x1f ;  /* 0x00001fff03037589 */ /* 0x000e6200000e0000 */
[----:B------:R-:W-:Y:S01]  /*0210*/  UMOV UR4, 0x1 ;  /* 0x0000000100047882 */ /* 0x000fe20000000000 */
[----:B------:R-:W-:Y:S01]  /*0220*/  VOTEU.ANY UP1, P0 ;  /* 0x00000000003f7886 */ /* 0x000fe20000020100 */
[----:B------:R-:W-:Y:S01]  /*0230*/  UMOV UR38, 0x1 ;  /* 0x0000000100267882 */ /* 0x000fe20000000000 */
[----:B------:R-:W2:Y:S01]  /*0240*/  @UP0 S2UR UR7, SR_CgaCtaId ;  /* 0x00000000000709c3 */ /* 0x000ea20000008800 */
[----:B------:R-:W3:Y:S01]  /*0250*/  SHFL.IDX PT, R2, R0, RZ, 0x1f ;  /* 0x00001fff00027589 */ /* 0x000ee200000e0000 */
[----:B------:R-:W-:Y:S01]  /*0260*/  @UP0 UMOV UR6, 0x400 ;  /* 0x0000040000060882 */ /* 0x000fe20000000000 */
[----:B------:R-:W-:-:S04]  /*0270*/  @UP0 UIADD3 UR4, -UR4, 0x100000, URZ ;  /* 0x0010000004040890 */ /* 0x000fc8000fffe13f */
[----:B------:R-:W-:Y:S02]  /*0280*/  @UP0 USHF.L.U32 UR5, UR4, 0xb, URZ ;  /* 0x0000000b04050899 */ /* 0x000fe4000800063f */
[----:B------:R-:W-:Y:S01]  /*0290*/  @UP0 USHF.L.U32 UR4, UR4, 0x1, URZ ;  /* 0x0000000104040899 */ /* 0x000fe2000800063f */
[----:B-1----:R-:W-:Y:S01]  /*02a0*/  R2UR UR8, R3 ;  /* 0x00000000030872ca */ /* 0x002fe200000e0000 */
[----:B--2---:R-:W-:Y:S01]  /*02b0*/  @UP0 ULEA UR6, UR7, UR6, 0x18 ;  /* 0x0000000607060291 */ /* 0x004fe2000f8ec03f */
[----:B---3--:R-:W-:-:S11]  /*02c0*/  ISETP.NE.AND P1, PT, R2, RZ, PT ;  /* 0x000000ff0200720c */ /* 0x008fd60003f25270 */
[----:B------:R-:W-:Y:S01]  /*02d0*/  UISETP.NE.AND UP0, UPT, UR8, URZ, UPT ;  /* 0x0000003f0800728c */ /* 0x000fe2000bf05270 */
[----:B------:R-:W1:Y:S02]  /*02e0*/  FENCE.VIEW.ASYNC.S ;  /* 0x00000000000073c6 */ /* 0x000e640000000000 */
[----:B-1----:R1:W2:Y:S01]  /*02f0*/  @UP1 SYNCS.EXCH.64 URZ, [UR6+0x36400], UR4 ;  /* 0x03640004063f15b2 */ /* 0x0022a20008000100 */
[----:B------:R-:W-:Y:S01]  /*0300*/  USEL UR38, UR38, 0x2, !UP0 ;  /* 0x0000000226267887 */ /* 0x000fe2000c000000 */
[----:B------:R-:W-:Y:S11]  /*0310*/  @P1 BRA `(.L_x_1154) ;  /* 0x0000000000481947 */ /* 0x000ff60003800000 */
[----:B-1----:R-:W1:Y:S01]  /*0320*/  S2UR UR5, SR_CgaCtaId ;  /* 0x00000000000579c3 */ /* 0x002e620000008800 */
        /* <DEDUP_REMOVED lines=15> */
[----:B------:R3:W1:Y:S02]  /*0420*/  SYNCS.EXCH.64 URZ, [UR8+0x36428], UR4 ;  /* 0x03642804083f75b2 */ /* 0x0006640008000100 */
[----:B---3--:R-:W-:Y:S01]  /*0430*/  NOP ;  /* 0x0000000000007918 */ /* 0x008fe20000000000 */
.L_x_1154:
        /* <DEDUP_REMOVED lines=20> */
.L_x_1155:
[----:B------:R-:W-:Y:S01]  /*0580*/  PLOP3.LUT P0, PT, PT, PT, UP0, 0x80, 0x0 ;  /* 0x000000000000781c */ /* 0x000fe20003f0f008 */
[----:B------:R-:W-:Y:S01]  /*0590*/  NOP ;  /* 0x0000000000007918 */ /* 0x000fe20000000000 */
[----:B-12-4-:R-:W-:Y:S11]  /*05a0*/  BAR.SYNC.DEFER_BLOCKING 0x0 ;  /* 0x0000000000007b1d */ /* 0x016ff60000010000 */
[----:B------:R-:W-:Y:S05]  /*05b0*/  @!P0 BRA `(.L_x_1156) ;  /* 0x0000005c00608947 */ /* 0x000fea0003800000 */
.L_x_1157:
        /* <DEDUP_REMOVED lines=14> */
[----:B------:R-:W1:Y:S01]  /*06a0*/  S2UR UR7, SR_CTAID.X ;  /* 0x00000000000779c3 */ /* 0x000e620000002500 */
[----:B------:R-:W-:Y:S01]  /*06b0*/  ULDC UR8, c[0x0][0x280] ;  /* 0x0000a00000087ab9 */ /* 0x000fe20000000800 */
[----:B------:R-:W-:Y:S01]  /*06c0*/  ULDC UR6, c[0x0][0x290] ;  /* 0x0000a40000067ab9 */ /* 0x000fe20000000800 */
[----:B------:R-:W-:Y:S01]  /*06d0*/  ULDC UR4, c[0x0][0x74c] ;  /* 0x0001d30000047ab9 */ /* 0x000fe20000000800 */
        /* <DEDUP_REMOVED lines=19> */
[----:B------:R-:W-:Y:S01]  /*0810*/  CS2R R34, SRZ ;  /* 0x0000000000227805 */ /* 0x000fe2000001ff00 */
[----:B-1----:R-:W-:Y:S02]  /*0820*/  UIMAD UR5, UR7, 0x60, UR8 ;  /* 0x00000060070578a4 */ /* 0x002fe4000f8e0208 */
[----:B------:R-:W-:Y:S02]  /*0830*/  ISETP.LE.AND P1, PT, RZ, UR7, PT ;  /* 0x00000007ff007c0c */ /* 0x000fe4000bf23270 */
[----:B------:R-:W-:-:S02]  /*0840*/  CS2R R32, SRZ ;  /* 0x0000000000207805 */ /* 0x000fc4000001ff00 */
[----:B------:R-:W-:Y:S01]  /*0850*/  CS2R R30, SRZ ;  /* 0x00000000001e7805 */ /* 0x000fe2000001ff00 */
[----:B------:R-:W-:Y:S01]  /*0860*/  UIADD3 UR4, -UR4, UR5, -UR6 ;  /* 0x0000000504047290 */ /* 0x000fe2000fffe906 */
[----:B------:R-:W-:Y:S02]  /*0870*/  CS2R R28, SRZ ;  /* 0x00000000001c7805 */ /* 0x000fe4000001ff00 */
[----:B------:R-:W-:Y:S02]  /*0880*/  CS2R R26, SRZ ;  /* 0x00000000001a7805 */ /* 0x000fe4000001ff00 */
[----:B------:R-:W-:Y:S01]  /*0890*/  CS2R R24, SRZ ;  /* 0x0000000000187805 */ /* 0x000fe2000001ff00 */
[----:B------:R-:W-:Y:S01]  /*08a0*/  USHF.R.S32.HI UR5, URZ, 0x1f, UR4 ;  /* 0x0000001f3f057899 */ /* 0x000fe20008011404 */
[----:B------:R-:W-:Y:S02]  /*08b0*/  CS2R R118, SRZ ;  /* 0x0000000000767805 */ /* 0x000fe4000001ff00 */
[----:B------:R-:W-:-:S02]  /*08c0*/  CS2R R116, SRZ ;  /* 0x0000000000747805 */ /* 0x000fc4000001ff00 */
[----:B------:R-:W-:Y:S01]  /*08d0*/  CS2R R114, SRZ ;  /* 0x0000000000727805 */ /* 0x000fe2000001ff00 */
[----:B------:R-:W-:Y:S01]  /*08e0*/  ULEA.HI UR5, UR5, UR4, URZ, 0x6 ;  /* 0x0000000405057291 */ /* 0x000fe2000f8f303f */
[----:B------:R-:W-:Y:S01]  /*08f0*/  CS2R R112, SRZ ;  /* 0x0000000000707805 */ /* 0x000fe2000001ff00 */
[----:B------:R-:W-:Y:S01]  /*0900*/  UIADD3 UR4, UR8, 0x3f, URZ ;  /* 0x0000003f08047890 */ /* 0x000fe2000fffe03f */
[----:B------:R-:W-:Y:S01]  /*0910*/  CS2R R110, SRZ ;  /* 0x00000000006e7805 */ /* 0x000fe2000001ff00 */
[----:B------:R-:W-:Y:S01]  /*0920*/  USHF.R.S32.HI UR6, URZ, 0x6, UR5 ;  /* 0x000000063f067899 */ /* 0x000fe20008011405 */
[----:B------:R-:W-:Y:S01]  /*0930*/  CS2R R108, SRZ ;  /* 0x00000000006c7805 */ /* 0x000fe2000001ff00 */
[----:B------:R-:W-:Y:S01]  /*0940*/  USHF.R.S32.HI UR5, URZ, 0x1f, UR4 ;  /* 0x0000001f3f057899 */ /* 0x000fe20008011404 */
[----:B------:R-:W-:Y:S01]  /*0950*/  CS2R R106, SRZ ;  /* 0x00000000006a7805 */ /* 0x000fe2000001ff00 */
[----:B------:R-:W-:Y:S01]  /*0960*/  UISETP.LT.AND UP0, UPT, URZ, UR6, UPT ;  /* 0x000000063f00728c */ /* 0x000fe2000bf01270 */
[----:B------:R-:W-:Y:S01]  /*0970*/  CS2R R104, SRZ ;  /* 0x0000000000687805 */ /* 0x000fe2000001ff00 */
[----:B------:R-:W-:Y:S01]  /*0980*/  ULEA.HI UR5, UR5, UR4, URZ, 0x6 ;  /* 0x0000000405057291 */ /* 0x000fe2000f8f303f */
[----:B------:R-:W-:Y:S01]  /*0990*/  CS2R R102, SRZ ;  /* 0x0000000000667805 */ /* 0x000fe2000001ff00 */
[----:B------:R-:W-:Y:S01]  /*09a0*/  USEL UR39, URZ, UR6, !UP0 ;  /* 0x000000063f277287 */ /* 0x000fe2000c000000 */
[----:B------:R-:W-:Y:S01]  /*09b0*/  CS2R R100, SRZ ;  /* 0x0000000000647805 */ /* 0x000fe2000001ff00 */
[----:B------:R-:W-:Y:S01]  /*09c0*/  USHF.R.S32.HI UR36, URZ, 0x6, UR5 ;  /* 0x000000063f247899 */ /* 0x000fe20008011405 */
[----:B------:R-:W-:-:S02]  /*09d0*/  CS2R R98, SRZ ;  /* 0x0000000000627805 */ /* 0x000fc4000001ff00 */
[----:B------:R-:W-:Y:S02]  /*09e0*/  CS2R R96, SRZ ;  /* 0x0000000000607805 */ /* 0x000fe4000001ff00 */
[----:B------:R-:W-:Y:S02]  /*09f0*/  CS2R R94, SRZ ;  /* 0x00000000005e7805 */ /* 0x000fe4000001ff00 */
[----:B------:R-:W-:Y:S02]  /*0a00*/  CS2R R92, SRZ ;  /* 0x00000000005c7805 */ /* 0x000fe4000001ff00 */
[----:B------:R-:W-:Y:S02]  /*0a10*/  CS2R R90, SRZ ;  /* 0x00000000005a7805 */ /* 0x000fe4000001ff00 */
[----:B------:R-:W-:Y:S02]  /*0a20*/  CS2R R88, SRZ ;  /* 0x0000000000587805 */ /* 0x000fe4000001ff00 */
[----:B------:R-:W-:-:S02]  /*0a30*/  CS2R R86, SRZ ;  /* 0x0000000000567805 */ /* 0x000fc4000001ff00 */
[----:B------:R-:W-:Y:S01]  /*0a40*/  CS2R R84, SRZ ;  /* 0x0000000000547805 */ /* 0x000fe2000001ff00 */
[----:B------:R-:W-:Y:S01]  /*0a50*/  IMAD.MOV.U32 R83, RZ, RZ, RZ ;  /* 0x000000ffff537224 */ /* 0x000fe200078e00ff */
[----:B------:R-:W-:Y:S06]  /*0a60*/  @!P1 BRA `(.L_x_1158) ;  /* 0x0000000000289947 */ /* 0x000fec0003800000 */
[----:B------:R-:W-:Y:S01]  /*0a70*/  UIMAD UR4, UR7, 0x60, UR8 ;  /* 0x00000060070478a4 */ /* 0x000fe2000f8e0208 */
[----:B------:R-:W-:-:S03]  /*0a80*/  ULDC UR5, c[0x0][0x290] ;  /* 0x0000a40000057ab9 */ /* 0x000fc60000000800 */
[----:B------:R-:W-:-:S03]  /*0a90*/  UIADD3 UR4, -UR5, 0x9f, UR4 ;  /* 0x0000009f05047890 */ /* 0x000fc6000fffe104 */
[----:B------:R-:W-:Y:S02]  /*0aa0*/  ULDC UR5, c[0x0][0x748] ;  /* 0x0001d20000057ab9 */ /* 0x000fe40000000800 */
[----:B------:R-:W-:-:S04]  /*0ab0*/  UIADD3 UR4, UR4, UR5, URZ ;  /* 0x0000000504047290 */ /* 0x000fc8000fffe03f */
[----:B------:R-:W-:-:S04]  /*0ac0*/  USHF.R.S32.HI UR5, URZ, 0x1f, UR4 ;  /* 0x0000001f3f057899 */ /* 0x000fc80008011404 */
[----:B------:R-:W-:-:S04]  /*0ad0*/  ULEA.HI UR5, UR5, UR4, URZ, 0x6 ;  /* 0x0000000405057291 */ /* 0x000fc8000f8f303f */
[----:B------:R-:W-:-:S04]  /*0ae0*/  USHF.R.S32.HI UR5, URZ, 0x6, UR5 ;  /* 0x000000063f057899 */ /* 0x000fc80008011405 */
[----:B------:R-:W-:-:S04]  /*0af0*/  UISETP.LT.AND UP0, UPT, UR36, UR5, UPT ;  /* 0x000000052400728c */ /* 0x000fc8000bf01270 */
[----:B------:R-:W-:-:S12]  /*0b00*/  USEL UR36, UR36, UR5, UP0 ;  /* 0x0000000524247287 */ /* 0x000fd80008000000 */
.L_x_1158:
[----:B------:R-:W-:Y:S01]  /*0b10*/  UISETP.GT.AND UP0, UPT, UR36, UR39, UPT ;  /* 0x000000272400728c */ /* 0x000fe2000bf04270 */
[----:B------:R-:W-:Y:S01]  /*0b20*/  IMAD.MOV.U32 R82, RZ, RZ, RZ ;  /* 0x000000ffff527224 */ /* 0x000fe200078e00ff */
[----:B------:R-:W-:Y:S02]  /*0b30*/  CS2R R80, SRZ ;  /* 0x0000000000507805 */ /* 0x000fe4000001ff00 */
[----:B------:R-:W-:Y:S02]  /*0b40*/  CS2R R78, SRZ ;  /* 0x00000000004e7805 */ /* 0x000fe4000001ff00 */
[----:B------:R-:W-:Y:S02]  /*0b50*/  CS2R R76, SRZ ;  /* 0x00000000004c7805 */ /* 0x000fe4000001ff00 */
[----:B------:R-:W-:Y:S02]  /*0b60*/  CS2R R74, SRZ ;  /* 0x00000000004a7805 */ /* 0x000fe4000001ff00 */
[----:B------:R-:W-:-:S02]  /*0b70*/  PLOP3.LUT P1, PT, PT, PT, UP0, 0x80, 0x0 ;  /* 0x000000000000781c */ /* 0x000fc40003f2f008 */
[----:B------:R-:W-:-:S11]  /*0b80*/  CS2R R72, SRZ ;  /* 0x0000000000487805 */ /* 0x000fd6000001ff00 */
[----:B------:R-:W-:Y:S05]  /*0b90*/  @!P1 BRA `(.L_x_1159) ;  /* 0x0000003800909947 */ /* 0x000fea0003800000 */
[----:B------:R-:W1:Y:S01]  /*0ba0*/  S2UR UR4, SR_CgaCtaId ;  /* 0x00000000000479c3 */ /* 0x000e620000008800 */
[----:B------:R-:W-:Y:S01]  /*0bb0*/  UMOV UR37, 0x400 ;  /* 0x0000040000257882 */ /* 0x000fe20000000000 */
[----:B------:R-:W-:Y:S01]  /*0bc0*/  ULDC UR43, c[0x0][0x290] ;  /* 0x0000a400002b7ab9 */ /* 0x000fe20000000800 */
[----:B------:R-:W-:Y:S01]  /*0bd0*/  ULDC UR44, c[0x0][0x750] ;  /* 0x0001d400002c7ab9 */ /* 0x000fe20000000800 */
[----:B------:R-:W-:Y:S01]  /*0be0*/  ULDC UR45, c[0x0][0x75c] ;  /* 0x0001d700002d7ab9 */ /* 0x000fe20000000800 */
[----:B------:R-:W-:Y:S01]  /*0bf0*/  ULDC UR46, c[0x0][0x744] ;  /* 0x0001d100002e7ab9 */ /* 0x000fe20000000800 */
[----:B------:R-:W-:Y:S01]  /*0c00*/  ULDC.64 UR40, c[0x0][0x748] ;  /* 0x0001d20000287ab9 */ /* 0x000fe20000000a00 */
        /* <DEDUP_REMOVED lines=21> */
.L_x_1161:
        /* <DEDUP_REMOVED lines=15> */
.L_x_1160:
        /* <DEDUP_REMOVED lines=20> */
.L_x_1163:
        /* <DEDUP_REMOVED lines=15> */
.L_x_1162:
        /* <DEDUP_REMOVED lines=8> */
.L_x_1283:
[----:B------:R-:W-:Y:S02]  /*1100*/  SHF.L.U32 R10, RZ, 0x1f, RZ ;  /* 0x0000001fff0a7819 */ /* 0x000fe400000006ff */
[CC--:B------:R-:W-:Y:S02]  /*1110*/  LEA.HI R4, R3.reuse, R0.reuse, RZ, 0x4 ;  /* 0x0000000003047211 */ /* 0x0c0fe400078f20ff */
[----:B------:R-:W3:Y:S01]  /*1120*/  SYNCS.PHASECHK.TRANS64.TRYWAIT P0, [UR37+0x36400], R10 ;  /* 0x0364000aff0075a7 */ /* 0x000ee20008000165 */
[----:B------:R-:W-:Y:S01]  /*1130*/  LEA.HI R6, R3, R0, RZ, 0x5 ;  /* 0x0000000003067211 */ /* 0x000fe200078f28ff */
[----:B--2---:R-:W-:Y:S01]  /*1140*/  IMAD.HI R3, R14, 0x55555556, RZ ;  /* 0x555555560e037827 */ /* 0x004fe200078e02ff */
[----:B------:R-:W-:Y:S02]  /*1150*/  LOP3.LUT R7, R4, 0xfffffff0, RZ, 0xc0, !PT ;  /* 0xfffffff004077812 */ /* 0x000fe400078ec0ff */
[--C-:B------:R-:W-:Y:S02]  /*1160*/  SHF.R.S32.HI R9, RZ, 0x5, R6.reuse ;  /* 0x00000005ff097819 */ /* 0x100fe40000011406 */
[----:B------:R-:W-:Y:S01]  /*1170*/  SHF.R.S32.HI R6, RZ, 0x1f, R6 ;  /* 0x0000001fff067819 */ /* 0x000fe20000011406 */
[----:B------:R-:W-:Y:S01]  /*1180*/  IMAD.IADD R7, R0, 0x1, -R7 ;  /* 0x0000000100077824 */ /* 0x000fe200078e0a07 */
[----:B------:R-:W-:-:S02]  /*1190*/  LOP3.LUT R5, R2, 0xffffff80, RZ, 0xc0, !PT ;  /* 0xffffff8002057812 */ /* 0x000fc400078ec0ff */
[----:B------:R-:W-:Y:S02]  /*11a0*/  LEA.HI R3, R3, R3, RZ, 0x1 ;  /* 0x0000000303037211 */ /* 0x000fe400078f08ff */
[----:B------:R-:W-:Y:S01]  /*11b0*/  LEA.HI R6, R6, R9, RZ, 0x2 ;  /* 0x0000000906067211 */ /* 0x000fe200078f10ff */
[----:B------:R-:W-:Y:S01]  /*11c0*/  IMAD.IADD R0, R0, 0x1, -R5 ;  /* 0x0000000100007824 */ /* 0x000fe200078e0a05 */
[----:B------:R-:W-:Y:S01]  /*11d0*/  LEA.HI R2, R7, R7, RZ, 0x1 ;  /* 0x0000000707027211 */ /* 0x000fe200078f08ff */
[----:B------:R-:W-:Y:S01]  /*11e0*/  IMAD R8, R3, -0x3, R14 ;  /* 0xfffffffd03087824 */ /* 0x000fe200078e020e */
[----:B------:R-:W-:Y:S01]  /*11f0*/  LOP3.LUT R6, R6, 0x3ffffc, RZ, 0xc0, !PT ;  /* 0x003ffffc06067812 */ /* 0x000fe200078ec0ff */
[----:B---3--:R-:W-:Y:S06]  /*1200*/  @P0 BRA `(.L_x_1165) ;  /* 0x0000000000080947 */ /* 0x008fec0003800000 */
[----:B------:R-:W2:Y:S02]  /*1210*/  SYNCS.PHASECHK.TRANS64.TRYWAIT P0, [UR37+0x36400], R10 ;  /* 0x0364000aff0075a7 */ /* 0x000ea40008000165 */
[----:B--2---:R-:W-:Y:S05]  /*1220*/  @!P0 BRA `(.L_x_1166) ;  /* 0x0000008800088947 */ /* 0x004fea0003800000 */
.L_x_1165:
[----:B------:R-:W-:Y:S01]  /*1230*/  IMAD.IADD R12, R9, 0x1, -R6 ;  /* 0x00000001090c7824 */ /* 0x000fe200078e0a06 */
[--C-:B------:R-:W-:Y:S01]  /*1240*/  SHF.R.S32.HI R5, RZ, 0x1, R2.reuse ;  /* 0x00000001ff057819 */ /* 0x100fe20000011402 */
[C---:B------:R-:W-:Y:S01]  /*1250*/  IMAD.HI R11, R13.reuse, 0x55555556, RZ ;  /* 0x555555560d0b7827 */ /* 0x040fe200078e02ff */
[----:B------:R-:W-:Y:S01]  /*1260*/  SHF.R.S32.HI R6, RZ, 0x1f, R2 ;  /* 0x0000001fff067819 */ /* 0x000fe20000011402 */
[----:B------:R-:W-:Y:S01]  /*1270*/  ULDC UR4, c[0x0][0x290] ;  /* 0x0000a40000047ab9 */ /* 0x000fe20000000800 */
[----:B--2---:R-:W-:Y:S01]  /*1280*/  SHF.R.S32.HI R10, RZ, 0x1f, R7 ;  /* 0x0000001fff0a7819 */ /* 0x004fe20000011407 */
[----:B------:R-:W-:Y:S01]  /*1290*/  IMAD R15, R13, 0x400, R0 ;  /* 0x000004000d0f7824 */ /* 0x000fe200078e0200 */
[----:B------:R-:W-:Y:S01]  /*12a0*/  LEA.HI R6, R6, R5, RZ, 0x2 ;  /* 0x0000000506067211 */ /* 0x000fe200078f10ff */
[----:B------:R-:W-:Y:S01]  /*12b0*/  ULDC UR5, c[0x0][0x280] ;  /* 0x0000a00000057ab9 */ /* 0x000fe20000000800 */
[----:B------:R-:W-:Y:S02]  /*12c0*/  LEA.HI R10, R10, R7, RZ, 0x3 ;  /* 0x000000070a0a7211 */ /* 0x000fe400078f18ff */
[----:B------:R-:W-:-:S02]  /*12d0*/  CS2R R70, SRZ ;  /* 0x0000000000467805 */ /* 0x000fc4000001ff00 */
[----:B------:R-:W-:Y:S02]  /*12e0*/  LOP3.LUT R2, R2, 0x7fffffe, RZ, 0xc0, !PT ;  /* 0x07fffffe02027812 */ /* 0x000fe400078ec0ff */
[----:B------:R-:W-:Y:S02]  /*12f0*/  CS2R R68, SRZ ;  /* 0x0000000000447805 */ /* 0x000fe4000001ff00 */
[----:B------:R-:W-:Y:S01]  /*1300*/  LOP3.LUT R6, R6, 0xfffffffc, RZ, 0xc0, !PT ;  /* 0xfffffffc06067812 */ /* 0x000fe200078ec0ff */
[----:B------:R-:W-:Y:S01]  /*1310*/  IMAD.SHL.U32 R10, R10, 0x20, RZ ;  /* 0x000000200a0a7824 */ /* 0x000fe200078e00ff */
[----:B------:R-:W-:Y:S01]  /*1320*/  SHF.R.S32.HI R3, RZ, 0x1f, R0 ;  /* 0x0000001fff037819 */ /* 0x000fe20000011400 */
[----:B------:R-:W-:Y:S01]  /*1330*/  IMAD.IADD R9, R7, 0x1, -R2 ;  /* 0x0000000107097824 */ /* 0x000fe200078e0a02 */
[----:B------:R-:W-:Y:S01]  /*1340*/  LEA.HI R14, R11, R11, RZ, 0x1 ;  /* 0x0000000b0b0e7211 */ /* 0x000fe200078f08ff */
[----:B------:R-:W-:Y:S01]  /*1350*/  IMAD.IADD R7, R5, 0x1, -R6 ;  /* 0x0000000105077824 */ /* 0x000fe200078e0a06 */
[----:B------:R-:W-:-:S02]  /*1360*/  LOP3.LUT R10, R10, 0x7fffff00, RZ, 0xc0, !PT ;  /* 0x7fffff000a0a7812 */ /* 0x000fc400078ec0ff */
[----:B------:R-:W-:Y:S02]  /*1370*/  CS2R R66, SRZ ;  /* 0x0000000000427805 */ /* 0x000fe4000001ff00 */
[----:B------:R-:W-:Y:S01]  /*1380*/  SHF.R.S32.HI R4, RZ, 0x4, R4 ;  /* 0x00000004ff047819 */ /* 0x000fe20000011404 */
[----:B------:R-:W-:Y:S01]  /*1390*/  IMAD.SHL.U32 R6, R7, 0x40, RZ ;  /* 0x0000004007067824 */ /* 0x000fe200078e00ff */
[CC--:B------:R-:W-:Y:S01]  /*13a0*/  LEA.HI R2, R3.reuse, R0.reuse, RZ, 0x2 ;  /* 0x0000000003027211 */ /* 0x0c0fe200078f10ff */
[----:B------:R-:W-:Y:S01]  /*13b0*/  IMAD R14, R14, -0x3, R13 ;  /* 0xfffffffd0e0e7824 */ /* 0x000fe200078e020d */
[----:B------:R-:W-:Y:S01]  /*13c0*/  LEA.HI R3, R3, R0, RZ, 0x5 ;  /* 0x0000000003037211 */ /* 0x000fe200078f28ff */
[----:B------:R-:W-:Y:S01]  /*13d0*/  IMAD R10, R13, 0x800, R10 ;  /* 0x000008000d0a7824 */ /* 0x000fe200078e020a */
[----:B-1----:R-:W-:Y:S01]  /*13e0*/  LOP3.LUT R13, R2, 0x7ffffffc, RZ, 0xc0, !PT ;  /* 0x7ffffffc020d7812 */ /* 0x002fe200078ec0ff */
[----:B------:R-:W-:Y:S01]  /*13f0*/  IMAD.SHL.U32 R11, R4, 0x8, RZ ;  /* 0x00000008040b7824 */ /* 0x000fe200078e00ff */
[----:B------:R-:W-:Y:S01]  /*1400*/  LOP3.LUT R6, R6, 0xc0, RZ, 0xc0, !PT ;  /* 0x000000c006067812 */ /* 0x000fe200078ec0ff */
[----:B------:R-:W-:Y:S01]  /*1410*/  IMAD R9, R9, 0x20, R10 ;  /* 0x0000002009097824 */ /* 0x000fe200078e020a */
[----:B------:R-:W-:Y:S01]  /*1420*/  SHF.R.S32.HI R4, RZ, 0x2, R2 ;  /* 0x00000002ff047819 */ /* 0x000fe20000011402 */
[----:B------:R-:W-:Y:S01]  /*1430*/  IMAD.IADD R13, R0, 0x1, -R13 ;  /* 0x00000001000d7824 */ /* 0x000fe200078e0a0d */
[----:B------:R-:W-:Y:S01]  /*1440*/  LOP3.LUT R11, R6, 0x8, R11, 0xf8, !PT ;  /* 0x00000008060b7812 */ /* 0x000fe200078ef80b */
[----:B------:R-:W-:Y:S01]  /*1450*/  IMAD R9, R12, 0x200, R9 ;  /* 0x000002000c097824 */ /* 0x000fe200078e0209 */
[----:B------:R-:W-:Y:S01]  /*1460*/  SHF.R.U32.HI R0, RZ, 0x3, R6 ;  /* 0x00000003ff007819 */ /* 0x000fe20000011606 */
[----:B------:R-:W-:Y:S01]  /*1470*/  IMAD R13, R14, 0x10, R13 ;  /* 0x000000100e0d7824 */ /* 0x000fe200078e020d */
[----:B------:R-:W-:Y:S01]  /*1480*/  SHF.R.S32.HI R5, RZ, 0x1f, R2 ;  /* 0x0000001fff057819 */ /* 0x000fe20000011402 */
[----:B------:R-:W-:Y:S01]  /*1490*/  IMAD.MOV.U32 R12, RZ, RZ, 0x20 ;  /* 0x00000020ff0c7424 */ /* 0x000fe200078e00ff */
[----:B------:R-:W-:Y:S01]  /*14a0*/  LOP3.LUT R0, R11, R0, RZ, 0x3c, !PT ;  /* 0x000000000b007212 */ /* 0x000fe200078e3cff */
[----:B------:R-:W-:Y:S01]  /*14b0*/  IMAD.MOV.U32 R2, RZ, RZ, RZ ;  /* 0x000000ffff027224 */ /* 0x000fe200078e00ff */
[----:B------:R-:W-:-:S02]  /*14c0*/  LEA.HI R5, R5, R4, RZ, 0x3 ;  /* 0x0000000405057211 */ /* 0x000fc400078f18ff */
[----:B------:R-:W-:Y:S02]  /*14d0*/  CS2R R64, SRZ ;  /* 0x0000000000407805 */ /* 0x000fe4000001ff00 */
[----:B------:R-:W-:Y:S01]  /*14e0*/  SHF.R.S32.HI R3, RZ, 0x5, R3 ;  /* 0x00000005ff037819 */ /* 0x000fe20000011403 */
[----:B------:R-:W-:Y:S01]  /*14f0*/  IMAD.IADD R9, R9, 0x1, R0 ;  /* 0x0000000109097824 */ /* 0x000fe200078e0200 */
[----:B------:R-:W-:Y:S01]  /*1500*/  LOP3.LUT R5, R5, 0xfffffff8, RZ, 0xc0, !PT ;  /* 0xfffffff805057812 */ /* 0x000fe200078ec0ff */
[----:B------:R-:W1:Y:S01]  /*1510*/  S2R R0, SR_CTAID.X ;  /* 0x0000000000007919 */ /* 0x000e620000002500 */
[----:B------:R-:W-:Y:S01]  /*1520*/  LOP3.LUT P0, RZ, R7, 0x2, RZ, 0xc0, !PT ;  /* 0x0000000207ff7812 */ /* 0x000fe2000780c0ff */
[----:B------:R-:W-:Y:S01]  /*1530*/  IMAD.MOV.U32 R7, RZ, RZ, RZ ;  /* 0x000000ffff077224 */ /* 0x000fe200078e00ff */
[----:B------:R-:W-:Y:S01]  /*1540*/  LEA R157, R9, UR37, 0x1 ;  /* 0x00000025099d7c11 */ /* 0x000fe2000f8e08ff */
[----:B------:R-:W-:Y:S01]  /*1550*/  IMAD.IADD R6, R4, 0x1, -R5 ;  /* 0x0000000104067824 */ /* 0x000fe200078e0a05 */
[----:B------:R-:W-:Y:S01]  /*1560*/  SEL R12, R12, 0xffffffe0, !P0 ;  /* 0xffffffe00c0c7807 */ /* 0x000fe20004000000 */
[----:B------:R-:W-:Y:S01]  /*1570*/  IMAD.MOV.U32 R4, RZ, RZ, RZ ;  /* 0x000000ffff047224 */ /* 0x000fe200078e00ff */
[----:B------:R-:W-:Y:S01]  /*1580*/  CS2R R62, SRZ ;  /* 0x00000000003e7805 */ /* 0x000fe2000001ff00 */
[----:B------:R-:W-:Y:S01]  /*1590*/  IMAD R6, R3, 0x10, R6 ;  /* 0x0000001003067824 */ /* 0x000fe200078e0206 */
[----:B------:R-:W-:Y:S01]  /*15a0*/  CS2R R60, SRZ ;  /* 0x00000000003c7805 */ /* 0x000fe2000001ff00 */
[----:B------:R-:W-:Y:S01]  /*15b0*/  IMAD.SHL.U32 R3, R13, 0x2, RZ ;  /* 0x000000020d037824 */ /* 0x000fe200078e00ff */
        /* <DEDUP_REMOVED lines=21> */
[----:B-1----:R-:W-:Y:S01]  /*1710*/  IMAD R16, R0, -0x60, RZ ;  /* 0xffffffa000107824 */ /* 0x002fe200078e02ff */
[----:B------:R-:W-:Y:S01]  /*1720*/  CS2R R112, SRZ ;  /* 0x0000000000707805 */ /* 0x000fe2000001ff00 */
[----:B------:R-:W-:Y:S01]  /*1730*/  IMAD.SHL.U32 R0, R15, 0x4, RZ ;  /* 0x000000040f007824 */ /* 0x000fe200078e00ff */
[----:B------:R-:W-:Y:S01]  /*1740*/  CS2R R110, SRZ ;  /* 0x00000000006e7805 */ /* 0x000fe2000001ff00 */
[C---:B------:R-:W-:Y:S01]  /*1750*/  IMAD.IADD R9, R16.reuse, 0x1, -R3 ;  /* 0x0000000110097824 */ /* 0x040fe200078e0a03 */
[----:B------:R-:W-:Y:S02]  /*1760*/  IADD3.X R10, R16, UR4, RZ, PT, !PT ;  /* 0x00000004100a7c10 */ /* 0x000fe4000bffe4ff */
[----:B------:R-:W-:-:S02]  /*1770*/  CS2R R108, SRZ ;  /* 0x00000000006c7805 */ /* 0x000fc4000001ff00 */
[----:B------:R-:W-:Y:S02]  /*1780*/  CS2R R106, SRZ ;  /* 0x00000000006a7805 */ /* 0x000fe4000001ff00 */
[----:B------:R-:W-:Y:S02]  /*1790*/  CS2R R104, SRZ ;  /* 0x0000000000687805 */ /* 0x000fe4000001ff00 */
[----:B------:R-:W-:Y:S02]  /*17a0*/  IADD3 R5, R10, -UR5, -R3 ;  /* 0x800000050a057c10 */ /* 0x000fe4000fffe803 */
[----:B------:R-:W-:Y:S02]  /*17b0*/  CS2R R102, SRZ ;  /* 0x0000000000667805 */ /* 0x000fe4000001ff00 */
[----:B------:R-:W-:Y:S02]  /*17c0*/  IADD3 R10, -R3, UR4, R16 ;  /* 0x00000004030a7c10 */ /* 0x000fe4000fffe110 */
[----:B------:R-:W-:-:S02]  /*17d0*/  CS2R R100, SRZ ;  /* 0x0000000000647805 */ /* 0x000fc4000001ff00 */
[----:B------:R-:W-:Y:S02]  /*17e0*/  IADD3 R3, R12, 0x30400, R157 ;  /* 0x000304000c037810 */ /* 0x000fe40007ffe09d */
[----:B------:R-:W-:Y:S02]  /*17f0*/  CS2R R98, SRZ ;  /* 0x0000000000627805 */ /* 0x000fe4000001ff00 */
[----:B------:R-:W-:Y:S01]  /*1800*/  CS2R R96, SRZ ;  /* 0x0000000000607805 */ /* 0x000fe2000001ff00 */
[----:B------:R1:W-:Y:S01]  /*1810*/  STL [R1+0x8], R10 ;  /* 0x0000080a01007387 */ /* 0x0003e20000100800 */
[----:B------:R-:W-:Y:S02]  /*1820*/  CS2R R94, SRZ ;  /* 0x00000000005e7805 */ /* 0x000fe4000001ff00 */
[----:B------:R-:W-:Y:S02]  /*1830*/  CS2R R92, SRZ ;  /* 0x00000000005c7805 */ /* 0x000fe4000001ff00 */
[----:B------:R-:W-:Y:S01]  /*1840*/  CS2R R90, SRZ ;  /* 0x00000000005a7805 */ /* 0x000fe2000001ff00 */
[----:B------:R1:W-:Y:S01]  /*1850*/  STL [R1], R3 ;  /* 0x0000000301007387 */ /* 0x0003e20000100800 */
[----:B------:R-:W-:-:S02]  /*1860*/  CS2R R88, SRZ ;  /* 0x0000000000587805 */ /* 0x000fc4000001ff00 */
[----:B------:R-:W-:Y:S02]  /*1870*/  CS2R R86, SRZ ;  /* 0x0000000000567805 */ /* 0x000fe4000001ff00 */
[----:B------:R-:W-:Y:S01]  /*1880*/  CS2R R84, SRZ ;  /* 0x0000000000547805 */ /* 0x000fe2000001ff00 */
[----:B------:R1:W-:Y:S01]  /*1890*/  STL [R1+0x4], R9 ;  /* 0x0000040901007387 */ /* 0x0003e20000100800 */
[----:B------:R-:W-:Y:S02]  /*18a0*/  CS2R R82, SRZ ;  /* 0x0000000000527805 */ /* 0x000fe4000001ff00 */
[----:B------:R-:W-:Y:S02]  /*18b0*/  CS2R R80, SRZ ;  /* 0x0000000000507805 */ /* 0x000fe4000001ff00 */
[----:B------:R-:W-:Y:S02]  /*18c0*/  CS2R R78, SRZ ;  /* 0x00000000004e7805 */ /* 0x000fe4000001ff00 */
[----:B------:R-:W-:-:S02]  /*18d0*/  CS2R R76, SRZ ;  /* 0x00000000004c7805 */ /* 0x000fc4000001ff00 */
[----:B------:R-:W-:Y:S02]  /*18e0*/  CS2R R74, SRZ ;  /* 0x00000000004a7805 */ /* 0x000fe4000001ff00 */
[----:B------:R-:W-:Y:S02]  /*18f0*/  CS2R R72, SRZ ;  /* 0x0000000000487805 */ /* 0x000fe4000001ff00 */
[----:B-1----:R-:W-:-:S07]  /*1900*/  LEA R0, R0, UR37, 0x2 ;  /* 0x0000002500007c11 */ /* 0x002fce000f8e10ff */
.L_x_1185:
[----:B------:R-:W-:Y:S01]  /*1910*/  IMAD.U32 R3, RZ, RZ, UR38 ;  /* 0x00000026ff037e24 */ /* 0x000fe2000f8e00ff */
[----:B------:R-:W-:Y:S05]  /*1920*/  YIELD ;  /* 0x0000000000007946 */ /* 0x000fea0003800000 */
[----:B------:R-:W-:-:S04]  /*1930*/  LOP3.LUT R3, R3, 0x1, RZ, 0xfc, !PT ;  /* 0x0000000103037812 */ /* 0x000fc800078efcff */
[----:B------:R-:W-:-:S13]  /*1940*/  ISETP.NE.AND P0, PT, R3, 0x3, PT ;  /* 0x000000030300780c */ /* 0x000fda0003f05270 */
[----:B------:R-:W-:Y:S05]  /*1950*/  @!P0 BRA `(.L_x_1167) ;  /* 0x0000000000048947 */ /* 0x000fea0003800000 */
[----:B------:R-:W-:Y:S01]  /*1960*/  BPT.TRAP 0x1 ;  /* 0x000000040000795c */ /* 0x000fe20000300000 */
.L_x_1167:
[----:B------:R-:W-:Y:S02]  /*1970*/  LEA R3, R2, UR37, 0x3 ;  /* 0x0000002502037c11 */ /* 0x000fe4000f8e18ff */
[----:B------:R-:W-:-:S04]  /*1980*/  SHF.L.U32 R10, R7, 0x1f, RZ ;  /* 0x0000001f070a7819 */ /* 0x000fc800000006ff */
[----:B------:R1:W2:Y:S01]  /*1990*/  SYNCS.PHASECHK.TRANS64.TRYWAIT P1, [R3+URZ+0x36410], R10 ;  /* 0x0364100a030075a7 */ /* 0x0002a2000802017f */
[----:B------:R-:W-:Y:S05]  /*19a0*/  @!P0 BRA `(.L_x_1168) ;  /* 0x0000000000048947 */ /* 0x000fea0003800000 */
[----:B------:R-:W-:Y:S01]  /*19b0*/  BPT.TRAP 0x1 ;  /* 0x000000040000795c */ /* 0x000fe20000300000 */
.L_x_1168:
[----:B--2---:R-:W-:Y:S05]  /*19c0*/  @P1 BRA `(.L_x_1169) ;  /* 0x0000000000081947 */ /* 0x004fea0003800000 */
[----:B------:R-:W2:Y:S02]  /*19d0*/  SYNCS.PHASECHK.TRANS64.TRYWAIT P1, [R3+URZ+0x36410], R10 ;  /* 0x0364100a030075a7 */ /* 0x000ea4000802017f */
[----:B--2---:R-:W-:Y:S05]  /*19e0*/  @!P1 BRA `(.L_x_1170) ;  /* 0x0000008000309947 */ /* 0x004fea0003800000 */
.L_x_1169:
        /* <DEDUP_REMOVED lines=12> */
[----:B-12---:R-:W-:-:S02]  /*1ab0*/  LEA R10, R9, UR37, 0x2 ;  /* 0x00000025090a7c11 */ /* 0x006fc4000f8e10ff */
        /* <DEDUP_REMOVED lines=86> */
[----:B------:R1:W2:Y:S04]  /*2020*/  LDS R23, [R10+0x30000] ;  /* 0x030000000a177984 */ /* 0x0002a80000000800 */
[----:B------:R1:W3:Y:S01]  /*2030*/  LDS R9, [R10+0x30020] ;  /* 0x030020000a097984 */ /* 0x0002e20000000800 */
[----:B------:R-:W-:Y:S05]  /*2040*/  @!P0 BRA `(.L_x_1171) ;  /* 0x0000000000048947 */ /* 0x000fea0003800000 */
[----:B------:R-:W-:Y:S01]  /*2050*/  BPT.TRAP 0x1 ;  /* 0x000000040000795c */ /* 0x000fe20000300000 */
.L_x_1171:
[----:B-1----:R-:W-:-:S04]  /*2060*/  SHF.L.U32 R10, R4, 0x1f, RZ ;  /* 0x0000001f040a7819 */ /* 0x002fc800000006ff */
[----:B------:R1:W4:Y:S01]  /*2070*/  SYNCS.PHASECHK.TRANS64.TRYWAIT P1, [UR37+0x36430], R10 ;  /* 0x0364300aff0075a7 */ /* 0x0003220008020165 */
[----:B------:R-:W-:Y:S05]  /*2080*/  @!P0 BRA `(.L_x_1172) ;  /* 0x0000000000048947 */ /* 0x000fea0003800000 */
[----:B------:R-:W-:Y:S01]  /*2090*/  BPT.TRAP 0x1 ;  /* 0x000000040000795c */ /* 0x000fe20000300000 */
.L_x_1172:
[----:B----4-:R-:W-:Y:S05]  /*20a0*/  @P1 BRA `(.L_x_1173) ;  /* 0x0000000000081947 */ /* 0x010fea0003800000 */
[----:B------:R-:W4:Y:S02]  /*20b0*/  SYNCS.PHASECHK.TRANS64.TRYWAIT P1, [UR37+0x36430], R10 ;  /* 0x0364300aff0075a7 */ /* 0x000f240008020165 */
[----:B----4-:R-:W-:Y:S05]  /*20c0*/  @!P1 BRA `(.L_x_1174) ;  /* 0x00000078008c9947 */ /* 0x010fea0003800000 */
.L_x_1173:
[----:B------:R-:W-:Y:S01]  /*20d0*/  UIADD3 UR5, UR37, 0x2a000, URZ ;  /* 0x0002a00025057890 */ /* 0x000fe2000fffe03f */
[----:B------:R-:W5:Y:S01]  /*20e0*/  LDL R152, [R1+0x8] ;  /* 0x0000080001987983 */ /* 0x000f620000100800 */
[----:B------:R-:W-:Y:S01]  /*20f0*/  UIADD3 UR4, UR4, 0x9000, URZ ;  /* 0x0000900004047890 */ /* 0x000fe2000fffe03f */
[----:B------:R-:W-:Y:S01]  /*2100*/  WARPGROUP.ARRIVE ;  /* 0x00000000000079c5 */ /* 0x000fe20000000000 */
[----:B------:R-:W-:Y:S01]  /*2110*/  USHF.R.U32.HI UR5, URZ, 0x4, UR5 ;  /* 0x000000043f057899 */ /* 0x000fe20008011605 */
[----:B-1--4-:R-:W-:Y:S01]  /*2120*/  FMUL.FTZ R10, R136, UR45 ;  /* 0x0000002d880a7c20 */ /* 0x012fe20008410000 */
[----:B------:R-:W-:Y:S01]  /*2130*/  USHF.R.U32.HI UR4, URZ, 0x4, UR4 ;  /* 0x000000043f047899 */ /* 0x000fe20008011604 */
[----:B------:R-:W-:Y:S01]  /*2140*/  FMUL.FTZ R11, R137, UR45 ;  /* 0x0000002d890b7c20 */ /* 0x000fe20008410000 */
[----:B------:R-:W-:Y:S01]  /*2150*/  ULOP3.LUT UR5, UR5, 0x3fff, URZ, 0xc0, !UPT ;  /* 0x00003fff05057892 */ /* 0x000fe2000f8ec03f */
[----:B------:R-:W-:Y:S01]  /*2160*/  FMUL.FTZ R12, R138, UR45 ;  /* 0x0000002d8a0c7c20 */ /* 0x000fe20008410000 */
[----:B------:R-:W-:Y:S01]  /*2170*/  ULOP3.LUT UR6, UR4, 0x3fff, URZ, 0xc0, !UPT ;  /* 0x00003fff04067892 */ /* 0x000fe2000f8ec03f */
[----:B------:R-:W-:Y:S01]  /*2180*/  FMUL.FTZ R15, R141, UR45 ;  /* 0x0000002d8d0f7c20 */ /* 0x000fe20008410000 */
[----:B------:R-:W-:Y:S01]  /*2190*/  ULOP3.LUT UR4, UR5, 0x10000, URZ, 0xfc, !UPT ;  /* 0x0001000005047892 */ /* 0x000fe2000f8efc3f */
[----:B------:R-:W-:Y:S01]  /*21a0*/  FMUL.FTZ R13, R139, UR45 ;  /* 0x0000002d8b0d7c20 */ /* 0x000fe20008410000 */
[----:B------:R-:W-:Y:S01]  /*21b0*/  ULOP3.LUT UR6, UR6, 0x10000, URZ, 0xfc, !UPT ;  /* 0x0001000006067892 */ /* 0x000fe2000f8efc3f */
[----:B------:R-:W-:Y:S01]  /*21c0*/  FMUL.FTZ R14, R140, UR45 ;  /* 0x0000002d8c0e7c20 */ /* 0x000fe20008410000 */
[----:B------:R-:W-:Y:S01]  /*21d0*/  UMOV UR5, 0x40000040 ;  /* 0x4000004000057882 */ /* 0x000fe20000000000 */
[----:B------:R-:W-:Y:S01]  /*21e0*/  UMOV UR7, 0x40000040 ;  /* 0x4000004000077882 */ /* 0x000fe20000000000 */
[----:B------:R-:W-:Y:S01]  /*21f0*/  UIADD3 UR10, UR6, 0x2, URZ ;  /* 0x00000002060a7890 */ /* 0x000fe2000fffe03f */
[----:B------:R-:W-:Y:S01]  /*2200*/  FMUL.FTZ R17, R142, UR45 ;  /* 0x0000002d8e117c20 */ /* 0x000fe20008410000 */
[----:B------:R-:W-:Y:S01]  /*2210*/  UIADD3 UR8, UR4, 0x2, URZ ;  /* 0x0000000204087890 */ /* 0x000fe2000fffe03f */
[----:B------:R-:W-:Y:S01]  /*2220*/  FMUL.FTZ R18, R143, UR45 ;  /* 0x0000002d8f127c20 */ /* 0x000fe20008410000 */
[----:B------:R-:W-:Y:S01]  /*2230*/  UMOV UR11, 0x40000040 ;  /* 0x40000040000b7882 */ /* 0x000fe20000000000 */
[----:B------:R-:W-:Y:S01]  /*2240*/  HGMMA.64x32x16.F32 R120, gdesc[UR4], RZ, !UPT, gsb0 ;  /* 0x00600000047879f0 */ /* 0x000fe2000c0008ff */
[----:B------:R-:W-:Y:S01]  /*2250*/  UMOV UR9, 0x40000040 ;  /* 0x4000004000097882 */ /* 0x000fe20000000000 */
[----:B------:R-:W-:Y:S01]  /*2260*/  UMOV UR7, 0x40000040 ;  /* 0x4000004000077882 */ /* 0x000fe20000000000 */
[----:B------:R-:W-:Y:S01]  /*2270*/  UMOV UR5, 0x40000040 ;  /* 0x4000004000057882 */ /* 0x000fe20000000000 */
[----:B------:R-:W-:Y:S01]  /*2280*/  UISETP.GE.AND UP0, UPT, UR44, 0x1, UPT ;  /* 0x000000012c00788c */ /* 0x000fe2000bf06270 */
        /* <DEDUP_REMOVED lines=8> */
[----:B------:R-:W-:Y:S01]  /*2310*/  PLOP3.LUT P2, PT, PT, PT, UP0, 0x80, 0x0 ;  /* 0x000000000000781c */ /* 0x000fe20003f4f008 */
[----:B------:R-:W1:Y:S01]  /*2320*/  MUFU.TANH R10, R10 ;  /* 0x0000000a000a7308 */ /* 0x000e620000002400 */
[----:B------:R-:W-:-:S04]  /*2330*/  IMAD.U32 R139, RZ, RZ, UR39 ;  /* 0x00000027ff8b7e24 */ /* 0x000fc8000f8e00ff */
[----:B------:R-:W-:Y:S02]  /*2340*/  IMAD R140, R139, 0x40, R6 ;  /* 0x000000408b8c7824 */ /* 0x000fe400078e0206 */
[----:B------:R-:W-:Y:S01]  /*2350*/  VIADD R139, R5, UR41 ;  /* 0x00000029058b7c36 */ /* 0x000fe20008000000 */
[----:B------:R-:W4:Y:S08]  /*2360*/  MUFU.TANH R11, R11 ;  /* 0x0000000b000b7308 */ /* 0x000f300000002400 */
[----:B------:R-:W1:Y:S08]  /*2370*/  MUFU.TANH R12, R12 ;  /* 0x0000000c000c7308 */ /* 0x000e700000002400 */
[----:B------:R-:W1:Y:S08]  /*2380*/  MUFU.TANH R13, R13 ;  /* 0x0000000d000d7308 */ /* 0x000e700000002400 */
[----:B------:R-:W1:Y:S08]  /*2390*/  MUFU.TANH R14, R14 ;  /* 0x0000000e000e7308 */ /* 0x000e700000002400 */
[----:B------:R-:W1:Y:S01]  /*23a0*/  MUFU.TANH R15, R15 ;  /* 0x0000000f000f7308 */ /* 0x000e620000002400 */
[----:B------:R-:W-:-:S02]  /*23b0*/  WARPGROUP.DEPBAR.LE gsb0, 0x0 ;  /* 0x00008000000079c5 */ /* 0x000fc40000010000 */
[----:B------:R-:W-:-:S05]  /*23c0*/  WARPGROUP.ARRIVE ;  /* 0x00000000000079c5 */ /* 0x000fca0000000000 */
[----:B------:R-:W1:Y:S01]  /*23d0*/  MUFU.TANH R17, R17 ;  /* 0x0000001100117308 */ /* 0x000e620000002400 */
[----:B------:R-:W-:Y:S01]  /*23e0*/  HGMMA.64x32x16.F32 R120, gdesc[UR8], R120, gsb0 ;  /* 0x00600000087879f0 */ /* 0x000fe20008000878 */
[----:B------:R-:W-:Y:S02]  /*23f0*/  UIADD3 UR10, UR6, 0x4, URZ ;  /* 0x00000004060a7890 */ /* 0x000fe4000fffe03f */
[----:B------:R-:W-:-:S04]  /*2400*/  UIADD3 UR8, UR4, 0x4, URZ ;  /* 0x0000000404087890 */ /* 0x000fc8000fffe03f */
[----:B------:R-:W1:Y:S01]  /*2410*/  MUFU.TANH R18, R18 ;  /* 0x0000001200127308 */ /* 0x000e620000002400 */
[----:B------:R-:W-:Y:S01]  /*2420*/  UMOV UR11, 0x40000040 ;  /* 0x40000040000b7882 */ /* 0x000fe20000000000 */
[----:B------:R-:W-:-:S06]  /*2430*/  UMOV UR9, 0x40000040 ;  /* 0x4000004000097882 */ /* 0x000fcc0000000000 */
[----:B------:R-:W1:Y:S08]  /*2440*/  MUFU.TANH R20, R20 ;  /* 0x0000001400147308 */ /* 0x000e700000002400 */
[----:B------:R-:W1:Y:S08]  /*2450*/  MUFU.TANH R21, R21 ;  /* 0x0000001500157308 */ /* 0x000e700000002400 */
        /* <DEDUP_REMOVED lines=27> */
[----:B-----5:R-:W-:Y:S01]  /*2610*/  VIADDMNMX R147, R140, R139, R152, PT ;  /* 0x0000008b8c937246 */ /* 0x020fe20003800198 */
        /* <DEDUP_REMOVED lines=35> */
[----:B------:R-:W-:Y:S02]  /*2850*/  UIADD3 UR6, UR6, 0x606, URZ ;  /* 0x0000060606067890 */ /* 0x000fe4000fffe03f */
[----:B------:R-:W-:Y:S01]  /*2860*/  UIADD3 UR4, UR4, 0x406, URZ ;  /* 0x0000040604047890 */ /* 0x000fe2000fffe03f */
[----:B------:R-:W-:Y:S02]  /*2870*/  WARPGROUP.DEPBAR.LE gsb0, 0x0 ;  /* 0x00008000000079c5 */ /* 0x000fe40000010000 */
[----:B------:R-:W-:-:S06]  /*2880*/  WARPGROUP.ARRIVE ;  /* 0x00000000000079c5 */ /* 0x000fcc0000000000 */
[----:B------:R-:W-:Y:S03]  /*2890*/  HGMMA.64x32x16.F32 R120, gdesc[UR8], R120, gsb0 ;  /* 0x00600000087879f0 */ /* 0x000fe60008000878 */
[----:B------:R-:W-:Y:S02]  /*28a0*/  WARPGROUP.DEPBAR.LE gsb0, 0x0 ;  /* 0x00008000000079c5 */ /* 0x000fe40000010000 */
[----:B------:R-:W-:-:S06]  /*28b0*/  WARPGROUP.ARRIVE ;  /* 0x00000000000079c5 */ /* 0x000fcc0000000000 */
[----:B------:R-:W-:Y:S01]  /*28c0*/  HGMMA.64x32x16.F32 R120, gdesc[UR4], R120, gsb0 ;  /* 0x00600000047879f0 */ /* 0x000fe20008000878 */
[----:B------:R-:W-:-:S06]  /*28d0*/  ULOP3.LUT UR4, URZ, UR40, URZ, 0x33, !UPT ;  /* 0x000000283f047292 */ /* 0x000fcc000f8e333f */
[----:B------:R-:W-:-:S04]  /*28e0*/  VIADD R145, R5, UR4 ;  /* 0x0000000405917c36 */ /* 0x000fc80008000000 */
[----:B------:R-:W-:Y:S01]  /*28f0*/  IMAD.IADD R148, R140, 0x1, R145 ;  /* 0x000000018c947824 */ /* 0x000fe200078e0291 */
[----:B------:R-:W-:Y:S02]  /*2900*/  WARPGROUP.DEPBAR.LE gsb0, 0x0 ;  /* 0x00008000000079c5 */ /* 0x000fe40000010000 */
[----:B-1--4-:R-:W-:Y:S05]  /*2910*/  @!P2 BRA `(.L_x_1175) ;  /* 0x000000000068a947 */ /* 0x012fea0003800000 */
[----:B------:R-:W1:Y:S01]  /*2920*/  LDC R143, c[0x0][0x280] ;  /* 0x0000a000ff8f7b82 */ /* 0x000e620000000800 */
[----:B------:R-:W-:Y:S01]  /*2930*/  BSSY B0, `(.L_x_1176) ;  /* 0x0000013000007945 */ /* 0x000fe20003800000 */
[----:B-1----:R-:W-:-:S04]  /*2940*/  IADD3 R142, R140, UR43, -R143 ;  /* 0x0000002b8c8e7c10 */ /* 0x002fc8000fffe88f */
[----:B------:R-:W-:-:S13]  /*2950*/  ISETP.GT.AND P1, PT, R142, -0x1, PT ;  /* 0xffffffff8e00780c */ /* 0x000fda0003f24270 */
[----:B------:R-:W-:Y:S05]  /*2960*/  @P1 BRA `(.L_x_1177) ;  /* 0x0000000000241947 */ /* 0x000fea0003800000 */
[----:B------:R-:W-:Y:S01]  /*2970*/  UISETP.NE.AND UP0, UPT, UR44, 0x1, UPT ;  /* 0x000000012c00788c */ /* 0x000fe2000bf05270 */
[----:B------:R-:W-:-:S05]  /*2980*/  LOP3.LUT R142, RZ, R142, RZ, 0x33, !PT ;  /* 0x0000008eff8e7212 */ /* 0x000fca00078e33ff */
[----:B------:R-:W-:-:S05]  /*2990*/  PLOP3.LUT P1, PT, PT, PT, UP0, 0x80, 0x0 ;  /* 0x000000000000781c */ /* 0x000fca0003f2f008 */
[----:B------:R-:W-:-:S08]  /*29a0*/  @UP0 ULDC UR5, c[0x0][0x754] ;  /* 0x0001d50000050ab9 */ /* 0x000fd00000000800 */
[----:B------:R-:W-:Y:S01]  /*29b0*/  @P1 IMAD.HI.U32 R143, R142, UR5, RZ ;  /* 0x000000058e8f1c27 */ /* 0x000fe2000f8e00ff */
[----:B------:R-:W-:-:S04]  /*29c0*/  @UP0 ULDC UR5, c[0x0][0x758] ;  /* 0x0001d60000050ab9 */ /* 0x000fc80000000800 */
[----:B------:R-:W-:-:S04]  /*29d0*/  @P1 SHF.R.U32.HI R142, RZ, UR5, R143 ;  /* 0x00000005ff8e1c19 */ /* 0x000fc8000801168f */
[----:B------:R-:W-:Y:S01]  /*29e0*/  LOP3.LUT R142, RZ, R142, RZ, 0x33, !PT ;  /* 0x0000008eff8e7212 */ /* 0x000fe200078e33ff */
[----:B------:R-:W-:Y:S06]  /*29f0*/  BRA `(.L_x_1178) ;  /* 0x0000000000187947 */ /* 0x000fec0003800000 */
.L_x_1177:
[----:B------:R-:W-:-:S06]  /*2a00*/  UISETP.NE.AND UP0, UPT, UR44, 0x1, UPT ;  /* 0x000000012c00788c */ /* 0x000fcc000bf05270 */
[----:B------:R-:W-:-:S05]  /*2a10*/  PLOP3.LUT P1, PT, PT, PT, UP0, 0x80, 0x0 ;  /* 0x000000000000781c */ /* 0x000fca0003f2f008 */
[----:B------:R-:W-:-:S08]  /*2a20*/  @UP0 ULDC UR5, c[0x0][0x754] ;  /* 0x0001d50000050ab9 */ /* 0x000fd00000000800 */
[----:B------:R-:W-:Y:S01]  /*2a30*/  @P1 IMAD.HI.U32 R143, R142, UR5, RZ ;  /* 0x000000058e8f1c27 */ /* 0x000fe2000f8e00ff */
[----:B------:R-:W-:-:S04]  /*2a40*/  @UP0 ULDC UR5, c[0x0][0x758] ;  /* 0x0001d60000050ab9 */ /* 0x000fc80000000800 */
[----:B------:R-:W-:-:S07]  /*2a50*/  @P1 SHF.R.U32.HI R142, RZ, UR5, R143 ;  /* 0x00000005ff8e1c19 */ /* 0x000fce000801168f */
.L_x_1178:
[----:B------:R-:W-:Y:S05]  /*2a60*/  BSYNC B0 ;  /* 0x0000000000007941 */ /* 0x000fea0003800000 */
.L_x_1176:
[----:B------:R-:W4:Y:S01]  /*2a70*/  LDL R143, [R1+0x4] ;  /* 0x00000400018f7983 */ /* 0x000f220000100800 */
[----:B------:R-:W-:Y:S01]  /*2a80*/  IADD3 R148, R140, UR4, R5 ;  /* 0x000000048c947c10 */ /* 0x000fe2000fffe005 */
[----:B----4-:R-:W-:-:S05]  /*2a90*/  IMAD R142, R142, UR44, R143 ;  /* 0x0000002c8e8e7c24 */ /* 0x010fca000f8e028f */
[----:B------:R-:W-:Y:S02]  /*2aa0*/  VIADDMNMX R147, R142, UR44, R147, PT ;  /* 0x0000002c8e937c46 */ /* 0x000fe4000b800193 */
[----:B------:R-:W-:-:S07]  /*2ab0*/  VIMNMX R148, R148, R142, !PT ;  /* 0x0000008e94947248 */ /* 0x000fce0007fe0100 */
.L_x_1175:
[----:B------:R-:W-:-:S04]  /*2ac0*/  VIADD R140, R140, 0x8 ;  /* 0x000000088c8c7836 */ /* 0x000fc80000000000 */
[----:B------:R-:W-:Y:S01]  /*2ad0*/  IMAD.IADD R145, R145, 0x1, R140 ;  /* 0x0000000191917824 */ /* 0x000fe200078e028c */
[----:B------:R-:W-:Y:S01]  /*2ae0*/  VIADDMNMX R139, R140, R139, R152, PT ;  /* 0x0000008b8c8b7246 */ /* 0x000fe20003800198 */
[----:B------:R-:W-:Y:S06]  /*2af0*/  @!P2 BRA `(.L_x_1179) ;  /* 0x000000000064a947 */ /* 0x000fec0003800000 */
        /* <DEDUP_REMOVED lines=14> */
.L_x_1181:
[----:B------:R-:W-:-:S06]  /*2be0*/  UISETP.NE.AND UP0, UPT, UR44, 0x1, UPT ;  /* 0x000000012c00788c */ /* 0x000fcc000bf05270 */
[----:B------:R-:W-:-:S05]  /*2bf0*/  PLOP3.LUT P1, PT, PT, PT, UP0, 0x80, 0x0 ;  /* 0x000000000000781c */ /* 0x000fca0003f2f008 */
[----:B------:R-:W-:-:S08]  /*2c00*/  @UP0 ULDC UR4, c[0x0][0x754] ;  /* 0x0001d50000040ab9 */ /* 0x000fd00000000800 */
[----:B------:R-:W-:Y:S01]  /*2c10*/  @P1 IMAD.HI.U32 R142, R140, UR4, RZ ;  /* 0x000000048c8e1c27 */ /* 0x000fe2000f8e00ff */
[----:B------:R-:W-:-:S04]  /*2c20*/  @UP0 ULDC UR4, c[0x0][0x758] ;  /* 0x0001d60000040ab9 */ /* 0x000fc80000000800 */
[----:B------:R-:W-:-:S07]  /*2c30*/  @P1 SHF.R.U32.HI R140, RZ, UR4, R142 ;  /* 0x00000004ff8c1c19 */ /* 0x000fce000801168e */
.L_x_1182:
[----:B------:R-:W-:Y:S05]  /*2c40*/  BSYNC B0 ;  /* 0x0000000000007941 */ /* 0x000fea0003800000 */
.L_x_1180:
[----:B------:R-:W4:Y:S02]  /*2c50*/  LDL R142, [R1+0x4] ;  /* 0x00000400018e7983 */ /* 0x000f240000100800 */
[----:B----4-:R-:W-:-:S05]  /*2c60*/  IMAD R140, R140, UR44, R142 ;  /* 0x0000002c8c8c7c24 */ /* 0x010fca000f8e028e */
[----:B------:R-:W-:Y:S02]  /*2c70*/  VIMNMX R145, R145, R140, !PT ;  /* 0x0000008c91917248 */ /* 0x000fe40007fe0100 */
[----:B------:R-:W-:-:S07]  /*2c80*/  VIADDMNMX R139, R140, UR44, R139, PT ;  /* 0x0000002c8c8b7c46 */ /* 0x000fce000b80018b */
.L_x_1179:
[----:B------:R-:W-:Y:S01]  /*2c90*/  LEA R152, R6, UR37, 0x2 ;  /* 0x0000002506987c11 */ /* 0x000fe2000f8e10ff */
[----:B------:R-:W1:Y:S01]  /*2ca0*/  S2R R150, SR_CTAID.X ;  /* 0x0000000000967919 */ /* 0x000e620000002500 */
[----:B------:R-:W-:-:S03]  /*2cb0*/  LOP3.LUT R16, R16, 0xfffffffb, RZ, 0xc0, !PT ;  /* 0xfffffffb10107812 */ /* 0x000fc600078ec0ff */
[----:B------:R-:W4:Y:S01]  /*2cc0*/  LDS R153, [R152+0x30200] ;  /* 0x0302000098997984 */ /* 0x000f220000000800 */
[----:B------:R-:W-:-:S03]  /*2cd0*/  @P0 LOP3.LUT R16, R16, 0x4, RZ, 0xfc, !PT ;  /* 0x0000000410100812 */ /* 0x000fc600078efcff */
[----:B------:R-:W5:Y:S01]  /*2ce0*/  LDS R152, [R152+0x30220] ;  /* 0x0302200098987984 */ /* 0x000f620000000800 */
[----:B-1----:R-:W-:-:S05]  /*2cf0*/  IMAD R150, R150, -0x60, RZ ;  /* 0xffffffa096967824 */ /* 0x002fca00078e02ff */
[C---:B------:R-:W-:Y:S02]  /*2d00*/  ISETP.GE.AND P6, PT, R150.reuse, 0x2, PT ;  /* 0x000000029600780c */ /* 0x040fe40003fc6270 */
[----:B------:R-:W-:Y:S02]  /*2d10*/  ISETP.GE.AND P4, PT, R150, 0x9, PT ;  /* 0x000000099600780c */ /* 0x000fe40003f86270 */
[----:B------:R-:W-:Y:S02]  /*2d20*/  ISETP.GT.AND P5, PT, R145, 0x1, !P6 ;  /* 0x000000019100780c */ /* 0x000fe400077a4270 */
[----:B------:R-:W-:Y:S01]  /*2d30*/  ISETP.GT.AND P6, PT, R148, 0x1, !P6 ;  /* 0x000000019400780c */ /* 0x000fe200077c4270 */
[--C-:B----4-:R-:W-:Y:S01]  /*2d40*/  FADD.FTZ R120, R120, -R153.reuse ;  /* 0x8000009978787221 */ /* 0x110fe20000010000 */
[--C-:B------:R-:W-:Y:S01]  /*2d50*/  FADD.FTZ R121, R121, -R153.reuse ;  /* 0x8000009979797221 */ /* 0x100fe20000010000 */
[--C-:B------:R-:W-:Y:S01]  /*2d60*/  FADD.FTZ R124, R124, -R153.reuse ;  /* 0x800000997c7c7221 */ /* 0x100fe20000010000 */
[--C-:B------:R-:W-:Y:S01]  /*2d70*/  FADD.FTZ R125, R125, -R153.reuse ;  /* 0x800000997d7d7221 */ /* 0x100fe20000010000 */
[--C-:B------:R-:W-:Y:S01]  /*2d80*/  FADD.FTZ R128, R128, -R153.reuse ;  /* 0x8000009980807221 */ /* 0x100fe20000010000 */
[--C-:B------:R-:W-:Y:S01]  /*2d90*/  FADD.FTZ R129, R129, -R153.reuse ;  /* 0x8000009981817221 */ /* 0x100fe20000010000 */
[--C-:B------:R-:W-:Y:S01]  /*2da0*/  FADD.FTZ R132, R132, -R153.reuse ;  /* 0x8000009984847221 */ /* 0x100fe20000010000 */
[----:B------:R-:W-:Y:S01]  /*2db0*/  FADD.FTZ R133, R133, -R153 ;  /* 0x8000009985857221 */ /* 0x000fe20000010000 */
[----:B------:R-:W-:Y:S01]  /*2dc0*/  ISETP.GT.AND P3, PT, R145, 0x8, !P4 ;  /* 0x000000089100780c */ /* 0x000fe20006764270 */
[----:B------:R-:W4:Y:S01]  /*2dd0*/  LDL R153, [R1] ;  /* 0x0000000001997983 */ /* 0x000f220000100800 */
[----:B------:R-:W-:-:S02]  /*2de0*/  ISETP.LT.OR P6, PT, R147, 0x2, P6 ;  /* 0x000000029300780c */ /* 0x000fc400037c1670 */
[C---:B------:R-:W-:Y:S02]  /*2df0*/  ISETP.GE.AND P2, PT, R150.reuse, 0xa, PT ;  /* 0x0000000a9600780c */ /* 0x040fe40003f46270 */
[----:B------:R-:W-:Y:S02]  /*2e00*/  ISETP.LT.OR P3, PT, R139, 0x9, P3 ;  /* 0x000000098b00780c */ /* 0x000fe40001f61670 */
[----:B------:R-:W-:Y:S02]  /*2e10*/  FSEL R155, R11, -INF , !P6 ;  /* 0xff8000000b9b7808 */ /* 0x000fe40007000000 */
[----:B------:R-:W-:Y:S02]  /*2e20*/  ISETP.LT.OR P5, PT, R139, 0x2, P5 ;  /* 0x000000028b00780c */ /* 0x000fe40002fa1670 */
[----:B------:R-:W-:Y:S01]  /*2e30*/  ISETP.GE.AND P1, PT, R150, 0x11, PT ;  /* 0x000000119600780c */ /* 0x000fe20003f26270 */
[----:B--2---:R-:W-:Y:S01]  /*2e40*/  FFMA.FTZ R155, R155, UR46, -R23 ;  /* 0x0000002e9b9b7c23 */ /* 0x004fe20008010817 */
[----:B------:R-:W-:-:S02]  /*2e50*/  ISETP.GT.AND P4, PT, R148, 0x8, !P4 ;  /* 0x000000089400780c */ /* 0x000fc40006784270 */
[----:B------:R-:W-:Y:S02]  /*2e60*/  ISETP.GT.AND P6, PT, R148, 0x9, !P2 ;  /* 0x000000099400780c */ /* 0x000fe400057c4270 */
[----:B------:R-:W-:Y:S01]  /*2e70*/  FSEL R146, R17, -INF , !P3 ;  /* 0xff80000011927808 */ /* 0x000fe20005800000 */
[----:B------:R-:W1:Y:S01]  /*2e80*/  MUFU.EX2 R155, R155 ;  /* 0x0000009b009b7308 */ /* 0x000e620000000800 */
[----:B------:R-:W-:Y:S02]  /*2e90*/  FSEL R149, R13, -INF , !P5 ;  /* 0xff8000000d957808 */ /* 0x000fe40006800000 */
[----:B------:R-:W-:Y:S01]  /*2ea0*/  ISETP.LT.OR P4, PT, R147, 0x9, P4 ;  /* 0x000000099300780c */ /* 0x000fe20002781670 */
[--C-:B---3--:R-:W-:Y:S01]  /*2eb0*/  FFMA.FTZ R146, R146, UR46, -R9.reuse ;  /* 0x0000002e92927c23 */ /* 0x108fe20008010809 */
[----:B------:R-:W-:Y:S01]  /*2ec0*/  ISETP.GT.AND P3, PT, R148, 0x10, !P1 ;  /* 0x000000109400780c */ /* 0x000fe20004f64270 */
[----:B------:R-:W-:Y:S01]  /*2ed0*/  FFMA.FTZ R149, R149, UR46, -R9 ;  /* 0x0000002e95957c23 */ /* 0x000fe20008010809 */
[----:B------:R-:W-:-:S02]  /*2ee0*/  ISETP.LT.OR P6, PT, R147, 0xa, P6 ;  /* 0x0000000a9300780c */ /* 0x000fc400037c1670 */
[----:B------:R-:W-:Y:S02]  /*2ef0*/  ISETP.GE.AND P5, PT, R150, 0x12, PT ;  /* 0x000000129600780c */ /* 0x000fe40003fa6270 */
[----:B------:R-:W-:Y:S02]  /*2f00*/  FSEL R142, R14, -INF , !P4 ;  /* 0xff8000000e8e7808 */ /* 0x000fe40006000000 */
[----:B------:R-:W-:Y:S01]  /*2f10*/  ISETP.GT.AND P2, PT, R145, 0x9, !P2 ;  /* 0x000000099100780c */ /* 0x000fe20005744270 */
[----:B------:R-:W-:Y:S01]  /*2f20*/  MUFU.EX2 R146, R146 ;  /* 0x0000009200927308 */ /* 0x000fe20000000800 */
[----:B------:R-:W-:Y:S01]  /*2f30*/  ISETP.LT.OR P3, PT, R147, 0x11, P3 ;  /* 0x000000119300780c */ /* 0x000fe20001f61670 */
[----:B------:R-:W-:Y:S01]  /*2f40*/  FFMA.FTZ R142, R142, UR46, -R23 ;  /* 0x0000002e8e8e7c23 */ /* 0x000fe20008010817 */
[----:B------:R-:W-:Y:S01]  /*2f50*/  FSEL R143, R15, -INF , !P6 ;  /* 0xff8000000f8f7808 */ /* 0x000fe20007000000 */
[----:B-1----:R-:W-:Y:S01]  /*2f60*/  FMUL.FTZ R121, R155, R121 ;  /* 0x000000799b797220 */ /* 0x002fe20000410000 */
[----:B------:R-:W-:-:S02]  /*2f70*/  ISETP.GE.AND P4, PT, R150, 0x19, PT ;  /* 0x000000199600780c */ /* 0x000fc40003f86270 */
[----:B------:R-:W-:Y:S01]  /*2f80*/  ISETP.GT.AND P6, PT, R148, 0x11, !P5 ;  /* 0x000000119400780c */ /* 0x000fe20006fc4270 */
[----:B------:R-:W1:Y:S01]  /*2f90*/  MUFU.EX2 R142, R142 ;  /* 0x0000008e008e7308 */ /* 0x000e620000000800 */
[----:B------:R-:W-:Y:S01]  /*2fa0*/  FSEL R140, R20, -INF , !P3 ;  /* 0xff800000148c7808 */ /* 0x000fe20005800000 */
[--C-:B------:R-:W-:Y:S01]  /*2fb0*/  FFMA.FTZ R143, R143, UR46, -R23.reuse ;  /* 0x0000002e8f8f7c23 */ /* 0x100fe20008010817 */
[----:B------:R-:W-:Y:S02]  /*2fc0*/  ISETP.GT.AND P3, PT, R148, 0x18, !P4 ;  /* 0x000000189400780c */ /* 0x000fe40006764270 */
[C---:B------:R-:W-:Y:S01]  /*2fd0*/  ISETP.LT.OR P6, PT, R147.reuse, 0x12, P6 ;  /* 0x000000129300780c */ /* 0x040fe200037c1670 */
[----:B------:R-:W-:Y:S01]  /*2fe0*/  FFMA.FTZ R140, R140, UR46, -R23 ;  /* 0x0000002e8c8c7c23 */ /* 0x000fe20008010817 */
[----:B------:R-:W-:Y:S01]  /*2ff0*/  ISETP.LT.OR P3, PT, R147, 0x19, P3 ;  /* 0x000000199300780c */ /* 0x000fe20001f61670 */
[----:B------:R-:W2:Y:S01]  /*3000*/  MUFU.EX2 R143, R143 ;  /* 0x0000008f008f7308 */ /* 0x000ea20000000800 */
[----:B------:R-:W-:-:S02]  /*3010*/  FSEL R144, R21, -INF , !P6 ;  /* 0xff80000015907808 */ /* 0x000fc40007000000 */
[----:B------:R-:W-:Y:S02]  /*3020*/  ISETP.GE.AND P6, PT, R150, 0x1, PT ;  /* 0x000000019600780c */ /* 0x000fe40003fc6270 */
[----:B------:R-:W-:Y:S01]  /*3030*/  FSEL R156, R22, -INF , !P3 ;  /* 0xff800000169c7808 */ /* 0x000fe20005800000 */
[--C-:B------:R-:W-:Y:S01]  /*3040*/  FFMA.FTZ R144, R144, UR46, -R23.reuse ;  /* 0x0000002e90907c23 */ /* 0x100fe20008010817 */
[----:B------:R-:W-:Y:S01]  /*3050*/  ISETP.GT.AND P3, PT, R148, RZ, !P6 ;  /* 0x000000ff9400720c */ /* 0x000fe20007764270 */
[----:B------:R-:W-:Y:S01]  /*3060*/  MUFU.EX2 R140, R140 ;  /* 0x0000008c008c7308 */ /* 0x000fe20000000800 */
[----:B------:R-:W-:Y:S01]  /*3070*/  ISETP.GT.AND P6, PT, R145, RZ, !P6 ;  /* 0x000000ff9100720c */ /* 0x000fe200077c4270 */
[--C-:B------:R-:W-:Y:S01]  /*3080*/  FFMA.FTZ R156, R156, UR46, -R23.reuse ;  /* 0x0000002e9c9c7c23 */ /* 0x100fe20008010817 */
[----:B------:R-:W-:Y:S01]  /*3090*/  ISETP.LT.OR P3, PT, R147, 0x1, P3 ;  /* 0x000000019300780c */ /* 0x000fe20001f61670 */
[----:B-----5:R-:W-:Y:S01]  /*30a0*/  FADD.FTZ R126, R126, -R152 ;  /* 0x800000987e7e7221 */ /* 0x020fe20000010000 */
[----:B------:R-:W-:Y:S01]  /*30b0*/  ISETP.GT.AND P1, PT, R145, 0x10, !P1 ;  /* 0x000000109100780c */ /* 0x000fe20004f24270 */
[----:B-1----:R-:W-:Y:S01]  /*30c0*/  FMUL.FTZ R124, R142, R124 ;  /* 0x0000007c8e7c7220 */ /* 0x002fe20000410000 */
[----:B------:R-:W-:Y:S01]  /*30d0*/  FSEL R154, R10, -INF , !P3 ;  /* 0xff8000000a9a7808 */ /* 0x000fe20005800000 */
[----:B------:R-:W-:Y:S01]  /*30e0*/  MUFU.EX2 R144, R144 ;  /* 0x0000009000907308 */ /* 0x000fe20000000800 */
[----:B------:R-:W-:Y:S01]  /*30f0*/  ISETP.GE.AND P3, PT, R150, 0x1a, PT ;  /* 0x0000001a9600780c */ /* 0x000fe20003f66270 */
[----:B--2---:R-:W-:Y:S01]  /*3100*/  FMUL.FTZ R125, R143, R125 ;  /* 0x0000007d8f7d7220 */ /* 0x004fe20000410000 */
[----:B------:R-:W-:Y:S01]  /*3110*/  ISETP.GT.AND P5, PT, R145, 0x11, !P5 ;  /* 0x000000119100780c */ /* 0x000fe20006fa4270 */
[----:B------:R-:W-:Y:S01]  /*3120*/  FFMA.FTZ R154, R154, UR46, -R23 ;  /* 0x0000002e9a9a7c23 */ /* 0x000fe20008010817 */
[----:B------:R-:W-:-:S02]  /*3130*/  ISETP.GT.AND P0, PT, R148, 0x19, !P3 ;  /* 0x000000199400780c */ /* 0x000fc40005f04270 */
[----:B------:R-:W-:Y:S01]  /*3140*/  ISETP.GT.AND P4, PT, R145, 0x18, !P4 ;  /* 0x000000189100780c */ /* 0x000fe20006784270 */
[----:B------:R-:W-:Y:S01]  /*3150*/  MUFU.EX2 R149, R149 ;  /* 0x0000009500957308 */ /* 0x000fe20000000800 */
[----:B------:R-:W-:Y:S02]  /*3160*/  ISETP.LT.OR P0, PT, R147, 0x1a, P0 ;  /* 0x0000001a9300780c */ /* 0x000fe40000701670 */
[----:B------:R-:W-:Y:S02]  /*3170*/  ISETP.GT.AND P3, PT, R145, 0x19, !P3 ;  /* 0x000000199100780c */ /* 0x000fe40005f64270 */
[----:B------:R-:W-:Y:S02]  /*3180*/  FSEL R147, R141, -INF , !P0 ;  /* 0xff8000008d937808 */ /* 0x000fe40004000000 */
[C---:B------:R-:W-:Y:S01]  /*3190*/  ISETP.LT.OR P6, PT, R139.reuse, 0x1, P6 ;  /* 0x000000018b00780c */ /* 0x040fe200037c1670 */
[----:B------:R-:W1:Y:S01]  /*31a0*/  MUFU.EX2 R154, R154 ;  /* 0x0000009a009a7308 */ /* 0x000e620000000800 */
[----:B------:R-:W-:Y:S01]  /*31b0*/  ISETP.LT.OR P2, PT, R139, 0xa, P2 ;  /* 0x0000000a8b00780c */ /* 0x000fe20001741670 */
[----:B------:R-:W-:Y:S01]  /*31c0*/  FFMA.FTZ R147, R147, UR46, -R23 ;  /* 0x0000002e93937c23 */ /* 0x000fe20008010817 */
[----:B------:R-:W-:-:S02]  /*31d0*/  ISETP.LT.OR P1, PT, R139, 0x11, P1 ;  /* 0x000000118b00780c */ /* 0x000fc40000f21670 */
[C---:B------:R-:W-:Y:S02]  /*31e0*/  ISETP.LT.OR P5, PT, R139.reuse, 0x12, P5 ;  /* 0x000000128b00780c */ /* 0x040fe40002fa1670 */
[C---:B------:R-:W-:Y:S01]  /*31f0*/  ISETP.LT.OR P4, PT, R139.reuse, 0x19, P4 ;  /* 0x000000198b00780c */ /* 0x040fe20002781670 */
[----:B------:R-:W2:Y:S01]  /*3200*/  MUFU.EX2 R147, R147 ;  /* 0x0000009300937308 */ /* 0x000ea20000000800 */
[----:B------:R-:W-:Y:S02]  /*3210*/  ISETP.LT.OR P3, PT, R139, 0x1a, P3 ;  /* 0x0000001a8b00780c */ /* 0x000fe40001f61670 */
[----:B------:R-:W-:Y:S02]  /*3220*/  FSEL R151, R12, -INF , !P6 ;  /* 0xff8000000c977808 */ /* 0x000fe40007000000 */
[----:B------:R-:W-:Y:S02]  /*3230*/  FSEL R145, R18, -INF , !P2 ;  /* 0xff80000012917808 */ /* 0x000fe40005000000 */
[----:B------:R-:W-:Y:S01]  /*3240*/  FSEL R150, R19, -INF , !P1 ;  /* 0xff80000013967808 */ /* 0x000fe20004800000 */
[--C-:B------:R-:W-:Y:S01]  /*3250*/  FFMA.FTZ R151, R151, UR46, -R9.reuse ;  /* 0x0000002e97977c23 */ /* 0x100fe20008010809 */
[----:B------:R-:W-:Y:S01]  /*3260*/  FSEL R148, R136, -INF , !P5 ;  /* 0xff80000088947808 */ /* 0x000fe20006800000 */
[--C-:B------:R-:W-:Y:S01]  /*3270*/  FFMA.FTZ R145, R145, UR46, -R9.reuse ;  /* 0x0000002e91917c23 */ /* 0x100fe20008010809 */
[----:B------:R-:W-:Y:S01]  /*3280*/  FSEL R23, R137, -INF , !P4 ;  /* 0xff80000089177808 */ /* 0x000fe20006000000 */
[--C-:B------:R-:W-:Y:S01]  /*3290*/  FFMA.FTZ R150, R150, UR46, -R9.reuse ;  /* 0x0000002e96967c23 */ /* 0x100fe20008010809 */
[----:B------:R-:W-:Y:S01]  /*32a0*/  FSEL R139, R138, -INF , !P3 ;  /* 0xff8000008a8b7808 */ /* 0x000fe20005800000 */
[--C-:B------:R-:W-:Y:S01]  /*32b0*/  FFMA.FTZ R148, R148, UR46, -R9.reuse ;  /* 0x0000002e94947c23 */ /* 0x100fe20008010809 */
[----:B-1----:R-:W-:Y:S01]  /*32c0*/  FMUL.FTZ R120, R154, R120 ;  /* 0x000000789a787220 */ /* 0x002fe20000410000 */
[--C-:B------:R-:W-:Y:S01]  /*32d0*/  FFMA.FTZ R23, R23, UR46, -R9.reuse ;  /* 0x0000002e17177c23 */ /* 0x100fe20008010809 */
[----:B------:R-:W1:Y:S01]  /*32e0*/  MUFU.EX2 R151, R151 ;  /* 0x0000009700977308 */ /* 0x000e620000000800 */
[----:B------:R-:W-:Y:S01]  /*32f0*/  FFMA.FTZ R139, R139, UR46, -R9 ;  /* 0x0000002e8b8b7c23 */ /* 0x000fe20008010809 */
[----:B------:R-:W-:Y:S01]  /*3300*/  FFMA.FTZ R9, -R10, R10, 1 ;  /* 0x3f8000000a097423 */ /* 0x000fe2000001010a */
[----:B------:R-:W-:Y:S01]  /*3310*/  FFMA.FTZ R10, -R11, R11, 1 ;  /* 0x3f8000000b0a7423 */ /* 0x000fe2000001010b */
[----:B------:R-:W-:Y:S01]  /*3320*/  FFMA.FTZ R11, -R14, R14, 1 ;  /* 0x3f8000000e0b7423 */ /* 0x000fe2000001010e */
[----:B------:R-:W-:Y:S01]  /*3330*/  FMUL.FTZ R14, R146, R126 ;  /* 0x0000007e920e7220 */ /* 0x000fe20000410000 */
[----:B------:R-:W-:Y:S01]  /*3340*/  FMUL.FTZ R9, R120, R9 ;  /* 0x0000000978097220 */ /* 0x000fe20000410000 */
[----:B------:R-:W-:Y:S01]  /*3350*/  FMUL.FTZ R10, R121, R10 ;  /* 0x0000000a790a7220 */ /* 0x000fe20000410000 */
[----:B------:R-:W-:Y:S01]  /*3360*/  FFMA.FTZ R121, -R15, R15, 1 ;  /* 0x3f8000000f797423 */ /* 0x000fe2000001010f */
[----:B------:R-:W-:Y:S01]  /*3370*/  MUFU.EX2 R145, R145 ;  /* 0x0000009100917308 */ /* 0x000fe20000000800 */
[----:B------:R-:W-:Y:S01]  /*3380*/  FMUL.FTZ R11, R124, R11 ;  /* 0x0000000b7c0b7220 */ /* 0x000fe20000410000 */
[----:B------:R-:W-:Y:S01]  /*3390*/  FFMA.FTZ R124, -R21, R21, 1 ;  /* 0x3f800000157c7423 */ /* 0x000fe20000010115 */
[----:B------:R-:W-:Y:S01]  /*33a0*/  FMUL.FTZ R129, R144, R129 ;  /* 0x0000008190817220 */ /* 0x000fe20000410000 */
[--C-:B------:R-:W-:Y:S01]  /*33b0*/  FADD.FTZ R123, R123, -R152.reuse ;  /* 0x800000987b7b7221 */ /* 0x100fe20000010000 */
[----:B------:R-:W-:Y:S01]  /*33c0*/  FMUL.FTZ R128, R140, R128 ;  /* 0x000000808c807220 */ /* 0x000fe20000410000 */
[--C-:B------:R-:W-:Y:S01]  /*33d0*/  FADD.FTZ R134, R134, -R152.reuse ;  /* 0x8000009886867221 */ /* 0x100fe20000010000 */
[----:B------:R-:W-:Y:S01]  /*33e0*/  FFMA.FTZ R17, -R17, R17, 1 ;  /* 0x3f80000011117423 */ /* 0x000fe20000010111 */
[----:B------:R-:W3:Y:S01]  /*33f0*/  MUFU.EX2 R15, R23 ;  /* 0x00000017000f7308 */ /* 0x000ee20000000800 */
[----:B------:R-:W-:Y:S01]  /*3400*/  FMUL.FTZ R124, R129, R124 ;  /* 0x0000007c817c7220 */ /* 0x000fe20000410000 */
[----:B------:R-:W-:Y:S01]  /*3410*/  FFMA.FTZ R129, -R141, R141, 1 ;  /* 0x3f8000008d817423 */ /* 0x000fe2000001018d */
[----:B------:R-:W-:Y:S01]  /*3420*/  R2UR UR7, R8 ;  /* 0x00000000080772ca */ /* 0x000fe200000e0000 */
[--C-:B------:R-:W-:Y:S01]  /*3430*/  FADD.FTZ R122, R122, -R152.reuse ;  /* 0x800000987a7a7221 */ /* 0x100fe20000010000 */
[--C-:B------:R-:W-:Y:S01]  /*3440*/  FADD.FTZ R127, R127, -R152.reuse ;  /* 0x800000987f7f7221 */ /* 0x100fe20000010000 */
[--C-:B------:R-:W-:Y:S01]  /*3450*/  FADD.FTZ R130, R130, -R152.reuse ;  /* 0x8000009882827221 */ /* 0x100fe20000010000 */
[--C-:B------:R-:W-:Y:S01]  /*3460*/  FADD.FTZ R131, R131, -R152.reuse ;  /* 0x8000009883837221 */ /* 0x100fe20000010000 */
[----:B------:R-:W-:Y:S01]  /*3470*/  MUFU.EX2 R120, R156 ;  /* 0x0000009c00787308 */ /* 0x000fe20000000800 */
[----:B--2---:R-:W-:Y:S01]  /*3480*/  FMUL.FTZ R133, R147, R133 ;  /* 0x0000008593857220 */ /* 0x004fe20000410000 */
[----:B------:R-:W-:Y:S01]  /*3490*/  FADD.FTZ R135, R135, -R152 ;  /* 0x8000009887877221 */ /* 0x000fe20000010000 */
[----:B------:R-:W-:Y:S01]  /*34a0*/  USHF.R.U32.HI UR6, URZ, 0x4, UR42 ;  /* 0x000000043f067899 */ /* 0x000fe2000801162a */
[----:B------:R-:W-:-:S04]  /*34b0*/  LOP3.LUT P0, RZ, R16, 0x4, RZ, 0xc0, !PT ;  /* 0x0000000410ff7812 */ /* 0x000fc8000780c0ff */
[----:B------:R-:W-:Y:S08]  /*34c0*/  MUFU.EX2 R150, R150 ;  /* 0x0000009600967308 */ /* 0x000ff00000000800 */
[----:B------:R-:W2:Y:S08]  /*34d0*/  MUFU.EX2 R148, R148 ;  /* 0x0000009400947308 */ /* 0x000eb00000000800 */
[----:B------:R-:W5:Y:S01]  /*34e0*/  MUFU.EX2 R126, R139 ;  /* 0x0000008b007e7308 */ /* 0x000f620000000800 */
[----:B------:R-:W-:Y:S01]  /*34f0*/  FMUL.FTZ R121, R125, R121 ;  /* 0x000000797d797220 */ /* 0x000fe20000410000 */
[----:B------:R-:W-:Y:S01]  /*3500*/  FFMA.FTZ R125, -R20, R20, 1 ;  /* 0x3f800000147d7423 */ /* 0x000fe20000010114 */
[----:B------:R-:W-:Y:S01]  /*3510*/  FMUL.FTZ R129, R133, R129 ;  /* 0x0000008185817220 */ /* 0x000fe20000410000 */
[----:B------:R-:W-:Y:S01]  /*3520*/  FFMA.FTZ R133, -R12, R12, 1 ;  /* 0x3f8000000c857423 */ /* 0x000fe2000001010c */
[----:B------:R-:W-:Y:S01]  /*3530*/  FMUL.FTZ R123, R149, R123 ;  /* 0x0000007b957b7220 */ /* 0x000fe20000410000 */
[----:B------:R-:W-:Y:S01]  /*3540*/  FFMA.FTZ R12, -R13, R13, 1 ;  /* 0x3f8000000d0c7423 */ /* 0x000fe2000001010d */
[----:B------:R-:W-:Y:S01]  /*3550*/  FMUL.FTZ R125, R128, R125 ;  /* 0x0000007d807d7220 */ /* 0x000fe20000410000 */
[----:B------:R-:W-:Y:S01]  /*3560*/  FFMA.FTZ R128, -R22, R22, 1 ;  /* 0x3f80000016807423 */ /* 0x000fe20000010116 */
[----:B------:R-:W-:Y:S01]  /*3570*/  F2FP.F16.F32.PACK_AB R20, R155, R154 ;  /* 0x0000009a9b14723e */ /* 0x000fe200000000ff */
[----:B------:R-:W-:Y:S01]  /*3580*/  FMUL.FTZ R123, R123, R12 ;  /* 0x0000000c7b7b7220 */ /* 0x000fe20000410000 */
[----:B-1----:R-:W-:Y:S01]  /*3590*/  F2FP.F16.F32.PACK_AB R21, R149, R151 ;  /* 0x000000979515723e */ /* 0x002fe200000000ff */
[----:B------:R-:W-:Y:S01]  /*35a0*/  FMUL.FTZ R17, R14, R17 ;  /* 0x000000110e117220 */ /* 0x000fe20000410000 */
[----:B------:R-:W-:Y:S01]  /*35b0*/  F2FP.F16.F32.PACK_AB R22, R143, R142 ;  /* 0x0000008e8f16723e */ /* 0x000fe200000000ff */
[----:B---3--:R-:W-:Y:S01]  /*35c0*/  FMUL.FTZ R134, R15, R134 ;  /* 0x000000860f867220 */ /* 0x008fe20000410000 */
[----:B------:R-:W-:Y:S01]  /*35d0*/  F2FP.F16.F32.PACK_AB R23, R145, R146 ;  /* 0x000000929117723e */ /* 0x000fe200000000ff */
[----:B------:R-:W-:Y:S01]  /*35e0*/  BAR.SYNC.DEFER_BLOCKING 0x9, 0x180 ;  /* 0x0246000000007b1d */ /* 0x000fe20000010000 */
[----:B------:R-:W-:-:S02]  /*35f0*/  F2FP.F16.F32.PACK_AB R12, R144, R140 ;  /* 0x0000008c900c723e */ /* 0x000fc400000000ff */
[----:B--2---:R-:W-:Y:S02]  /*3600*/  F2FP.F16.F32.PACK_AB R13, R148, R150 ;  /* 0x00000096940d723e */ /* 0x004fe400000000ff */
[----:B------:R-:W-:Y:S02]  /*3610*/  F2FP.F16.F32.PACK_AB R14, R147, R120 ;  /* 0x00000078930e723e */ /* 0x000fe400000000ff */
[----:B-----5:R-:W-:Y:S01]  /*3620*/  F2FP.F16.F32.PACK_AB R15, R126, R15 ;  /* 0x0000000f7e0f723e */ /* 0x020fe200000000ff */
[----:B------:R-:W-:Y:S01]  /*3630*/  STSM.16.M88.4 [R157+0x30400], R20 ;  /* 0x030400149d007844 */ /* 0x000fe20000000200 */
[----:B------:R-:W-:Y:S01]  /*3640*/  FMUL.FTZ R122, R151, R122 ;  /* 0x0000007a977a7220 */ /* 0x000fe20000410000 */
[----:B------:R-:W-:Y:S01]  /*3650*/  FMUL.FTZ R127, R145, R127 ;  /* 0x0000007f917f7220 */ /* 0x000fe20000410000 */
[----:B------:R-:W-:Y:S01]  /*3660*/  FFMA.FTZ R18, -R18, R18, 1 ;  /* 0x3f80000012127423 */ /* 0x000fe20000010112 */
[----:B------:R-:W-:Y:S01]  /*3670*/  FMUL.FTZ R132, R120, R132 ;  /* 0x0000008478847220 */ /* 0x000fe20000410000 */
[----:B------:R-:W-:Y:S01]  /*3680*/  FMUL.FTZ R130, R150, R130 ;  /* 0x0000008296827220 */ /* 0x000fe20000410000 */
[----:B------:R-:W-:Y:S01]  /*3690*/  FMUL.FTZ R131, R148, R131 ;  /* 0x0000008394837220 */ /* 0x000fe20000410000 */
[----:B------:R-:W-:Y:S01]  /*36a0*/  FMUL.FTZ R135, R126, R135 ;  /* 0x000000877e877220 */ /* 0x000fe20000410000 */
[----:B------:R-:W-:Y:S01]  /*36b0*/  FFMA.FTZ R19, -R19, R19, 1 ;  /* 0x3f80000013137423 */ /* 0x000fe20000010113 */
[----:B------:R-:W-:Y:S01]  /*36c0*/  FFMA.FTZ R136, -R136, R136, 1 ;  /* 0x3f80000088887423 */ /* 0x000fe20000010188 */
[----:B------:R-:W-:Y:S01]  /*36d0*/  FFMA.FTZ R137, -R137, R137, 1 ;  /* 0x3f80000089897423 */ /* 0x000fe20000010189 */
[----:B------:R-:W-:Y:S01]  /*36e0*/  FFMA.FTZ R138, -R138, R138, 1 ;  /* 0x3f8000008a8a7423 */ /* 0x000fe2000001018a */
[----:B------:R-:W-:Y:S01]  /*36f0*/  ULEA UR4, UR7, UR37, 0xd ;  /* 0x0000002507047291 */ /* 0x000fe2000f8e683f */
[----:B------:R-:W-:Y:S01]  /*3700*/  FMUL.FTZ R122, R122, R133 ;  /* 0x000000857a7a7220 */ /* 0x000fe20000410000 */
[----:B------:R-:W-:Y:S01]  /*3710*/  FMUL.FTZ R18, R127, R18 ;  /* 0x000000127f127220 */ /* 0x000fe20000410000 */
[----:B------:R-:W-:Y:S01]  /*3720*/  FMUL.FTZ R128, R132, R128 ;  /* 0x0000008084807220 */ /* 0x000fe20000410000 */
[----:B------:R-:W-:Y:S01]  /*3730*/  FMUL.FTZ R19, R130, R19 ;  /* 0x0000001382137220 */ /* 0x000fe20000410000 */
[----:B------:R-:W-:Y:S01]  /*3740*/  FMUL.FTZ R136, R131, R136 ;  /* 0x0000008883887220 */ /* 0x000fe20000410000 */
[----:B------:R-:W-:Y:S01]  /*3750*/  FMUL.FTZ R127, R134, R137 ;  /* 0x00000089867f7220 */ /* 0x000fe20000410000 */
[----:B------:R-:W-:Y:S01]  /*3760*/  FMUL.FTZ R138, R135, R138 ;  /* 0x0000008a878a7220 */ /* 0x000fe20000410000 */
[----:B------:R-:W-:Y:S01]  /*3770*/  UIADD3 UR5, UR4, 0x2a000, URZ ;  /* 0x0002a00004057890 */ /* 0x000fe2000fffe03f */
[----:B------:R-:W-:Y:S01]  /*3780*/  F2FP.F16.F32.PACK_AB R124, R124, R125 ;  /* 0x0000007d7c7c723e */ /* 0x000fe200000000ff */
[----:B------:R-:W-:Y:S01]  /*3790*/  ULOP3.LUT UR6, UR6, 0x3fff, URZ, 0xc0, !UPT ;  /* 0x00003fff06067892 */ /* 0x000fe2000f8ec03f */
[----:B------:R-:W-:Y:S01]  /*37a0*/  F2FP.F16.F32.PACK_AB R126, R129, R128 ;  /* 0x00000080817e723e */ /* 0x000fe200000000ff */
[----:B------:R-:W-:Y:S01]  /*37b0*/  USHF.R.U32.HI UR5, URZ, 0x4, UR5 ;  /* 0x000000043f057899 */ /* 0x000fe20008011605 */
[----:B------:R-:W-:-:S02]  /*37c0*/  F2FP.F16.F32.PACK_AB R125, R136, R19 ;  /* 0x00000013887d723e */ /* 0x000fc400000000ff */
[----:B------:R-:W-:Y:S01]  /*37d0*/  F2FP.F16.F32.PACK_AB R127, R138, R127 ;  /* 0x0000007f8a7f723e */ /* 0x000fe200000000ff */
[----:B------:R-:W-:Y:S02]  /*37e0*/  ULOP3.LUT UR12, UR6, 0x1000000, URZ, 0xfc, !UPT ;  /* 0x01000000060c7892 */ /* 0x000fe4000f8efc3f */
[----:B------:R-:W-:Y:S01]  /*37f0*/  ULOP3.LUT UR6, UR5, 0x3fff, URZ, 0xc0, !UPT ;  /* 0x00003fff05067892 */ /* 0x000fe2000f8ec03f */
[----:B------:R-:W-:Y:S01]  /*3800*/  UMOV UR11, 0x80000020 ;  /* 0x80000020000b7882 */ /* 0x000fe20000000000 */
[----:B------:R-:W-:-:S03]  /*3810*/  UMOV UR9, 0x40000040 ;  /* 0x4000004000097882 */ /* 0x000fc60000000000 */
[----:B------:R-:W-:Y:S02]  /*3820*/  UMOV UR10, UR12 ;  /* 0x0000000c000a7c82 */ /* 0x000fe40008000000 */
[----:B------:R-:W-:Y:S01]  /*3830*/  UMOV UR8, UR6 ;  /* 0x0000000600087c82 */ /* 0x000fe20008000000 */
[----:B----4-:R1:W-:Y:S01]  /*3840*/  STSM.16.M88.4 [R153], R12 ;  /* 0x0000000c99007844 */ /* 0x0103e20000000200 */
[----:B------:R-:W-:Y:S01]  /*3850*/  @!PT LDS RZ, [RZ] ;  /* 0x00000000fffff984 */ /* 0x000fe20000000800 */
[----:B------:R-:W-:Y:S01]  /*3860*/  @!PT LDS RZ, [RZ] ;  /* 0x00000000fffff984 */ /* 0x000fe20000000800 */
[----:B------:R-:W-:Y:S01]  /*3870*/  @!PT LDS RZ, [RZ] ;  /* 0x00000000fffff984 */ /* 0x000fe20000000800 */
[----:B------:R-:W-:Y:S01]  /*3880*/  @!PT LDS RZ, [RZ] ;  /* 0x00000000fffff984 */ /* 0x000fe20000000800 */
[----:B------:R2:W-:Y:S06]  /*3890*/  MEMBAR.ALL.CTA ;  /* 0x0000000000007992 */ /* 0x0005ec0000008000 */
[----:B--2---:R-:W2:Y:S01]  /*38a0*/  FENCE.VIEW.ASYNC.S ;  /* 0x00000000000073c6 */ /* 0x004ea20000000000 */
[----:B-1----:R-:W-:-:S02]  /*38b0*/  F2FP.F16.F32.PACK_AB R12, R10, R9 ;  /* 0x000000090a0c723e */ /* 0x002fc400000000ff */
[----:B------:R-:W-:Y:S02]  /*38c0*/  F2FP.F16.F32.PACK_AB R14, R121, R11 ;  /* 0x0000000b790e723e */ /* 0x000fe400000000ff */
[----:B------:R-:W-:Y:S02]  /*38d0*/  F2FP.F16.F32.PACK_AB R13, R123, R122 ;  /* 0x0000007a7b0d723e */ /* 0x000fe400000000ff */
[----:B------:R-:W-:Y:S01]  /*38e0*/  F2FP.F16.F32.PACK_AB R15, R18, R17 ;  /* 0x00000011120f723e */ /* 0x000fe200000000ff */
[----:B--2---:R-:W-:Y:S06]  /*38f0*/  BAR.SYNC.DEFER_BLOCKING 0x9, 0x180 ;  /* 0x0246000000007b1d */ /* 0x004fec0000010000 */
[----:B------:R-:W-:Y:S04]  /*3900*/  STSM.16.M88.4 [R157+0x33400], R12 ;  /* 0x0334000c9d007844 */ /* 0x000fe80000000200 */
        /* <DEDUP_REMOVED lines=24> */
[----:B-1----:R-:W-:-:S04]  /*3a90*/  IMAD.U32 R153, RZ, RZ, UR37 ;  /* 0x00000025ff997e24 */ /* 0x002fc8000f8e00ff */
[----:B------:R-:W-:-:S05]  /*3aa0*/  VIADD R153, R153, 0x33400 ;  /* 0x0003340099997836 */ /* 0x000fca0000000000 */
[----:B------:R-:W-:Y:S01]  /*3ab0*/  R2UR UR5, R153 ;  /* 0x00000000990572ca */ /* 0x000fe200000e0000 */
[----:B------:R-:W-:-:S04]  /*3ac0*/  UIMAD UR7, UR7, 0x3000, UR37 ;  /* 0x00003000070778a4 */ /* 0x000fc8000f8e0225 */
[----:B------:R-:W-:-:S08]  /*3ad0*/  USHF.R.U32.HI UR7, URZ, 0x4, UR7 ;  /* 0x000000043f077899 */ /* 0x000fd00008011607 */
[----:B------:R-:W-:-:S04]  /*3ae0*/  USHF.R.U32.HI UR5, URZ, 0x4, UR5 ;  /* 0x000000043f057899 */ /* 0x000fc80008011605 */
[----:B------:R-:W-:Y:S02]  /*3af0*/  ULOP3.LUT UR5, UR5, 0x3fff, URZ, 0xc0, !UPT ;  /* 0x00003fff05057892 */ /* 0x000fe4000f8ec03f */
[----:B------:R-:W-:Y:S02]  /*3b00*/  ULOP3.LUT UR14, UR7, 0x3fff, URZ, 0xc0, !UPT ;  /* 0x00003fff070e7892 */ /* 0x000fe4000f8ec03f */
[----:B------:R-:W-:Y:S01]  /*3b10*/  ULOP3.LUT UR12, UR5, 0x10000, URZ, 0xfc, !UPT ;  /* 0x00010000050c7892 */ /* 0x000fe2000f8efc3f */
        /* <DEDUP_REMOVED lines=8> */
[----:B-1----:R-:W1:Y:S02]  /*3ba0*/  FENCE.VIEW.ASYNC.S ;  /* 0x00000000000073c6 */ /* 0x002e640000000000 */
[----:B-1----:R-:W-:Y:S06]  /*3bb0*/  BAR.SYNC.DEFER_BLOCKING 0x9, 0x180 ;  /* 0x0246000000007b1d */ /* 0x002fec0000010000 */
[----:B------:R-:W-:-:S06]  /*3bc0*/  WARPGROUP.ARRIVE ;  /* 0x00000000000079c5 */ /* 0x000fcc0000000000 */
[----:B------:R-:W-:Y:S01]  /*3bd0*/  HGMMA.64x64x16.F32 R120, gdesc[UR12].tnspB, RZ, !UPT, gsb0 ;  /* 0x40e000000c7879f0 */ /* 0x000fe2000c0008ff */
        /* <DEDUP_REMOVED lines=36> */
[----:B------:R-:W-:Y:S05]  /*3e20*/  @!P0 BRA `(.L_x_1183) ;  /* 0x0000000000048947 */ /* 0x000fea0003800000 */
[----:B------:R-:W-:Y:S01]  /*3e30*/  BPT.TRAP 0x1 ;  /* 0x000000040000795c */ /* 0x000fe20000300000 */
.L_x_1183:
[----:B------:R-:W-:Y:S01]  /*3e40*/  R2UR UR8, R2 ;  /* 0x00000000020872ca */ /* 0x000fe200000e0000 */
[----:B------:R-:W-:Y:S01]  /*3e50*/  UIADD3 UR6, UR4, 0x1e000, URZ ;  /* 0x0001e00004067890 */ /* 0x000fe2000fffe03f */
[----:B------:R-:W1:Y:S01]  /*3e60*/  S2R R9, SR_TID.X ;  /* 0x0000000000097919 */ /* 0x000e620000002100 */
[----:B------:R-:W-:Y:S02]  /*3e70*/  UIADD3 UR4, UR37, 0x36438, URZ ;  /* 0x0003643825047890 */ /* 0x000fe4000fffe03f */
[----:B------:R-:W-:Y:S02]  /*3e80*/  USHF.R.U32.HI UR6, URZ, 0x4, UR6 ;  /* 0x000000043f067899 */ /* 0x000fe40008011606 */
[----:B------:R-:W-:Y:S02]  /*3e90*/  UPRMT UR4, URZ, 0x654, UR4 ;  /* 0x000006543f047896 */ /* 0x000fe40008000004 */
[----:B------:R-:W-:Y:S02]  /*3ea0*/  ULOP3.LUT UR6, UR6, 0x3fff, URZ, 0xc0, !UPT ;  /* 0x00003fff06067892 */ /* 0x000fe4000f8ec03f */
[----:B------:R-:W-:-:S02]  /*3eb0*/  ULOP3.LUT UR9, UR5, 0x1000000, URZ, 0xfc, !UPT ;  /* 0x0100000005097892 */ /* 0x000fc4000f8efc3f */
[----:B------:R-:W-:Y:S01]  /*3ec0*/  UIMAD UR8, UR8, 0x600, UR6 ;  /* 0x00000600080878a4 */ /* 0x000fe2000f8e0206 */
[----:B------:R-:W-:Y:S02]  /*3ed0*/  UMOV UR7, 0x80000020 ;  /* 0x8000002000077882 */ /* 0x000fe40000000000 */
[----:B------:R-:W-:Y:S01]  /*3ee0*/  SYNCS.ARRIVE.TRANS64.RED.A1T0 RZ, [UR4], RZ ;  /* 0x000000ffffff79a7 */ /* 0x000fe20008100404 */
[----:B------:R-:W-:Y:S01]  /*3ef0*/  WARPGROUP.ARRIVE ;  /* 0x00000000000079c5 */ /* 0x000fe20000000000 */
[----:B------:R-:W-:Y:S01]  /*3f00*/  UMOV UR6, UR9 ;  /* 0x0000000900067c82 */ /* 0x000fe20008000000 */
[----:B------:R-:W-:Y:S01]  /*3f10*/  UMOV UR5, 0x40000040 ;  /* 0x4000004000057882 */ /* 0x000fe20000000000 */
[----:B------:R-:W-:-:S03]  /*3f20*/  UMOV UR4, UR8 ;  /* 0x0000000800047c82 */ /* 0x000fc60008000000 */
[----:B------:R-:W-:Y:S01]  /*3f30*/  HGMMA.64x96x16.F32 R24, gdesc[UR4].tnspA.tnspB, R24, gsb0 ;  /* 0x61600000041879f0 */ /* 0x000fe20008000818 */
[----:B------:R-:W-:Y:S02]  /*3f40*/  UIADD3 UR6, UR9, 0x40, URZ ;  /* 0x0000004009067890 */ /* 0x000fe4000fffe03f */
[----:B------:R-:W-:Y:S01]  /*3f50*/  UIADD3 UR4, UR8, 0x80, URZ ;  /* 0x0000008008047890 */ /* 0x000fe2000fffe03f */
[----:B------:R-:W-:Y:S01]  /*3f60*/  UMOV UR7, 0x80000020 ;  /* 0x8000002000077882 */ /* 0x000fe20000000000 */
[----:B------:R-:W-:Y:S01]  /*3f70*/  UMOV UR5, 0x40000040 ;  /* 0x4000004000057882 */ /* 0x000fe20000000000 */
[----:B-1----:R-:W-:-:S05]  /*3f80*/  SHF.R.U32.HI R9, RZ, 0x7, R9 ;  /* 0x00000007ff097819 */ /* 0x002fca0000011609 */
[C---:B------:R-:W-:Y:S02]  /*3f90*/  VIADD R10, R9.reuse, 0x9 ;  /* 0x00000009090a7836 */ /* 0x040fe40000000000 */
[----:B------:R-:W-:Y:S01]  /*3fa0*/  VIADD R9, R9, 0xc ;  /* 0x0000000c09097836 */ /* 0x000fe20000000000 */
        /* <DEDUP_REMOVED lines=36> */
.L_x_1184:
[----:B------:R-:W-:Y:S01]  /*41f0*/  UIADD3 UR39, UR39, 0x1, URZ ;  /* 0x0000000127277890 */ /* 0x000fe2000fffe03f */
[----:B------:R-:W-:Y:S01]  /*4200*/  VIADD R2, R2, 0x1 ;  /* 0x0000000102027836 */ /* 0x000fe20000000000 */
[----:B------:R-:W-:Y:S01]  /*4210*/  LOP3.LUT R4, R4, 0x1, RZ, 0x3c, !PT ;  /* 0x0000000104047812 */ /* 0x000fe200078e3cff */
[----:B------:R-:W-:Y:S01]  /*4220*/  VIADD R3, R3, 0x36420 ;  /* 0x0003642003037836 */ /* 0x000fe20000000000 */
[----:B------:R-:W-:Y:S02]  /*4230*/  UISETP.GE.AND UP0, UPT, UR39, UR36, UPT ;  /* 0x000000242700728c */ /* 0x000fe4000bf06270 */
[----:B------:R-:W-:Y:S02]  /*4240*/  ISETP.NE.AND P0, PT, R2, 0x2, PT ;  /* 0x000000020200780c */ /* 0x000fe40003f05270 */
[----:B------:R-:W-:Y:S02]  /*4250*/  PRMT R3, RZ, 0x654, R3 ;  /* 0x00000654ff037816 */ /* 0x000fe40000000003 */
[----:B------:R-:W-:-:S02]  /*4260*/  PLOP3.LUT P1, PT, PT, PT, UP0, 0x80, 0x0 ;  /* 0x000000000000781c */ /* 0x000fc40003f2f008 */
[----:B-1----:R-:W-:Y:S01]  /*4270*/  SEL R10, RZ, 0x1, P0 ;  /* 0x00000001ff0a7807 */ /* 0x002fe20000000000 */
[----:B------:R1:W-:Y:S01]  /*4280*/  SYNCS.ARRIVE.TRANS64.RED.A1T0 RZ, [R3+URZ], RZ ;  /* 0x000000ff03ff79a7 */ /* 0x0003e2000810043f */
[----:B------:R-:W-:Y:S02]  /*4290*/  SEL R2, R2, RZ, P0 ;  /* 0x000000ff02027207 */ /* 0x000fe40000000000 */
[----:B------:R-:W-:-:S07]  /*42a0*/  LOP3.LUT R7, R7, R10, RZ, 0x3c, !PT ;  /* 0x0000000a07077212 */ /* 0x000fce00078e3cff */
[----:B-1----:R-:W-:Y:S05]  /*42b0*/  @!P1 BRA `(.L_x_1185) ;  /* 0xffffffd400949947 */ /* 0x002fea000383ffff */
        /* <DEDUP_REMOVED lines=50> */
.L_x_1159:
[----:B------:R-:W-:Y:S05]  /*45e0*/  @P0 BRA `(.L_x_1186) ;  /* 0x0000000c00700947 */ /* 0x000fea0003800000 */
[----:B------:R-:W1:Y:S01]  /*45f0*/  S2UR UR4, SR_CgaCtaId ;  /* 0x00000000000479c3 */ /* 0x000e620000008800 */
[----:B------:R-:W-:Y:S01]  /*4600*/  UMOV UR37, 0x400 ;  /* 0x0000040000257882 */ /* 0x000fe20000000000 */
[----:B------:R-:W-:Y:S01]  /*4610*/  LOP3.LUT R16, R16, 0xfffffffd, RZ, 0xc0, !PT ;  /* 0xfffffffd10107812 */ /* 0x000fe200078ec0ff */
[----:B-1----:R-:W-:-:S06]  /*4620*/  ULEA UR37, UR4, UR37, 0x18 ;  /* 0x0000002504257291 */ /* 0x002fcc000f8ec03f */
[----:B------:R-:W-:-:S05]  /*4630*/  IMAD.U32 R17, RZ, RZ, UR37 ;  /* 0x00000025ff117e24 */ /* 0x000fca000f8e00ff */
[----:B------:R-:W-:-:S13]  /*4640*/  LOP3.LUT P0, RZ, R17, 0x3ff, RZ, 0xc0, !PT ;  /* 0x000003ff11ff7812 */ /* 0x000fda000780c0ff */
[----:B------:R-:W-:Y:S01]  /*4650*/  @P0 LOP3.LUT R16, R16, 0x2, RZ, 0xfc, !PT ;  /* 0x0000000210100812 */ /* 0x000fe200078efcff */
[----:B------:R-:W-:Y:S06]  /*4660*/  @!P0 BRA `(.L_x_1187) ;  /* 0x0000000000408947 */ /* 0x000fec0003800000 */
[----:B------:R-:W-:Y:S01]  /*4670*/  MOV R2, 0x0 ;  /* 0x0000000000027802 */ /* 0x000fe20000000f00 */
[----:B------:R-:W-:Y:S01]  /*4680*/  ULDC.64 UR4, c[0x4][0x80] ;  /* 0x0100200000047ab9 */ /* 0x000fe20000000a00 */
[----:B------:R-:W-:Y:S01]  /*4690*/  ULDC.64 UR6, c[0x4][0x88] ;  /* 0x0100220000067ab9 */ /* 0x000fe20000000a00 */
[----:B------:R-:W-:Y:S02]  /*46a0*/  IMAD.U32 R4, RZ, RZ, UR4 ;  /* 0x00000004ff047e24 */ /* 0x000fe4000f8e00ff */
[----:B------:R-:W-:Y:S01]  /*46b0*/  IMAD.U32 R5, RZ, RZ, UR5 ;  /* 0x00000005ff057e24 */ /* 0x000fe2000f8e00ff */
[----:B------:R-:W1:Y:S01]  /*46c0*/  LDC.64 R2, c[0x4][R2] ;  /* 0x0100000002027b82 */ /* 0x000e620000000a00 */
[----:B------:R-:W-:Y:S01]  /*46d0*/  ULDC.64 UR4, c[0x4][0x18] ;  /* 0x0100060000047ab9 */ /* 0x000fe20000000a00 */
[----:B------:R-:W-:Y:S02]  /*46e0*/  IMAD.U32 R6, RZ, RZ, UR6 ;  /* 0x00000006ff067e24 */ /* 0x000fe4000f8e00ff */
[----:B------:R-:W-:-:S02]  /*46f0*/  IMAD.U32 R7, RZ, RZ, UR7 ;  /* 0x00000007ff077e24 */ /* 0x000fc4000f8e00ff */
[----:B------:R-:W-:Y:S02]  /*4700*/  IMAD.U32 R10, RZ, RZ, UR4 ;  /* 0x00000004ff0a7e24 */ /* 0x000fe4000f8e00ff */
[----:B------:R-:W-:Y:S02]  /*4710*/  IMAD.U32 R11, RZ, RZ, UR5 ;  /* 0x00000005ff0b7e24 */ /* 0x000fe4000f8e00ff */
[----:B------:R-:W-:Y:S02]  /*4720*/  IMAD.MOV.U32 R8, RZ, RZ, 0x70 ;  /* 0x00000070ff087424 */ /* 0x000fe400078e00ff */
[----:B------:R-:W-:Y:S02]  /*4730*/  IMAD.MOV.U32 R12, RZ, RZ, 0x1 ;  /* 0x00000001ff0c7424 */ /* 0x000fe400078e00ff */
[----:B------:R-:W-:-:S07]  /*4740*/  IMAD.MOV.U32 R13, RZ, RZ, RZ ;  /* 0x000000ffff0d7224 */ /* 0x000fce00078e00ff */
[----:B------:R-:W-:-:S07]  /*4750*/  LEPC R20, `(.L_x_1187) ;  /* 0x000000001014794e */ /* 0x000fce0000000000 */
[----:B-1----:R-:W-:Y:S05]  /*4760*/  CALL.ABS.NOINC R2 ;  /* 0x0000000002007343 */ /* 0x002fea0003c00000 */
.L_x_1187:
[----:B------:R-:W-:-:S06]  /*4770*/  UIADD3 UR4, UR37, 0x9000, URZ ;  /* 0x0000900025047890 */ /* 0x000fcc000fffe03f */
[----:B------:R-:W-:-:S05]  /*4780*/  IMAD.U32 R18, RZ, RZ, UR4 ;  /* 0x00000004ff127e24 */ /* 0x000fca000f8e00ff */
[----:B------:R-:W-:-:S13]  /*4790*/  LOP3.LUT P0, RZ, R18, 0x3ff, RZ, 0xc0, !PT ;  /* 0x000003ff12ff7812 */ /* 0x000fda000780c0ff */
[----:B------:R-:W-:Y:S05]  /*47a0*/  @!P0 BRA `(.L_x_1188) ;  /* 0x0000000000408947 */ /* 0x000fea0003800000 */
        /* <DEDUP_REMOVED lines=16> */
.L_x_1188:
        /* <DEDUP_REMOVED lines=18> */
.L_x_1189:
        /* <DEDUP_REMOVED lines=18> */
.L_x_1190:
[----:B------:R-:W1:Y:S01]  /*4af0*/  S2R R0, SR_TID.X ;  /* 0x0000000000007919 */ /* 0x000e620000002100 */
[----:B------:R-:W-:Y:S05]  /*4b00*/  WARPSYNC.ALL ;  /* 0x0000000000007948 */ /* 0x000fea0003800000 */
[----:B------:R-:W-:Y:S01]  /*4b10*/  BAR.SYNC.DEFER_BLOCKING 0x1, 0x180 ;  /* 0x0046000000007b1d */ /* 0x000fe20000010000 */
        /* <DEDUP_REMOVED lines=16> */
[----:B------:R-:W-:Y:S01]  /*4c20*/  IMAD.SHL.U32 R0, R5, 0x40, RZ ;  /* 0x0000004005007824 */ /* 0x000fe200078e00ff */
[----:B------:R-:W-:-:S02]  /*4c30*/  SHF.R.S32.HI R6, RZ, 0x1f, R5 ;  /* 0x0000001fff067819 */ /* 0x000fc40000011405 */
[----:B------:R-:W-:Y:S02]  /*4c40*/  F2FP.F16.F32.PACK_AB R98, R101, R100 ;  /* 0x000000646562723e */ /* 0x000fe400000000ff */
[CC--:B------:R-:W-:Y:S02]  /*4c50*/  LEA.HI R2, R6.reuse, R5.reuse, RZ, 0x5 ;  /* 0x0000000506027211 */ /* 0x0c0fe400078f28ff */
[----:B------:R-:W-:Y:S02]  /*4c60*/  LEA.HI R4, R6, R5, RZ, 0x4 ;  /* 0x0000000506047211 */ /* 0x000fe400078f20ff */
[----:B------:R-:W-:Y:S02]  /*4c70*/  SHF.R.S32.HI R7, RZ, 0x5, R2 ;  /* 0x00000005ff077819 */ /* 0x000fe40000011402 */
[----:B------:R-:W-:Y:S02]  /*4c80*/  SHF.R.S32.HI R9, RZ, 0x4, R4 ;  /* 0x00000004ff097819 */ /* 0x000fe40000011404 */
[----:B------:R-:W-:Y:S01]  /*4c90*/  LOP3.LUT R2, R0, 0x1c0, RZ, 0xc0, !PT ;  /* 0x000001c000027812 */ /* 0x000fe200078ec0ff */
[----:B------:R-:W-:Y:S01]  /*4ca0*/  IMAD.SHL.U32 R3, R7, 0x10, RZ ;  /* 0x0000001007037824 */ /* 0x000fe200078e00ff */
[----:B------:R-:W-:-:S02]  /*4cb0*/  LEA.HI R4, R4, R9, RZ, 0x1 ;  /* 0x0000000904047211 */ /* 0x000fc400078f08ff */
[-C--:B------:R-:W-:Y:S02]  /*4cc0*/  LEA.HI R0, R6, R5.reuse, RZ, 0x3 ;  /* 0x0000000506007211 */ /* 0x080fe400078f18ff */
[----:B------:R-:W-:Y:S02]  /*4cd0*/  LOP3.LUT R3, R2, 0x30, R3, 0xf8, !PT ;  /* 0x0000003002037812 */ /* 0x000fe400078ef803 */
[----:B------:R-:W-:Y:S02]  /*4ce0*/  LOP3.LUT R4, R4, 0x7ffffe, RZ, 0xc0, !PT ;  /* 0x007ffffe04047812 */ /* 0x000fe400078ec0ff */
[----:B------:R-:W-:Y:S02]  /*4cf0*/  LEA.HI R5, R6, R5, RZ, 0x7 ;  /* 0x0000000506057211 */ /* 0x000fe400078f38ff */
[----:B------:R-:W-:Y:S01]  /*4d00*/  LOP3.LUT R0, R3, 0x8, R0, 0xf8, !PT ;  /* 0x0000000803007812 */ /* 0x000fe200078ef800 */
[----:B------:R-:W-:Y:S01]  /*4d10*/  IMAD.IADD R4, R9, 0x1, -R4 ;  /* 0x0000000109047824 */ /* 0x000fe200078e0a04 */
[----:B------:R-:W-:-:S02]  /*4d20*/  SHF.R.S32.HI R5, RZ, 0x7, R5 ;  /* 0x00000007ff057819 */ /* 0x000fc40000011405 */
[----:B------:R-:W-:Y:S02]  /*4d30*/  SHF.R.U32.HI R3, RZ, 0x3, R2 ;  /* 0x00000003ff037819 */ /* 0x000fe40000011602 */
[----:B------:R-:W-:Y:S01]  /*4d40*/  F2FP.F16.F32.PACK_AB R99, R103, R102 ;  /* 0x000000666763723e */ /* 0x000fe200000000ff */
[----:B------:R-:W-:Y:S01]  /*4d50*/  IMAD R5, R5, 0xc, R4 ;  /* 0x0000000c05057824 */ /* 0x000fe200078e0204 */
[----:B------:R-:W-:Y:S01]  /*4d60*/  LOP3.LUT R0, R0, R3, RZ, 0x3c, !PT ;  /* 0x0000000300007212 */ /* 0x000fe200078e3cff */
[----:B------:R-:W1:Y:S01]  /*4d70*/  SHFL.IDX PT, R2, R7, RZ, 0x1f ;  /* 0x00001fff07027589 */ /* 0x000e6200000e0000 */
[----:B------:R-:W-:Y:S02]  /*4d80*/  F2FP.F16.F32.PACK_AB R105, R107, R106 ;  /* 0x0000006a6b69723e */ /* 0x000fe400000000ff */
[----:B------:R-:W-:Y:S01]  /*4d90*/  F2FP.F16.F32.PACK_AB R112, R113, R112 ;  /* 0x000000707170723e */ /* 0x000fe200000000ff */
[----:B------:R-:W-:Y:S01]  /*4da0*/  IMAD.U32 R0, R5, 0x200, R0 ;  /* 0x0000020005007824 */ /* 0x000fe200078e0000 */
[----:B------:R-:W-:-:S02]  /*4db0*/  F2FP.F16.F32.PACK_AB R106, R109, R108 ;  /* 0x0000006c6d6a723e */ /* 0x000fc400000000ff */
[----:B------:R-:W-:Y:S02]  /*4dc0*/  F2FP.F16.F32.PACK_AB R107, R111, R110 ;  /* 0x0000006e6f6b723e */ /* 0x000fe400000000ff */
[----:B------:R-:W-:Y:S02]  /*4dd0*/  LEA R0, R0, UR37, 0x1 ;  /* 0x0000002500007c11 */ /* 0x000fe4000f8e08ff */
[----:B------:R-:W-:Y:S02]  /*4de0*/  F2FP.F16.F32.PACK_AB R113, R115, R114 ;  /* 0x000000727371723e */ /* 0x000fe400000000ff */
[----:B------:R-:W-:Y:S01]  /*4df0*/  F2FP.F16.F32.PACK_AB R24, R25, R24 ;  /* 0x000000181918723e */ /* 0x000fe200000000ff */
[----:B------:R2:W-:Y:S01]  /*4e00*/  STSM.16.MT88.4 [R0+0x9000], R72 ;  /* 0x0090004800007844 */ /* 0x0005e20000004200 */
[----:B------:R-:W-:Y:S02]  /*4e10*/  F2FP.F16.F32.PACK_AB R114, R117, R116 ;  /* 0x000000747572723e */ /* 0x000fe400000000ff */
[----:B------:R-:W-:Y:S01]  /*4e20*/  F2FP.F16.F32.PACK_AB R115, R119, R118 ;  /* 0x000000767773723e */ /* 0x000fe200000000ff */
[----:B------:R2:W-:Y:S01]  /*4e30*/  STSM.16.MT88.4 [R0+0x9800], R80 ;  /* 0x0098005000007844 */ /* 0x0005e20000004200 */
[----:B------:R-:W-:-:S02]  /*4e40*/  F2FP.F16.F32.PACK_AB R25, R27, R26 ;  /* 0x0000001a1b19723e */ /* 0x000fc400000000ff */
[----:B------:R-:W-:Y:S01]  /*4e50*/  F2FP.F16.F32.PACK_AB R32, R33, R32 ;  /* 0x000000202120723e */ /* 0x000fe200000000ff */
[----:B------:R2:W-:Y:S01]  /*4e60*/  STSM.16.MT88.4 [R0+0xa000], R88 ;  /* 0x00a0005800007844 */ /* 0x0005e20000004200 */
        /* <DEDUP_REMOVED lines=11> */
[----:B------:R2:W-:Y:S01]  /*4f20*/  STSM.16.MT88.4 [R0], R24 ;  /* 0x0000001800007844 */ /* 0x0005e20000004200 */
[----:B------:R-:W-:Y:S02]  /*4f30*/  F2FP.F16.F32.PACK_AB R42, R45, R44 ;  /* 0x0000002c2d2a723e */ /* 0x000fe400000000ff */
[----:B------:R-:W-:Y:S01]  /*4f40*/  F2FP.F16.F32.PACK_AB R43, R47, R46 ;  /* 0x0000002e2f2b723e */ /* 0x000fe200000000ff */
[----:B------:R2:W-:Y:S01]  /*4f50*/  STSM.16.MT88.4 [R0+0x800], R32 ;  /* 0x0008002000007844 */ /* 0x0005e20000004200 */
[----:B------:R-:W-:-:S02]  /*4f60*/  F2FP.F16.F32.PACK_AB R49, R51, R50 ;  /* 0x000000323331723e */ /* 0x000fc400000000ff */
[----:B------:R-:W-:Y:S01]  /*4f70*/  F2FP.F16.F32.PACK_AB R56, R57, R56 ;  /* 0x000000383938723e */ /* 0x000fe200000000ff */
[----:B------:R2:W-:Y:S01]  /*4f80*/  STSM.16.MT88.4 [R0+0x1000], R40 ;  /* 0x0010002800007844 */ /* 0x0005e20000004200 */
[----:B------:R-:W-:Y:S02]  /*4f90*/  F2FP.F16.F32.PACK_AB R50, R53, R52 ;  /* 0x000000343532723e */ /* 0x000fe400000000ff */
[----:B------:R-:W-:Y:S02]  /*4fa0*/  F2FP.F16.F32.PACK_AB R51, R55, R54 ;  /* 0x000000363733723e */ /* 0x000fe400000000ff */
[----:B------:R-:W-:Y:S02]  /*4fb0*/  F2FP.F16.F32.PACK_AB R57, R59, R58 ;  /* 0x0000003a3b39723e */ /* 0x000fe400000000ff */
[----:B------:R-:W-:Y:S01]  /*4fc0*/  F2FP.F16.F32.PACK_AB R64, R65, R64 ;  /* 0x000000404140723e */ /* 0x000fe200000000ff */
[----:B------:R2:W-:Y:S01]  /*4fd0*/  STSM.16.MT88.4 [R0+0x1800], R48 ;  /* 0x0018003000007844 */ /* 0x0005e20000004200 */
[----:B------:R-:W-:-:S02]  /*4fe0*/  F2FP.F16.F32.PACK_AB R58, R61, R60 ;  /* 0x0000003c3d3a723e */ /* 0x000fc400000000ff */
[----:B------:R-:W-:Y:S02]  /*4ff0*/  F2FP.F16.F32.PACK_AB R59, R63, R62 ;  /* 0x0000003e3f3b723e */ /* 0x000fe400000000ff */
[----:B------:R-:W-:Y:S02]  /*5000*/  F2FP.F16.F32.PACK_AB R65, R67, R66 ;  /* 0x000000424341723e */ /* 0x000fe400000000ff */
[----:B------:R-:W-:Y:S01]  /*5010*/  F2FP.F16.F32.PACK_AB R66, R69, R68 ;  /* 0x000000444542723e */ /* 0x000fe200000000ff */
[----:B------:R2:W-:Y:S01]  /*5020*/  STSM.16.MT88.4 [R0+0x2000], R56 ;  /* 0x0020003800007844 */ /* 0x0005e20000004200 */
[----:B------:R-:W-:Y:S02]  /*5030*/  F2FP.F16.F32.PACK_AB R67, R71, R70 ;  /* 0x000000464743723e */ /* 0x000fe400000000ff */
[----:B-1----:R-:W-:-:S03]  /*5040*/  ISETP.NE.AND P0, PT, R2, 0xb, PT ;  /* 0x0000000b0200780c */ /* 0x002fc60003f05270 */
[----:B------:R2:W-:Y:S01]  /*5050*/  STSM.16.MT88.4 [R0+0x2800], R64 ;  /* 0x0028004000007844 */ /* 0x0005e20000004200 */
[----:B------:R-:W-:Y:S01]  /*5060*/  @!PT LDS RZ, [RZ] ;  /* 0x00000000fffff984 */ /* 0x000fe20000000800 */
[----:B------:R-:W-:Y:S01]  /*5070*/  @!PT LDS RZ, [RZ] ;  /* 0x00000000fffff984 */ /* 0x000fe20000000800 */
[----:B------:R-:W-:Y:S01]  /*5080*/  @!PT LDS RZ, [RZ] ;  /* 0x00000000fffff984 */ /* 0x000fe20000000800 */
[----:B------:R1:W-:Y:S06]  /*5090*/  MEMBAR.ALL.CTA ;  /* 0x0000000000007992 */ /* 0x0003ec0000008000 */
[----:B-1----:R-:W1:Y:S02]  /*50a0*/  FENCE.VIEW.ASYNC.S ;  /* 0x00000000000073c6 */ /* 0x002e640000000000 */
[----:B-1----:R-:W-:Y:S06]  /*50b0*/  BAR.ARV 0x1, 0x1a0 ;  /* 0x0046800000007b1d */ /* 0x002fec0000002000 */
[----:B------:R-:W-:Y:S05]  /*50c0*/  @P0 BRA `(.L_x_1191) ;  /* 0x0000000000b00947 */ /* 0x000fea0003800000 */
[----:B------:R-:W-:Y:S01]  /*50d0*/  BAR.SYNC.DEFER_BLOCKING 0x1, 0x1a0 ;  /* 0x0046800000007b1d */ /* 0x000fe20000010000 */
[----:B------:R-:W-:-:S05]  /*50e0*/  ELECT P0, URZ, PT ;  /* 0x00000000003f782f */ /* 0x000fca0003800000 */
[----:B------:R-:W-:Y:S08]  /*50f0*/  BSSY B0, `(.L_x_1191) ;  /* 0x0000029000007945 */ /* 0x000ff00003800000 */
[----:B------:R-:W-:Y:S05]  /*5100*/  @!P0 BRA `(.L_x_1192) ;  /* 0x00000000009c8947 */ /* 0x000fea0003800000 */
[----:B------:R-:W1:Y:S01]  /*5110*/  S2UR UR10, SR_CTAID.X ;  /* 0x00000000000a79c3 */ /* 0x000e620000002500 */
[----:B------:R-:W-:Y:S01]  /*5120*/  ULDC.64 UR6, c[0x0][0x198] ;  /* 0x0000660000067ab9 */ /* 0x000fe20000000a00 */
[----:B------:R-:W-:Y:S02]  /*5130*/  UIADD3 UR8, UR37, 0x9000, URZ ;  /* 0x0000900025087890 */ /* 0x000fe4000fffe03f */
[----:B------:R-:W-:Y:S02]  /*5140*/  UIADD3 UR4, UP0, UR6, 0x770, URZ ;  /* 0x0000077006047890 */ /* 0x000fe4000ff1e03f */
[----:B------:R-:W-:Y:S02]  /*5150*/  UIADD3 UR40, UR37, 0xc000, URZ ;  /* 0x0000c00025287890 */ /* 0x000fe4000fffe03f */
[----:B------:R-:W3:Y:S01]  /*5160*/  S2UR UR11, SR_CTAID.Y ;  /* 0x00000000000b79c3 */ /* 0x000ee20000002600 */
[----:B------:R-:W-:Y:S02]  /*5170*/  UIADD3.X UR5, URZ, UR7, URZ, UP0, !UPT ;  /* 0x000000073f057290 */ /* 0x000fe400087fe43f */
[----:B------:R-:W-:-:S02]  /*5180*/  UIADD3 UR6, UP0, UR6, 0x670, URZ ;  /* 0x0000067006067890 */ /* 0x000fc4000ff1e03f */
[----:B------:R-:W-:Y:S02]  /*5190*/  UIADD3 UR32, UR37, 0xf000, URZ ;  /* 0x0000f00025207890 */ /* 0x000fe4000fffe03f */
[----:B------:R-:W-:Y:S01]  /*51a0*/  UIADD3.X UR7, URZ, UR7, URZ, UP0, !UPT ;  /* 0x000000073f077290 */ /* 0x000fe200087fe43f */
[----:B------:R-:W4:Y:S01]  /*51b0*/  S2UR UR12, SR_CTAID.Z ;  /* 0x00000000000c79c3 */ /* 0x000f220000002700 */
[----:B------:R-:W-:Y:S02]  /*51c0*/  UIADD3 UR24, UR37, 0x3000, URZ ;  /* 0x0000300025187890 */ /* 0x000fe4000fffe03f */
[----:B------:R-:W-:Y:S01]  /*51d0*/  UIADD3 UR16, UR37, 0x6000, URZ ;  /* 0x0000600025107890 */ /* 0x000fe2000fffe03f */
[----:B------:R-:W-:Y:S01]  /*51e0*/  UMOV UR9, URZ ;  /* 0x0000003f00097c82 */ /* 0x000fe20008000000 */
[----:B------:R-:W-:Y:S01]  /*51f0*/  UMOV UR41, 0x40 ;  /* 0x0000004000297882 */ /* 0x000fe20000000000 */
[----:B------:R-:W-:Y:S01]  /*5200*/  UMOV UR33, 0x80 ;  /* 0x0000008000217882 */ /* 0x000fe20000000000 */
[----:B-1----:R-:W-:Y:S01]  /*5210*/  UIMAD UR10, UR10, 0x60, URZ ;  /* 0x000000600a0a78a4 */ /* 0x002fe2000f8e023f */
[----:B------:R-:W-:Y:S01]  /*5220*/  UMOV UR25, 0x40 ;  /* 0x0000004000197882 */ /* 0x000fe20000000000 */
[----:B------:R-:W-:-:S05]  /*5230*/  UMOV UR17, 0x80 ;  /* 0x0000008000117882 */ /* 0x000fca0000000000 */
[----:B------:R-:W-:Y:S01]  /*5240*/  UMOV UR42, UR10 ;  /* 0x0000000a002a7c82 */ /* 0x000fe20008000000 */
[----:B---3--:R-:W-:Y:S01]  /*5250*/  UMOV UR43, UR11 ;  /* 0x0000000b002b7c82 */ /* 0x008fe20008000000 */
[----:B------:R-:W-:Y:S01]  /*5260*/  UMOV UR35, UR11 ;  /* 0x0000000b00237c82 */ /* 0x000fe20008000000 */
[----:B------:R-:W-:Y:S01]  /*5270*/  UMOV UR34, UR10 ;  /* 0x0000000a00227c82 */ /* 0x000fe20008000000 */
[----:B------:R-:W-:Y:S01]  /*5280*/  UMOV UR27, UR11 ;  /* 0x0000000b001b7c82 */ /* 0x000fe20008000000 */
[----:B------:R-:W-:Y:S01]  /*5290*/  UMOV UR26, UR10 ;  /* 0x0000000a001a7c82 */ /* 0x000fe20008000000 */
[----:B------:R-:W-:Y:S01]  /*52a0*/  UMOV UR19, UR11 ;  /* 0x0000000b00137c82 */ /* 0x000fe20008000000 */
[----:B------:R-:W-:Y:S01]  /*52b0*/  UMOV UR18, UR10 ;  /* 0x0000000a00127c82 */ /* 0x000fe20008000000 */
[----:B----4-:R-:W-:Y:S01]  /*52c0*/  UMOV UR44, UR12 ;  /* 0x0000000c002c7c82 */ /* 0x010fe20008000000 */
        /* <DEDUP_REMOVED lines=10> */
[----:B---3--:R0:W-:Y:S02]  /*5370*/  UTMACMDFLUSH ;  /* 0x00000000000079b7 */ /* 0x0081e40000000000 */
.L_x_1192:
[----:B------:R-:W-:Y:S05]  /*5380*/  BSYNC B0 ;  /* 0x0000000000007941 */ /* 0x000fea0003800000 */
.L_x_1191:
[----:B------:R-:W-:-:S04]  /*5390*/  DEPBAR.LE SB0, 0x0 ;  /* 0x000080000000791a */ /* 0x000fc80000000000 */
[----:B------:R-:W-:Y:S05]  /*53a0*/  EXIT ;  /* 0x000000000000794d */ /* 0x000fea0003800000 */
.L_x_1186:
[----:B------:R-:W1:Y:S01]  /*53b0*/  S2R R0, SR_TID.X ;  /* 0x0000000000007919 */ /* 0x000e620000002100 */
[----:B------:R-:W2:Y:S01]  /*53c0*/  S2UR UR11, SR_CTAID.Y ;  /* 0x00000000000b79c3 */ /* 0x000ea20000002600 */
[----:B------:R-:W-:Y:S01]  /*53d0*/  ULDC.64 UR4, c[0x0][0x208] ;  /* 0x0000820000047ab9 */ /* 0x000fe20000000a00 */
[----:B------:R-:W-:Y:S01]  /*53e0*/  BSSY B0, `(.L_x_1193) ;  /* 0x0000032000007945 */ /* 0x000fe20003800000 */
[----:B------:R-:W3:Y:S05]  /*53f0*/  S2R R11, SR_CTAID.X ;  /* 0x00000000000b7919 */ /* 0x000eea0000002500 */
[----:B------:R-:W4:Y:S08]  /*5400*/  LDC.64 R2, c[0x0][0x820] ;  /* 0x00020800ff027b82 */ /* 0x000f300000000a00 */
[----:B------:R-:W3:Y:S08]  /*5410*/  LDC.64 R18, c[0x0][0x808] ;  /* 0x00020200ff127b82 */ /* 0x000ef00000000a00 */
[----:B------:R-:W5:Y:S01]  /*5420*/  S2UR UR10, SR_CTAID.Z ;  /* 0x00000000000a79c3 */ /* 0x000f620000002700 */
[----:B--2---:R-:W-:Y:S01]  /*5430*/  USHF.R.S32.HI UR7, URZ, 0x1f, UR11 ;  /* 0x0000001f3f077899 */ /* 0x004fe2000801140b */
[----:B-1----:R-:W-:-:S06]  /*5440*/  VIADD R7, R0, 0xffffff80 ;  /* 0xffffff8000077836 */ /* 0x002fcc0000000000 */
[----:B------:R-:W1:Y:S01]  /*5450*/  LDC.64 R12, c[0x0][0x828] ;  /* 0x00020a00ff0c7b82 */ /* 0x000e620000000a00 */
[----:B----4-:R-:W-:Y:S02]  /*5460*/  IMAD R0, R2, UR7, RZ ;  /* 0x0000000702007c24 */ /* 0x010fe4000f8e02ff */
[----:B------:R-:W-:-:S05]  /*5470*/  IMAD.HI R4, R7, 0x2aaaaaab, RZ ;  /* 0x2aaaaaab07047827 */ /* 0x000fca00078e02ff */
[----:B------:R-:W-:Y:S01]  /*5480*/  SHF.R.U32.HI R5, RZ, 0x1f, R4 ;  /* 0x0000001fff057819 */ /* 0x000fe20000011604 */
[----:B---3--:R-:W-:Y:S01]  /*5490*/  IMAD R15, R11, -0x60, R18 ;  /* 0xffffffa00b0f7824 */ /* 0x008fe200078e0212 */
[----:B------:R-:W2:Y:S02]  /*54a0*/  LDC.64 R20, c[0x0][0x850] ;  /* 0x00021400ff147b82 */ /* 0x000ea40000000a00 */
[----:B------:R-:W-:Y:S01]  /*54b0*/  LEA.HI.SX32 R4, R4, R5, 0x1e ;  /* 0x0000000504047211 */ /* 0x000fe200078ff2ff */
[----:B------:R-:W-:-:S03]  /*54c0*/  IMAD R5, R3, UR11, R0 ;  /* 0x0000000b03057c24 */ /* 0x000fc6000f8e0200 */
[CC--:B------:R-:W-:Y:S01]  /*54d0*/  ISETP.GE.AND P3, PT, R4.reuse, R15.reuse, PT ;  /* 0x0000000f0400720c */ /* 0x0c0fe20003f66270 */
[C---:B------:R-:W-:Y:S01]  /*54e0*/  IMAD R6, R4.reuse, -0x18, R7 ;  /* 0xffffffe804067824 */ /* 0x040fe200078e0207 */
[----:B------:R-:W3:Y:S01]  /*54f0*/  LDC.64 R22, c[0x0][0x858] ;  /* 0x00021600ff167b82 */ /* 0x000ee20000000a00 */
[----:B------:R-:W-:Y:S01]  /*5500*/  VIADD R0, R4, 0x10 ;  /* 0x0000001004007836 */ /* 0x000fe20000000000 */
[----:B-----5:R-:W-:Y:S01]  /*5510*/  USHF.R.S32.HI UR6, URZ, 0x1f, UR10 ;  /* 0x0000001f3f067899 */ /* 0x020fe2000801140a */
[----:B------:R-:W-:Y:S02]  /*5520*/  IMAD.SHL.U32 R6, R6, 0x8, RZ ;  /* 0x0000000806067824 */ /* 0x000fe400078e00ff */
[----:B------:R-:W-:Y:S01]  /*5530*/  VIADD R8, R4, 0x30 ;  /* 0x0000003004087836 */ /* 0x000fe20000000000 */
[----:B------:R-:W-:Y:S01]  /*5540*/  ISETP.GE.AND P4, PT, R0, R15, PT ;  /* 0x0000000f0000720c */ /* 0x000fe20003f86270 */
[C---:B------:R-:W-:Y:S01]  /*5550*/  VIADD R0, R4.reuse, 0x20 ;  /* 0x0000002004007836 */ /* 0x040fe20000000000 */
[----:B------:R-:W-:Y:S01]  /*5560*/  SHF.R.S32.HI R7, RZ, 0x1f, R6 ;  /* 0x0000001fff077819 */ /* 0x000fe20000011406 */
[----:B------:R-:W-:Y:S01]  /*5570*/  VIADD R10, R4, 0x40 ;  /* 0x00000040040a7836 */ /* 0x000fe20000000000 */
[----:B------:R-:W-:-:S02]  /*5580*/  ISETP.GE.OR P6, PT, R6, R19, P3 ;  /* 0x000000130600720c */ /* 0x000fc40001fc6670 */
[-C--:B------:R-:W-:Y:S01]  /*5590*/  ISETP.GE.AND P5, PT, R0, R15.reuse, PT ;  /* 0x0000000f0000720c */ /* 0x080fe20003fa6270 */
[----:B------:R-:W-:Y:S01]  /*55a0*/  IMAD.WIDE.U32 R2, R2, UR11, R6 ;  /* 0x0000000b02027c25 */ /* 0x000fe2000f8e0006 */
[-C--:B------:R-:W-:Y:S02]  /*55b0*/  ISETP.GE.AND P0, PT, R8, R15.reuse, PT ;  /* 0x0000000f0800720c */ /* 0x080fe40003f06270 */
[----:B------:R-:W-:Y:S01]  /*55c0*/  ISETP.GE.AND P1, PT, R10, R15, PT ;  /* 0x0000000f0a00720c */ /* 0x000fe20003f26270 */
[----:B------:R-:W-:Y:S01]  /*55d0*/  IMAD.IADD R3, R3, 0x1, R5 ;  /* 0x0000000103037824 */ /* 0x000fe200078e0205 */
[----:B------:R-:W-:Y:S01]  /*55e0*/  SHF.R.S32.HI R5, RZ, 0x1f, R4 ;  /* 0x0000001fff057819 */ /* 0x000fe20000011404 */
[----:B-1----:R-:W-:Y:S01]  /*55f0*/  IMAD R0, R12, UR6, RZ ;  /* 0x000000060c007c24 */ /* 0x002fe2000f8e02ff */
[----:B------:R-:W-:Y:S01]  /*5600*/  ISETP.GE.OR P2, PT, R6, R19, P4 ;  /* 0x000000130600720c */ /* 0x000fe20002746670 */
[----:B------:R-:W-:-:S04]  /*5610*/  IMAD.WIDE.U32 R8, R12, UR10, R2 ;  /* 0x0000000a0c087c25 */ /* 0x000fc8000f8e0002 */
[----:B------:R-:W-:Y:S02]  /*5620*/  IMAD R13, R13, UR10, R0 ;  /* 0x0000000a0d0d7c24 */ /* 0x000fe4000f8e0200 */
        /* <DEDUP_REMOVED lines=13> */
.L_x_1194:
[----:B------:R-:W-:Y:S05]  /*5700*/  BSYNC B0 ;  /* 0x0000000000007941 */ /* 0x000fea0003800000 */
.L_x_1193:
[----:B------:R-:W-:Y:S01]  /*5710*/  BSSY B0, `(.L_x_1195) ;  /* 0x0000010000007945 */ /* 0x000fe20003800000 */
[----:B------:R-:W-:-:S03]  /*5720*/  ISETP.GE.OR P6, PT, R6, R19, P5 ;  /* 0x000000130600720c */ /* 0x000fc60002fc6670 */
[----:B------:R-:W-:Y:S10]  /*5730*/  @P2 BRA `(.L_x_1196) ;  /* 0x0000000000342947 */ /* 0x000ff40003800000 */
        /* <DEDUP_REMOVED lines=13> */
.L_x_1196:
[----:B------:R-:W-:Y:S05]  /*5810*/  BSYNC B0 ;  /* 0x0000000000007941 */ /* 0x000fea0003800000 */
.L_x_1195:
[----:B------:R-:W-:Y:S01]  /*5820*/  BSSY B0, `(.L_x_1197) ;  /* 0x0000010000007945 */ /* 0x000fe20003800000 */
[----:B------:R-:W-:-:S03]  /*5830*/  ISETP.GE.OR P2, PT, R6, R19, P0 ;  /* 0x000000130600720c */ /* 0x000fc60000746670 */
[----:B------:R-:W-:Y:S10]  /*5840*/  @P6 BRA `(.L_x_1198) ;  /* 0x0000000000346947 */ /* 0x000ff40003800000 */
[----:B-1--4-:R-:W-:Y:S01]  /*5850*/  IADD3 R17, P6, R2, 0x20, RZ ;  /* 0x0000002002117810 */ /* 0x012fe20007fde0ff */
        /* <DEDUP_REMOVED lines=12> */
.L_x_1198:
[----:B------:R-:W-:Y:S05]  /*5920*/  BSYNC B0 ;  /* 0x0000000000007941 */ /* 0x000fea0003800000 */
.L_x_1197:
[----:B------:R-:W-:Y:S01]  /*5930*/  BSSY B0, `(.L_x_1199) ;  /* 0x0000011000007945 */ /* 0x000fe20003800000 */
[----:B------:R-:W-:Y:S01]  /*5940*/  ISETP.GE.OR P6, PT, R6, R19, P1 ;  /* 0x000000130600720c */ /* 0x000fe20000fc6670 */
[----:B------:R-:W-:Y:S02]  /*5950*/  VIADD R0, R4, 0x50 ;  /* 0x0000005004007836 */ /* 0x000fe40000000000 */
[----:B------:R-:W-:Y:S10]  /*5960*/  @P2 BRA `(.L_x_1200) ;  /* 0x0000000000342947 */ /* 0x000ff40003800000 */
        /* <DEDUP_REMOVED lines=12> */
[----:B------:R1:W-:Y:S02]  /*5a30*/  STG.E.128 desc[UR4][R10.64], RZ ;  /* 0x000000ff0a007986 */ /* 0x0003e4000c101d04 */
.L_x_1200:
[----:B------:R-:W-:Y:S05]  /*5a40*/  BSYNC B0 ;  /* 0x0000000000007941 */ /* 0x000fea0003800000 */
.L_x_1199:
[----:B------:R-:W-:Y:S01]  /*5a50*/  BSSY B0, `(.L_x_1201) ;  /* 0x0000011000007945 */ /* 0x000fe20003800000 */
[----:B------:R-:W-:Y:S01]  /*5a60*/  ISETP.GE.AND P2, PT, R0, R15, PT ;  /* 0x0000000f0000720c */ /* 0x000fe20003f46270 */
[----:B-12---:R-:W-:Y:S02]  /*5a70*/  IMAD R10, R20, UR7, RZ ;  /* 0x00000007140a7c24 */ /* 0x006fe4000f8e02ff */
        /* <DEDUP_REMOVED lines=14> */
.L_x_1202:
[----:B------:R-:W-:Y:S05]  /*5b60*/  BSYNC B0 ;  /* 0x0000000000007941 */ /* 0x000fea0003800000 */
.L_x_1201:
[----:B------:R-:W-:Y:S01]  /*5b70*/  ISETP.GE.OR P6, PT, R6, R19, P2 ;  /* 0x000000130600720c */ /* 0x000fe200017c6670 */
[----:B------:R-:W-:Y:S01]  /*5b80*/  IMAD R11, R21, UR11, R10 ;  /* 0x0000000b150b7c24 */ /* 0x000fe2000f8e020a */
[----:B------:R-:W-:Y:S01]  /*5b90*/  ULDC UR8, c[0x0][0x83c] ;  /* 0x00020f0000087ab9 */ /* 0x000fe20000000800 */
[----:B------:R-:W-:Y:S01]  /*5ba0*/  IMAD.WIDE.U32 R4, R20, UR11, R6 ;  /* 0x0000000b14047c25 */ /* 0x000fe2000f8e0006 */
[----:B------:R-:W-:Y:S01]  /*5bb0*/  BSSY B0, `(.L_x_1203) ;  /* 0x0000019000007945 */ /* 0x000fe20003800000 */
[C---:B------:R-:W-:Y:S02]  /*5bc0*/  ISETP.GE.OR P3, PT, R6.reuse, UR8, P3 ;  /* 0x0000000806007c0c */ /* 0x040fe40009f66670 */
[----:B------:R-:W-:Y:S01]  /*5bd0*/  IMAD.IADD R5, R5, 0x1, R11 ;  /* 0x0000000105057824 */ /* 0x000fe200078e020b */
[----:B------:R-:W-:Y:S01]  /*5be0*/  ISETP.GE.OR P4, PT, R6, UR8, P4 ;  /* 0x0000000806007c0c */ /* 0x000fe2000a786670 */
[----:B---3--:R-:W-:Y:S01]  /*5bf0*/  IMAD R0, R22, UR6, RZ ;  /* 0x0000000616007c24 */ /* 0x008fe2000f8e02ff */
[----:B------:R-:W-:-:S02]  /*5c00*/  ISETP.GE.OR P5, PT, R6, UR8, P5 ;  /* 0x0000000806007c0c */ /* 0x000fc4000afa6670 */
[C---:B------:R-:W-:Y:S01]  /*5c10*/  ISETP.GE.OR P0, PT, R6.reuse, UR8, P0 ;  /* 0x0000000806007c0c */ /* 0x040fe20008706670 */
[----:B------:R-:W-:Y:S01]  /*5c20*/  IMAD R11, R23, UR10, R0 ;  /* 0x0000000a170b7c24 */ /* 0x000fe2000f8e0200 */
[C---:B------:R-:W-:Y:S02]  /*5c30*/  ISETP.GE.OR P1, PT, R6.reuse, UR8, P1 ;  /* 0x0000000806007c0c */ /* 0x040fe40008f26670 */
[----:B------:R-:W-:Y:S01]  /*5c40*/  ISETP.GE.OR P2, PT, R6, UR8, P2 ;  /* 0x0000000806007c0c */ /* 0x000fe20009746670 */
[----:B------:R-:W-:Y:S01]  /*5c50*/  IMAD.WIDE.U32 R6, R22, UR10, R4 ;  /* 0x0000000a16067c25 */ /* 0x000fe2000f8e0004 */
[----:B------:R-:W-:Y:S11]  /*5c60*/  @P6 BRA `(.L_x_1204) ;  /* 0x0000000000346947 */ /* 0x000ff60003800000 */
        /* <DEDUP_REMOVED lines=13> */
.L_x_1204:
[----:B------:R-:W-:Y:S05]  /*5d40*/  BSYNC B0 ;  /* 0x0000000000007941 */ /* 0x000fea0003800000 */
.L_x_1203:
[----:B------:R-:W-:Y:S01]  /*5d50*/  BSSY B0, `(.L_x_1205) ;  /* 0x000000d000007945 */ /* 0x000fe20003800000 */
[----:B--2---:R-:W-:-:S03]  /*5d60*/  IMAD.IADD R9, R7, 0x1, R11 ;  /* 0x0000000107097824 */ /* 0x004fc600078e020b */
[----:B------:R-:W-:Y:S05]  /*5d70*/  @P3 BRA `(.L_x_1206) ;  /* 0x0000000000283947 */ /* 0x000fea0003800000 */
        /* <DEDUP_REMOVED lines=10> */
.L_x_1206:
[----:B------:R-:W-:Y:S05]  /*5e20*/  BSYNC B0 ;  /* 0x0000000000007941 */ /* 0x000fea0003800000 */
.L_x_1205:
[----:B------:R-:W-:Y:S04]  /*5e30*/  BSSY B0, `(.L_x_1207) ;  /* 0x000000f000007945 */ /* 0x000fe80003800000 */
[----:B------:R-:W-:Y:S05]  /*5e40*/  @P4 BRA `(.L_x_1208) ;  /* 0x0000000000344947 */ /* 0x000fea0003800000 */
[----:B--2---:R-:W-:Y:S01]  /*5e50*/  IADD3 R11, P3, R2, 0x10, RZ ;  /* 0x00000010020b7810 */ /* 0x004fe20007f7e0ff */
        /* <DEDUP_REMOVED lines=12> */
.L_x_1208:
[----:B------:R-:W-:Y:S05]  /*5f20*/  BSYNC B0 ;  /* 0x0000000000007941 */ /* 0x000fea0003800000 */
.L_x_1207:
[----:B------:R-:W-:Y:S04]  /*5f30*/  BSSY B0, `(.L_x_1209) ;  /* 0x000000f000007945 */ /* 0x000fe80003800000 */
[----:B------:R-:W-:Y:S05]  /*5f40*/  @P5 BRA `(.L_x_1210) ;  /* 0x0000000000345947 */ /* 0x000fea0003800000 */
[----:B--23--:R-:W-:Y:S01]  /*5f50*/  IADD3 R11, P3, R2, 0x20, RZ ;  /* 0x00000020020b7810 */ /* 0x00cfe20007f7e0ff */
        /* <DEDUP_REMOVED lines=12> */
.L_x_1210:
[----:B------:R-:W-:Y:S05]  /*6020*/  BSYNC B0 ;  /* 0x0000000000007941 */ /* 0x000fea0003800000 */
.L_x_1209:
        /* <DEDUP_REMOVED lines=15> */
.L_x_1212:
[----:B------:R-:W-:Y:S05]  /*6120*/  BSYNC B0 ;  /* 0x0000000000007941 */ /* 0x000fea0003800000 */
.L_x_1211:
        /* <DEDUP_REMOVED lines=15> */
.L_x_1214:
[----:B------:R-:W-:Y:S05]  /*6220*/  BSYNC B0 ;  /* 0x0000000000007941 */ /* 0x000fea0003800000 */
.L_x_1213:
[----:B------:R-:W-:Y:S04]  /*6230*/  BSSY B0, `(.L_x_1215) ;  /* 0x000000f000007945 */ /* 0x000fe80003800000 */
        /* <DEDUP_REMOVED lines=14> */
.L_x_1216:
[----:B------:R-:W-:Y:S05]  /*6320*/  BSYNC B0 ;  /* 0x0000000000007941 */ /* 0x000fea0003800000 */
.L_x_1215:
[----:B------:R-:W-:Y:S05]  /*6330*/  EXIT ;  /* 0x000000000000794d */ /* 0x000fea0003800000 */
.L_x_1156:
[----:B------:R-:W-:-:S08]  /*6340*/  NOP ;  /* 0x0000000000007918 */ /* 0x000fd00000000000 */
[----:B------:R-:W1:-:S00]  /*6350*/  USETMAXREG.DEALLOC.CTAPOOL 0x20 ;  /* 0x00000020000079c8 */ /* 0x000e4000080e0500 */
[----:B-1----:R-:W-:Y:S01]  /*6360*/  LOP3.LUT R0, R0, 0x3, RZ, 0xc0, !PT ;  /* 0x0000000300007812 */ /* 0x002fe200078ec0ff */
[----:B------:R-:W-:Y:S01]  /*6370*/  BSSY B0, `(.L_x_1217) ;  /* 0x0000365000007945 */ /* 0x000fe20003800000 */
[----:B------:R-:W-:-:S04]  /*6380*/  IMAD.MOV.U32 R18, RZ, RZ, RZ ;  /* 0x000000ffff127224 */ /* 0x000fc800078e00ff */
        /* <DEDUP_REMOVED lines=8> */
[----:B------:R-:W1:Y:S01]  /*6410*/  S2UR UR9, SR_CTAID.X ;  /* 0x00000000000979c3 */ /* 0x000e620000002500 */
[----:B------:R-:W-:Y:S01]  /*6420*/  ULDC UR4, c[0x0][0x280] ;  /* 0x0000a00000047ab9 */ /* 0x000fe20000000800 */
[----:B------:R-:W-:Y:S01]  /*6430*/  ULDC UR6, c[0x0][0x290] ;  /* 0x0000a40000067ab9 */ /* 0x000fe20000000800 */
[----:B------:R-:W-:-:S05]  /*6440*/  ULDC UR7, c[0x0][0x74c] ;  /* 0x0001d30000077ab9 */ /* 0x000fca0000000800 */
[----:B------:R-:W2:Y:S01]  /*6450*/  S2UR UR13, SR_CTAID.Y ;  /* 0x00000000000d79c3 */ /* 0x000ea20000002600 */
[----:B-1----:R-:W-:Y:S02]  /*6460*/  UIMAD UR5, UR9, 0x60, UR4 ;  /* 0x00000060090578a4 */ /* 0x002fe4000f8e0204 */
[----:B------:R-:W-:Y:S02]  /*6470*/  ISETP.LE.AND P0, PT, RZ, UR9, PT ;  /* 0x00000009ff007c0c */ /* 0x000fe4000bf03270 */
[----:B------:R-:W-:-:S04]  /*6480*/  UIADD3 UR5, -UR7, UR5, -UR6 ;  /* 0x0000000507057290 */ /* 0x000fc8000fffe906 */
[----:B------:R-:W-:-:S04]  /*6490*/  USHF.R.S32.HI UR6, URZ, 0x1f, UR5 ;  /* 0x0000001f3f067899 */ /* 0x000fc80008011405 */
[----:B------:R-:W-:-:S04]  /*64a0*/  ULEA.HI UR6, UR6, UR5, URZ, 0x6 ;  /* 0x0000000506067291 */ /* 0x000fc8000f8f303f */
[----:B------:R-:W-:Y:S02]  /*64b0*/  USHF.R.S32.HI UR5, URZ, 0x6, UR6 ;  /* 0x000000063f057899 */ /* 0x000fe40008011406 */
[----:B------:R-:W-:Y:S02]  /*64c0*/  UIADD3 UR6, UR4, 0x3f, URZ ;  /* 0x0000003f04067890 */ /* 0x000fe4000fffe03f */
[----:B------:R-:W-:Y:S02]  /*64d0*/  UISETP.LT.AND UP0, UPT, URZ, UR5, UPT ;  /* 0x000000053f00728c */ /* 0x000fe4000bf01270 */
[----:B------:R-:W-:Y:S02]  /*64e0*/  USHF.R.S32.HI UR7, URZ, 0x1f, UR6 ;  /* 0x0000001f3f077899 */ /* 0x000fe40008011406 */
[----:B------:R-:W-:Y:S02]  /*64f0*/  USEL UR5, URZ, UR5, !UP0 ;  /* 0x000000053f057287 */ /* 0x000fe4000c000000 */
[----:B------:R-:W-:-:S04]  /*6500*/  ULEA.HI UR7, UR7, UR6, URZ, 0x6 ;  /* 0x0000000607077291 */ /* 0x000fc8000f8f303f */
[----:B------:R-:W-:Y:S01]  /*6510*/  USHF.R.S32.HI UR8, URZ, 0x6, UR7 ;  /* 0x000000063f087899 */ /* 0x000fe20008011407 */
[----:B--2---:R-:W-:Y:S11]  /*6520*/  @!P0 BRA `(.L_x_1220) ;  /* 0x0000000000288947 */ /* 0x004ff60003800000 */
        /* <DEDUP_REMOVED lines=10> */
.L_x_1220:
[----:B------:R-:W-:Y:S02]  /*65d0*/  UISETP.GT.AND UP0, UPT, UR8, UR5, UPT ;  /* 0x000000050800728c */ /* 0x000fe4000bf04270 */
[----:B------:R-:W-:Y:S02]  /*65e0*/  USHF.R.S32.HI UR14, URZ, 0x1f, UR12 ;  /* 0x0000001f3f0e7899 */ /* 0x000fe4000801140c */
[----:B------:R-:W-:Y:S02]  /*65f0*/  USHF.R.S32.HI UR9, URZ, 0x1f, UR13 ;  /* 0x0000001f3f097899 */ /* 0x000fe4000801140d */
[----:B------:R-:W-:-:S13]  /*6600*/  PLOP3.LUT P0, PT, PT, PT, UP0, 0x80, 0x0 ;  /* 0x000000000000781c */ /* 0x000fda0003f0f008 */
[----:B------:R-:W-:Y:S05]  /*6610*/  @!P0 BRA `(.L_x_1219) ;  /* 0x0000003000e88947 */ /* 0x000fea0003800000 */
[----:B------:R-:W-:Y:S01]  /*6620*/  UIADD3 UR4, -UR5, UR8, URZ ;  /* 0x0000000805047290 */ /* 0x000fe2000fffe13f */
[----:B------:R-:W-:Y:S01]  /*6630*/  ULDC.64 UR10, c[0x0][0x2d8] ;  /* 0x0000b600000a7ab9 */ /* 0x000fe20000000a00 */
[----:B------:R-:W-:Y:S02]  /*6640*/  ELECT P0, URZ, PT ;  /* 0x00000000003f782f */ /* 0x000fe40003800000 */
[----:B------:R-:W-:Y:S02]  /*6650*/  ULOP3.LUT UR4, UR4, 0x1, URZ, 0xc0, !UPT ;  /* 0x0000000104047892 */ /* 0x000fe4000f8ec03f */
[----:B------:R-:W-:Y:S02]  /*6660*/  UIMAD UR9, UR9, UR10, URZ ;  /* 0x0000000a090972a4 */ /* 0x000fe4000f8e023f */
[----:B------:R-:W-:Y:S02]  /*6670*/  UISETP.NE.U32.AND UP0, UPT, UR4, 0x1, UPT ;  /* 0x000000010400788c */ /* 0x000fe4000bf05070 */
[----:B------:R-:W-:-:S02]  /*6680*/  UIMAD.WIDE.U32 UR6, UR13, UR10, URZ ;  /* 0x0000000a0d0672a5 */ /* 0x000fc4000f8e003f */
[----:B------:R-:W-:Y:S02]  /*6690*/  UIMAD UR9, UR13, UR11, UR9 ;  /* 0x0000000b0d0972a4 */ /* 0x000fe4000f8e0209 */
[----:B------:R-:W-:Y:S01]  /*66a0*/  PLOP3.LUT P1, PT, PT, PT, UP0, 0x80, 0x0 ;  /* 0x000000000000781c */ /* 0x000fe20003f2f008 */
[----:B------:R-:W-:Y:S01]  /*66b0*/  ULDC.64 UR10, c[0x0][0x2e0] ;  /* 0x0000b800000a7ab9 */ /* 0x000fe20000000a00 */
[----:B------:R-:W-:Y:S02]  /*66c0*/  UIADD3 UR7, UR7, UR9, URZ ;  /* 0x0000000907077290 */ /* 0x000fe4000fffe03f */
[----:B------:R-:W-:Y:S02]  /*66d0*/  UIMAD UR9, UR14, UR10, URZ ;  /* 0x0000000a0e0972a4 */ /* 0x000fe4000f8e023f */
[----:B------:R-:W-:Y:S02]  /*66e0*/  UIMAD.WIDE.U32 UR6, UR12, UR10, UR6 ;  /* 0x0000000a0c0672a5 */ /* 0x000fe4000f8e0006 */
[----:B------:R-:W-:-:S04]  /*66f0*/  UIMAD UR9, UR12, UR11, UR9 ;  /* 0x0000000b0c0972a4 */ /* 0x000fc8000f8e0209 */
[----:B------:R-:W-:Y:S01]  /*6700*/  UIADD3 UR9, UR7, UR9, URZ ;  /* 0x0000000907097290 */ /* 0x000fe2000fffe03f */
[----:B------:R-:W-:Y:S11]  /*6710*/  @P1 BRA `(.L_x_1221) ;  /* 0x00000004001c1947 */ /* 0x000ff60003800000 */
[----:B------:R-:W-:Y:S01]  /*6720*/  UIMAD UR14, UR5, 0x3000, URZ ;  /* 0x00003000050e78a4 */ /* 0x000fe2000f8e023f */
        /* <DEDUP_REMOVED lines=9> */
[----:B------:R-:W-:Y:S01]  /*67c0*/  UMOV UR16, 0x0 ;  /* 0x0000000000107882 */ /* 0x000fe20000000000 */
[----:B------:R-:W-:Y:S02]  /*67d0*/  UMOV UR17, 0x14f00000 ;  /* 0x14f0000000117882 */ /* 0x000fe40000000000 */
[----:B------:R-:W-:-:S02]  /*67e0*/  ULEA.HI.X UR11, UR13, UR11, UR15, 0x2, UP0 ;  /* 0x0000000b0d0b7291 */ /* 0x000fc400080f140f */
[----:B-1----:R-:W-:-:S03]  /*67f0*/  ULEA UR4, UR12, UR4, 0x18 ;  /* 0x000000040c047291 */ /* 0x002fc6000f8ec03f */
[----:B------:R-:W-:Y:S01]  /*6800*/  UMOV UR12, 0x400 ;  /* 0x00000400000c7882 */ /* 0x000fe20000000000 */
[----:B------:R-:W-:-:S09]  /*6810*/  UIADD3 UR4, UR4, 0x12000, URZ ;  /* 0x0001200004047890 */ /* 0x000fd2000fffe03f */
[----:B------:R1:W-:Y:S02]  /*6820*/  UBLKRED.G.S.ADD.F32.RN [UR10], [UR4], UR12, desc[UR16] ;  /* 0x0000100a040073bb */ /* 0x0003e400080a140c */
[----:B-1----:R0:W-:Y:S02]  /*6830*/  UTMACMDFLUSH ;  /* 0x00000000000079b7 */ /* 0x0021e40000000000 */
.L_x_1223:
[----:B------:R-:W-:Y:S05]  /*6840*/  BSYNC B1 ;  /* 0x0000000000017941 */ /* 0x000fea0003800000 */
.L_x_1222:
        /* <DEDUP_REMOVED lines=9> */
[----:B------:R-:W-:Y:S02]  /*68e0*/  UMOV UR17, 0x14f00000 ;  /* 0x14f0000000117882 */ /* 0x000fe40000000000 */
[----:B------:R-:W-:Y:S02]  /*68f0*/  ULEA.HI.X.SX32 UR4, UR4, UR9, 0x1, UP0 ;  /* 0x0000000904047291 */ /* 0x000fe400080f0e3f */
[----:B------:R-:W-:-:S04]  /*6900*/  ULEA UR10, UP0, UR15, UR10, 0x2 ;  /* 0x0000000a0f0a7291 */ /* 0x000fc8000f80103f */
[----:B------:R-:W-:-:S03]  /*6910*/  ULEA.HI.X UR11, UR15, UR11, UR4, 0x2, UP0 ;  /* 0x0000000b0f0b7291 */ /* 0x000fc600080f1404 */
[----:B------:R-:W-:Y:S01]  /*6920*/  UMOV UR4, 0x400 ;  /* 0x0000040000047882 */ /* 0x000fe20000000000 */
[----:B-1----:R-:W-:-:S04]  /*6930*/  ULEA UR12, UR13, UR12, 0x18 ;  /* 0x0000000c0d0c7291 */ /* 0x002fc8000f8ec03f */
[----:B------:R-:W-:-:S09]  /*6940*/  UIADD3 UR12, UR12, 0x16000, URZ ;  /* 0x000160000c0c7890 */ /* 0x000fd2000fffe03f */
[----:B------:R1:W-:Y:S02]  /*6950*/  UBLKRED.G.S.ADD.F32.RN [UR10], [UR12], UR4, desc[UR16] ;  /* 0x0000100a0c0073bb */ /* 0x0003e400080a1404 */
[----:B-1----:R0:W-:Y:S02]  /*6960*/  UTMACMDFLUSH ;  /* 0x00000000000079b7 */ /* 0x0021e40000000000 */
.L_x_1225:
[----:B------:R-:W-:Y:S05]  /*6970*/  BSYNC B1 ;  /* 0x0000000000017941 */ /* 0x000fea0003800000 */
.L_x_1224:
        /* <DEDUP_REMOVED lines=16> */
[----:B------:R1:W-:Y:S01]  /*6a80*/  UBLKRED.G.S.ADD.F32.RN [UR10], [UR12], UR4, desc[UR16] ;  /* 0x0000100a0c0073bb */ /* 0x0003e200080a1404 */
[----:B------:R0:W-:Y:S01]  /*6a90*/  UTMACMDFLUSH ;  /* 0x00000000000079b7 */ /* 0x0001e20000000000 */
[----:B-1----:R-:W-:-:S04]  /*6aa0*/  DEPBAR.LE SB0, 0x2 ;  /* 0x000080800000791a */ /* 0x002fc80000000000 */
.L_x_1227:
[----:B------:R-:W-:Y:S05]  /*6ab0*/  BSYNC B1 ;  /* 0x0000000000017941 */ /* 0x000fea0003800000 */
.L_x_1226:
[----:B------:R-:W-:Y:S06]  /*6ac0*/  BAR.ARV 0xa, 0xa0 ;  /* 0x0282800000007b1d */ /* 0x000fec0000002000 */
[----:B------:R-:W-:Y:S04]  /*6ad0*/  BSSY B1, `(.L_x_1228) ;  /* 0x0000003000017945 */ /* 0x000fe80003800000 */
[----:B------:R-:W-:Y:S05]  /*6ae0*/  @!P0 BRA `(.L_x_1229) ;  /* 0x0000000000048947 */ /* 0x000fea0003800000 */
[----:B------:R-:W-:-:S04]  /*6af0*/  DEPBAR.LE SB0, 0x1 ;  /* 0x000080400000791a */ /* 0x000fc80000000000 */
.L_x_1229:
[----:B------:R-:W-:Y:S05]  /*6b00*/  BSYNC B1 ;  /* 0x0000000000017941 */ /* 0x000fea0003800000 */
.L_x_1228:
[----:B------:R-:W-:Y:S06]  /*6b10*/  BAR.ARV 0xb, 0xa0 ;  /* 0x02c2800000007b1d */ /* 0x000fec0000002000 */
[----:B------:R-:W-:Y:S04]  /*6b20*/  BSSY B1, `(.L_x_1230) ;  /* 0x0000003000017945 */ /* 0x000fe80003800000 */
[----:B------:R-:W-:Y:S05]  /*6b30*/  @!P0 BRA `(.L_x_1231) ;  /* 0x0000000000048947 */ /* 0x000fea0003800000 */
[----:B------:R-:W-:-:S04]  /*6b40*/  DEPBAR.LE SB0, 0x0 ;  /* 0x000080000000791a */ /* 0x000fc80000000000 */
.L_x_1231:
[----:B------:R-:W-:Y:S05]  /*6b50*/  BSYNC B1 ;  /* 0x0000000000017941 */ /* 0x000fea0003800000 */
.L_x_1230:
[----:B------:R-:W-:Y:S06]  /*6b60*/  BAR.ARV 0xc, 0xa0 ;  /* 0x0302800000007b1d */ /* 0x000fec0000002000 */
[----:B------:R-:W-:Y:S01]  /*6b70*/  UIADD3 UR12, UR5, 0x1, URZ ;  /* 0x00000001050c7890 */ /* 0x000fe2000fffe03f */
[----:B------:R-:W-:Y:S11]  /*6b80*/  BRA `(.L_x_1232) ;  /* 0x0000000000047947 */ /* 0x000ff60003800000 */
.L_x_1221:
[----:B------:R-:W-:-:S05]  /*6b90*/  UMOV UR12, UR5 ;  /* 0x00000005000c7c82 */ /* 0x000fca0008000000 */
.L_x_1232:
[----:B------:R-:W-:-:S04]  /*6ba0*/  UIADD3 UR4, UR5, 0x1, URZ ;  /* 0x0000000105047890 */ /* 0x000fc8000fffe03f */
[----:B------:R-:W-:-:S06]  /*6bb0*/  UISETP.NE.AND UP0, UPT, UR8, UR4, UPT ;  /* 0x000000040800728c */ /* 0x000fcc000bf05270 */
[----:B------:R-:W-:-:S13]  /*6bc0*/  PLOP3.LUT P1, PT, PT, PT, UP0, 0x80, 0x0 ;  /* 0x000000000000781c */ /* 0x000fda0003f2f008 */
[----:B------:R-:W-:Y:S05]  /*6bd0*/  @!P1 BRA `(.L_x_1219) ;  /* 0x0000002c00789947 */ /* 0x000fea0003800000 */
[----:B------:R-:W-:Y:S01]  /*6be0*/  ULDC.64 UR22, c[0x0][0x2c0] ;  /* 0x0000b00000167ab9 */ /* 0x000fe20000000a00 */
[----:B------:R-:W-:Y:S02]  /*6bf0*/  UIMAD UR13, UR12, 0x3000, URZ ;  /* 0x000030000c0d78a4 */ /* 0x000fe4000f8e023f */
[----:B------:R-:W-:Y:S01]  /*6c00*/  ULEA UR22, UP0, UR6, UR22, 0x2 ;  /* 0x0000001606167291 */ /* 0x000fe2000f80103f */
[----:B------:R-:W-:Y:S01]  /*6c10*/  UMOV UR4, URZ ;  /* 0x0000003f00047c82 */ /* 0x000fe20008000000 */
[----:B------:R-:W-:Y:S02]  /*6c20*/  ULDC.64 UR28, c[0x0][0x2c0] ;  /* 0x0000b000001c7ab9 */ /* 0x000fe40000000a00 */
        /* <DEDUP_REMOVED lines=11> */
[----:B------:R-:W-:-:S11]  /*6ce0*/  UMOV UR24, UR13 ;  /* 0x0000000d00187c82 */ /* 0x000fd60008000000 */
.L_x_1253:
[----:B------:R-:W-:Y:S01]  /*6cf0*/  UIADD3 UR10, UR13, UR4, URZ ;  /* 0x000000040d0a7290 */ /* 0x000fe2000fffe03f */
[----:B------:R-:W-:Y:S03]  /*6d00*/  BAR.SYNC.DEFER_BLOCKING 0xd, 0xa0 ;  /* 0x0342800000007b1d */ /* 0x000fe60000010000 */
        /* <DEDUP_REMOVED lines=9> */
[----:B------:R-:W-:Y:S01]  /*6da0*/  UMOV UR25, 0x400 ;  /* 0x0000040000197882 */ /* 0x000fe20000000000 */
[----:B------:R-:W-:Y:S02]  /*6db0*/  UMOV UR40, 0x0 ;  /* 0x0000000000287882 */ /* 0x000fe40000000000 */
[----:B------:R-:W-:Y:S01]  /*6dc0*/  ULEA.HI.X.SX32 UR39, UR24, UR9, 0x1, UP0 ;  /* 0x0000000918277291 */ /* 0x000fe200080f0e3f */
[----:B------:R-:W-:Y:S01]  /*6dd0*/  UMOV UR41, 0x14f00000 ;  /* 0x14f0000000297882 */ /* 0x000fe20000000000 */
[----:B-1----:R-:W-:Y:S02]  /*6de0*/  ULEA UR25, UR26, UR25, 0x18 ;  /* 0x000000191a197291 */ /* 0x002fe4000f8ec03f */
[----:B------:R-:W-:Y:S02]  /*6df0*/  ULEA UR26, UP0, UR27, UR28, 0x2 ;  /* 0x0000001c1b1a7291 */ /* 0x000fe4000f80103f */
[----:B------:R-:W-:-:S02]  /*6e00*/  UIADD3 UR25, UR25, 0x12000, URZ ;  /* 0x0001200019197890 */ /* 0x000fc4000fffe03f */
[----:B------:R-:W-:-:S03]  /*6e10*/  ULEA.HI.X UR27, UR27, UR29, UR39, 0x2, UP0 ;  /* 0x0000001d1b1b7291 */ /* 0x000fc600080f1427 */
[----:B------:R-:W-:-:S06]  /*6e20*/  UMOV UR39, 0x400 ;  /* 0x0000040000277882 */ /* 0x000fcc0000000000 */
[----:B------:R1:W-:Y:S02]  /*6e30*/  UBLKRED.G.S.ADD.F32.RN [UR26], [UR25], UR39, desc[UR40] ;  /* 0x0000281a190073bb */ /* 0x0003e400080a1427 */
[----:B-1----:R0:W-:Y:S02]  /*6e40*/  UTMACMDFLUSH ;  /* 0x00000000000079b7 */ /* 0x0021e40000000000 */
.L_x_1234:
[----:B------:R-:W-:Y:S05]  /*6e50*/  BSYNC B1 ;  /* 0x0000000000017941 */ /* 0x000fea0003800000 */
.L_x_1233:
        /* <DEDUP_REMOVED lines=12> */
.L_x_1236:
[----:B------:R-:W-:Y:S05]  /*6f20*/  BSYNC B1 ;  /* 0x0000000000017941 */ /* 0x000fea0003800000 */
.L_x_1235:
        /* <DEDUP_REMOVED lines=13> */
.L_x_1238:
[----:B------:R-:W-:Y:S05]  /*7000*/  BSYNC B1 ;  /* 0x0000000000017941 */ /* 0x000fea0003800000 */
.L_x_1237:
[----:B------:R-:W-:Y:S06]  /*7010*/  BAR.ARV 0xa, 0xa0 ;  /* 0x0282800000007b1d */ /* 0x000fec0000002000 */
[----:B------:R-:W-:Y:S04]  /*7020*/  BSSY B1, `(.L_x_1239) ;  /* 0x0000003000017945 */ /* 0x000fe80003800000 */
[----:B------:R-:W-:Y:S05]  /*7030*/  @!P0 BRA `(.L_x_1240) ;  /* 0x0000000000048947 */ /* 0x000fea0003800000 */
[----:B------:R-:W-:-:S04]  /*7040*/  DEPBAR.LE SB0, 0x1 ;  /* 0x000080400000791a */ /* 0x000fc80000000000 */
.L_x_1240:
[----:B------:R-:W-:Y:S05]  /*7050*/  BSYNC B1 ;  /* 0x0000000000017941 */ /* 0x000fea0003800000 */
.L_x_1239:
[----:B------:R-:W-:Y:S06]  /*7060*/  BAR.ARV 0xb, 0xa0 ;  /* 0x02c2800000007b1d */ /* 0x000fec0000002000 */
[----:B------:R-:W-:Y:S04]  /*7070*/  BSSY B1, `(.L_x_1241) ;  /* 0x0000003000017945 */ /* 0x000fe80003800000 */
[----:B------:R-:W-:Y:S05]  /*7080*/  @!P0 BRA `(.L_x_1242) ;  /* 0x0000000000048947 */ /* 0x000fea0003800000 */
[----:B------:R-:W-:-:S04]  /*7090*/  DEPBAR.LE SB0, 0x0 ;  /* 0x000080000000791a */ /* 0x000fc80000000000 */
.L_x_1242:
[----:B------:R-:W-:Y:S05]  /*70a0*/  BSYNC B1 ;  /* 0x0000000000017941 */ /* 0x000fea0003800000 */
.L_x_1241:
        /* <DEDUP_REMOVED lines=13> */
.L_x_1244:
[----:B------:R-:W-:Y:S05]  /*7180*/  BSYNC B1 ;  /* 0x0000000000017941 */ /* 0x000fea0003800000 */
.L_x_1243:
        /* <DEDUP_REMOVED lines=12> */
.L_x_1246:
[----:B------:R-:W-:Y:S05]  /*7250*/  BSYNC B1 ;  /* 0x0000000000017941 */ /* 0x000fea0003800000 */
.L_x_1245:
        /* <DEDUP_REMOVED lines=13> */
.L_x_1248:
[----:B------:R-:W-:Y:S05]  /*7330*/  BSYNC B1 ;  /* 0x0000000000017941 */ /* 0x000fea0003800000 */
.L_x_1247:
[----:B------:R-:W-:Y:S06]  /*7340*/  BAR.ARV 0xa, 0xa0 ;  /* 0x0282800000007b1d */ /* 0x000fec0000002000 */
[----:B------:R-:W-:Y:S04]  /*7350*/  BSSY B1, `(.L_x_1249) ;  /* 0x0000003000017945 */ /* 0x000fe80003800000 */
[----:B------:R-:W-:Y:S05]  /*7360*/  @!P0 BRA `(.L_x_1250) ;  /* 0x0000000000048947 */ /* 0x000fea0003800000 */
[----:B------:R-:W-:-:S04]  /*7370*/  DEPBAR.LE SB0, 0x1 ;  /* 0x000080400000791a */ /* 0x000fc80000000000 */
.L_x_1250:
[----:B------:R-:W-:Y:S05]  /*7380*/  BSYNC B1 ;  /* 0x0000000000017941 */ /* 0x000fea0003800000 */
.L_x_1249:
[----:B------:R-:W-:Y:S01]  /*7390*/  UIADD3 UR12, UR12, 0x2, URZ ;  /* 0x000000020c0c7890 */ /* 0x000fe2000fffe03f */
[----:B------:R-:W-:Y:S06]  /*73a0*/  BAR.ARV 0xb, 0xa0 ;  /* 0x02c2800000007b1d */ /* 0x000fec0000002000 */
[----:B------:R-:W-:Y:S01]  /*73b0*/  UISETP.GE.AND UP0, UPT, UR12, UR8, UPT ;  /* 0x000000080c00728c */ /* 0x000fe2000bf06270 */
[----:B------:R-:W-:Y:S04]  /*73c0*/  BSSY B1, `(.L_x_1251) ;  /* 0x0000003000017945 */ /* 0x000fe80003800000 */
[----:B------:R-:W-:Y:S06]  /*73d0*/  @!P0 BRA `(.L_x_1252) ;  /* 0x0000000000048947 */ /* 0x000fec0003800000 */
[----:B------:R-:W-:-:S04]  /*73e0*/  DEPBAR.LE SB0, 0x0 ;  /* 0x000080000000791a */ /* 0x000fc80000000000 */
.L_x_1252:
[----:B------:R-:W-:Y:S05]  /*73f0*/  BSYNC B1 ;  /* 0x0000000000017941 */ /* 0x000fea0003800000 */
.L_x_1251:
[----:B------:R-:W-:Y:S06]  /*7400*/  BAR.ARV 0xc, 0xa0 ;  /* 0x0302800000007b1d */ /* 0x000fec0000002000 */
[----:B------:R-:W-:Y:S01]  /*7410*/  PLOP3.LUT P1, PT, PT, PT, UP0, 0x80, 0x0 ;  /* 0x000000000000781c */ /* 0x000fe20003f2f008 */
[----:B------:R-:W-:Y:S02]  /*7420*/  UIADD3 UR24, UR24, 0x6000, URZ ;  /* 0x0000600018187890 */ /* 0x000fe4000fffe03f */
[----:B------:R-:W-:-:S10]  /*7430*/  UIADD3 UR4, UR4, 0x6000, URZ ;  /* 0x0000600004047890 */ /* 0x000fd4000fffe03f */
[----:B------:R-:W-:Y:S05]  /*7440*/  @!P1 BRA `(.L_x_1253) ;  /* 0xfffffff800289947 */ /* 0x000fea000383ffff */
[----:B------:R-:W-:Y:S05]  /*7450*/  BRA `(.L_x_1219) ;  /* 0x0000002400587947 */ /* 0x000fea0003800000 */
.L_x_1218:
[----:B------:R-:W1:Y:S01]  /*7460*/  S2UR UR29, SR_CTAID.Z ;  /* 0x00000000001d79c3 */ /* 0x000e620000002700 */
[----:B------:R-:W-:Y:S02]  /*7470*/  IMAD.MOV.U32 R7, RZ, RZ, 0x1 ;  /* 0x00000001ff077424 */ /* 0x000fe400078e00ff */
[----:B------:R-:W-:Y:S01]  /*7480*/  IMAD.MOV.U32 R5, RZ, RZ, 0x1 ;  /* 0x00000001ff057424 */ /* 0x000fe200078e00ff */
[----:B-1----:R-:W-:-:S13]  /*7490*/  ISETP.LE.AND P0, PT, RZ, UR29, PT ;  /* 0x0000001dff007c0c */ /* 0x002fda000bf03270 */
[----:B------:R-:W-:Y:S05]  /*74a0*/  @!P0 BRA `(.L_x_1254) ;  /* 0x0000002000c08947 */ /* 0x000fea0003800000 */
[----:B------:R-:W1:Y:S01]  /*74b0*/  S2UR UR9, SR_CTAID.X ;  /* 0x00000000000979c3 */ /* 0x000e620000002500 */
[----:B------:R-:W-:Y:S01]  /*74c0*/  ULDC UR8, c[0x0][0x280] ;  /* 0x0000a00000087ab9 */ /* 0x000fe20000000800 */
[----:B------:R-:W-:Y:S01]  /*74d0*/  ULDC UR4, c[0x0][0x290] ;  /* 0x0000a40000047ab9 */ /* 0x000fe20000000800 */
[----:B------:R-:W-:-:S05]  /*74e0*/  ULDC UR5, c[0x0][0x74c] ;  /* 0x0001d30000057ab9 */ /* 0x000fca0000000800 */
[----:B------:R-:W2:Y:S01]  /*74f0*/  S2UR UR28, SR_CTAID.Y ;  /* 0x00000000001c79c3 */ /* 0x000ea20000002600 */
[----:B-1----:R-:W-:Y:S02]  /*7500*/  UIMAD UR35, UR9, 0x60, URZ ;  /* 0x00000060092378a4 */ /* 0x002fe4000f8e023f */
[----:B------:R-:W-:Y:S02]  /*7510*/  ISETP.LE.AND P0, PT, RZ, UR9, PT ;  /* 0x00000009ff007c0c */ /* 0x000fe4000bf03270 */
[----:B------:R-:W-:-:S04]  /*7520*/  UIADD3 UR4, -UR4, UR35, UR8 ;  /* 0x0000002304047290 */ /* 0x000fc8000fffe108 */
[----:B------:R-:W-:-:S04]  /*7530*/  UIADD3 UR4, UR4, -UR5, URZ ;  /* 0x8000000504047290 */ /* 0x000fc8000fffe03f */
[----:B------:R-:W-:-:S04]  /*7540*/  USHF.R.S32.HI UR5, URZ, 0x1f, UR4 ;  /* 0x0000001f3f057899 */ /* 0x000fc80008011404 */
[----:B------:R-:W-:Y:S02]  /*7550*/  ULEA.HI UR5, UR5, UR4, URZ, 0x6 ;  /* 0x0000000405057291 */ /* 0x000fe4000f8f303f */
[----:B------:R-:W-:Y:S02]  /*7560*/  UIADD3 UR4, UR8, 0x3f, URZ ;  /* 0x0000003f08047890 */ /* 0x000fe4000fffe03f */
[----:B------:R-:W-:Y:S02]  /*7570*/  USHF.R.S32.HI UR5, URZ, 0x6, UR5 ;  /* 0x000000063f057899 */ /* 0x000fe40008011405 */
[----:B------:R-:W-:Y:S02]  /*7580*/  USHF.R.S32.HI UR6, URZ, 0x1f, UR4 ;  /* 0x0000001f3f067899 */ /* 0x000fe40008011404 */
[----:B------:R-:W-:Y:S02]  /*7590*/  UISETP.LT.AND UP0, UPT, URZ, UR5, UPT ;  /* 0x000000053f00728c */ /* 0x000fe4000bf01270 */
[----:B------:R-:W-:-:S02]  /*75a0*/  ULEA.HI UR6, UR6, UR4, URZ, 0x6 ;  /* 0x0000000406067291 */ /* 0x000fc4000f8f303f */
[----:B------:R-:W-:Y:S02]  /*75b0*/  USEL UR7, URZ, UR5, !UP0 ;  /* 0x000000053f077287 */ /* 0x000fe4000c000000 */
[----:B------:R-:W-:Y:S01]  /*75c0*/  USHF.R.S32.HI UR6, URZ, 0x6, UR6 ;  /* 0x000000063f067899 */ /* 0x000fe20008011406 */
[----:B--2---:R-:W-:Y:S11]  /*75d0*/  @!P0 BRA `(.L_x_1255) ;  /* 0x0000000000288947 */ /* 0x004ff60003800000 */
[----:B------:R-:W-:Y:S01]  /*75e0*/  UIMAD UR8, UR9, 0x60, UR8 ;  /* 0x00000060090878a4 */ /* 0x000fe2000f8e0208 */
[----:B------:R-:W-:Y:S01]  /*75f0*/  ULDC UR4, c[0x0][0x290] ;  /* 0x0000a40000047ab9 */ /* 0x000fe20000000800 */
[----:B------:R-:W-:Y:S02]  /*7600*/  ULDC UR5, c[0x0][0x748] ;  /* 0x0001d20000057ab9 */ /* 0x000fe40000000800 */
[----:B------:R-:W-:-:S04]  /*7610*/  UIADD3 UR4, -UR4, 0x9f, UR8 ;  /* 0x0000009f04047890 */ /* 0x000fc8000fffe108 */
[----:B------:R-:W-:-:S04]  /*7620*/  UIADD3 UR4, UR4, UR5, URZ ;  /* 0x0000000504047290 */ /* 0x000fc8000fffe03f */
[----:B------:R-:W-:-:S04]  /*7630*/  USHF.R.S32.HI UR5, URZ, 0x1f, UR4 ;  /* 0x0000001f3f057899 */ /* 0x000fc80008011404 */
[----:B------:R-:W-:-:S04]  /*7640*/  ULEA.HI UR5, UR5, UR4, URZ, 0x6 ;  /* 0x0000000405057291 */ /* 0x000fc8000f8f303f */
[----:B------:R-:W-:-:S04]  /*7650*/  USHF.R.S32.HI UR5, URZ, 0x6, UR5 ;  /* 0x000000063f057899 */ /* 0x000fc80008011405 */
[----:B------:R-:W-:-:S04]  /*7660*/  UISETP.LT.AND UP0, UPT, UR5, UR6, UPT ;  /* 0x000000060500728c */ /* 0x000fc8000bf01270 */
[----:B------:R-:W-:-:S12]  /*7670*/  USEL UR6, UR5, UR6, UP0 ;  /* 0x0000000605067287 */ /* 0x000fd80008000000 */
.L_x_1255:
[----:B------:R-:W-:Y:S01]  /*7680*/  UISETP.GT.AND UP0, UPT, UR6, UR7, UPT ;  /* 0x000000070600728c */ /* 0x000fe2000bf04270 */
[----:B------:R-:W-:-:S05]  /*7690*/  IMAD.MOV.U32 R5, RZ, RZ, 0x1 ;  /* 0x00000001ff057424 */ /* 0x000fca00078e00ff */
[----:B------:R-:W-:-:S13]  /*76a0*/  PLOP3.LUT P0, PT, PT, PT, UP0, 0x80, 0x0 ;  /* 0x000000000000781c */ /* 0x000fda0003f0f008 */
[----:B------:R-:W-:Y:S05]  /*76b0*/  @!P0 BRA `(.L_x_1254) ;  /* 0x00000020003c8947 */ /* 0x000fea0003800000 */
[----:B------:R-:W-:Y:S01]  /*76c0*/  USHF.R.S32.HI UR10, URZ, 0x1f, UR28 ;  /* 0x0000001f3f0a7899 */ /* 0x000fe2000801141c */
[----:B------:R-:W-:Y:S01]  /*76d0*/  IMAD.U32 R4, RZ, RZ, UR7 ;  /* 0x00000007ff047e24 */ /* 0x000fe2000f8e00ff */
[----:B------:R-:W-:Y:S01]  /*76e0*/  ULDC.64 UR8, c[0x0][0x718] ;  /* 0x0001c60000087ab9 */ /* 0x000fe20000000a00 */
[----:B------:R-:W-:Y:S01]  /*76f0*/  ULDC.64 UR12, c[0x0][0x730] ;  /* 0x0001cc00000c7ab9 */ /* 0x000fe20000000a00 */
[----:B------:R-:W-:Y:S01]  /*7700*/  UIMAD.WIDE.U32 UR4, UR28, UR8, URZ ;  /* 0x000000081c0472a5 */ /* 0x000fe2000f8e003f */
[----:B------:R-:W-:Y:S01]  /*7710*/  BSSY B1, `(.L_x_1254) ;  /* 0x0000209000017945 */ /* 0x000fe20003800000 */
[----:B------:R-:W-:Y:S01]  /*7720*/  UIMAD UR8, UR10, UR8, URZ ;  /* 0x000000080a0872a4 */ /* 0x000fe2000f8e023f */
[----:B------:R-:W-:Y:S01]  /*7730*/  IMAD.MOV.U32 R18, RZ, RZ, RZ ;  /* 0x000000ffff127224 */ /* 0x000fe200078e00ff */
[----:B------:R-:W-:Y:S01]  /*7740*/  UIMAD UR10, UR10, UR12, URZ ;  /* 0x0000000c0a0a72a4 */ /* 0x000fe2000f8e023f */
[----:B------:R-:W-:Y:S01]  /*7750*/  IMAD.MOV.U32 R5, RZ, RZ, 0x1 ;  /* 0x00000001ff057424 */ /* 0x000fe200078e00ff */
[----:B------:R-:W-:-:S02]  /*7760*/  UIMAD UR22, UR28, UR9, UR8 ;  /* 0x000000091c1672a4 */ /* 0x000fc4000f8e0208 */
[----:B------:R-:W-:Y:S02]  /*7770*/  UIMAD UR11, UR28, UR13, UR10 ;  /* 0x0000000d1c0b72a4 */ /* 0x000fe4000f8e020a */
[----:B------:R-:W-:Y:S01]  /*7780*/  UIMAD.WIDE.U32 UR8, UR28, UR12, URZ ;  /* 0x0000000c1c0872a5 */ /* 0x000fe2000f8e003f */
[----:B------:R-:W-:Y:S01]  /*7790*/  ULDC UR10, c[0x0][0x2e8] ;  /* 0x0000ba00000a7ab9 */ /* 0x000fe20000000800 */
[----:B------:R-:W-:Y:S02]  /*77a0*/  USHF.R.S32.HI UR12, URZ, 0x1f, UR29 ;  /* 0x0000001f3f0c7899 */ /* 0x000fe4000801141d */
[----:B------:R-:W-:Y:S01]  /*77b0*/  UISETP.NE.AND UP0, UPT, UR10, 0x1, UPT ;  /* 0x000000010a00788c */ /* 0x000fe2000bf05270 */
[----:B------:R-:W-:Y:S01]  /*77c0*/  ULDC.64 UR14, c[0x0][0x720] ;  /* 0x0001c800000e7ab9 */ /* 0x000fe20000000a00 */
[----:B------:R-:W-:Y:S01]  /*77d0*/  ELECT P0, URZ, PT ;  /* 0x00000000003f782f */ /* 0x000fe20003800000 */
[----:B------:R-:W-:Y:S02]  /*77e0*/  UIMAD UR10, UR12, UR14, URZ ;  /* 0x0000000e0c0a72a4 */ /* 0x000fe4000f8e023f */
[----:B------:R-:W-:-:S02]  /*77f0*/  UIADD3 UR23, UR5, UR22, URZ ;  /* 0x0000001605177290 */ /* 0x000fc4000fffe03f */
[----:B------:R-:W-:Y:S02]  /*7800*/  UIMAD UR5, UR29, UR15, UR10 ;  /* 0x0000000f1d0572a4 */ /* 0x000fe4000f8e020a */
[----:B------:R-:W-:Y:S01]  /*7810*/  UIADD3 UR9, UR9, UR11, URZ ;  /* 0x0000000b09097290 */ /* 0x000fe2000fffe03f */
[----:B------:R-:W-:Y:S01]  /*7820*/  ULDC.64 UR16, c[0x0][0x738] ;  /* 0x0001ce0000107ab9 */ /* 0x000fe20000000a00 */
[----:B------:R-:W-:Y:S01]  /*7830*/  UMOV UR22, UR4 ;  /* 0x0000000400167c82 */ /* 0x000fe20008000000 */
[----:B------:R-:W-:Y:S01]  /*7840*/  @UP0 ULDC UR10, c[0x0][0x2ec] ;  /* 0x0000bb00000a0ab9 */ /* 0x000fe20000000800 */
[----:B------:R-:W-:Y:S02]  /*7850*/  UIMAD UR12, UR12, UR16, URZ ;  /* 0x000000100c0c72a4 */ /* 0x000fe4000f8e023f */
[----:B------:R-:W-:Y:S02]  /*7860*/  UIMAD.WIDE.U32 UR22, UR29, UR14, UR22 ;  /* 0x0000000e1d1672a5 */ /* 0x000fe4000f8e0016 */
[----:B------:R-:W-:-:S02]  /*7870*/  UIMAD.WIDE.U32 UR10, UR28, UR10, URZ ;  /* 0x0000000a1c0a72a5 */ /* 0x000fc4000f8e003f */
[----:B------:R-:W-:Y:S01]  /*7880*/  UIMAD.WIDE.U32 UR14, UR29, UR16, UR8 ;  /* 0x000000101d0e72a5 */ /* 0x000fe2000f8e0008 */
[----:B------:R-:W-:Y:S02]  /*7890*/  UMOV UR36, UR28 ;  /* 0x0000001c00247c82 */ /* 0x000fe40008000000 */
[----:B------:R-:W-:Y:S01]  /*78a0*/  @UP0 ULDC UR8, c[0x0][0x2f0] ;  /* 0x0000bc0000080ab9 */ /* 0x000fe20000000800 */
[----:B------:R-:W-:Y:S02]  /*78b0*/  UIMAD UR4, UR29, UR17, UR12 ;  /* 0x000000111d0472a4 */ /* 0x000fe4000f8e020c */
[----:B------:R-:W-:Y:S01]  /*78c0*/  @UP0 USHF.R.U32.HI UR36, URZ, UR8, UR11 ;  /* 0x000000083f240299 */ /* 0x000fe2000801160b */
[----:B------:R-:W-:Y:S11]  /*78d0*/  @!P0 BRA `(.L_x_1256) ;  /* 0x0000001c00b08947 */ /* 0x000ff60003800000 */
[----:B------:R-:W1:Y:S01]  /*78e0*/  S2R R3, SR_CgaCtaId ;  /* 0x0000000000037919 */ /* 0x000e620000008800 */
[----:B------:R-:W-:Y:S01]  /*78f0*/  IMAD.MOV.U32 R6, RZ, RZ, 0x1 ;  /* 0x00000001ff067424 */ /* 0x000fe200078e00ff */
[----:B------:R-:W-:Y:S01]  /*7900*/  MOV R0, 0x400 ;  /* 0x0000040000007802 */ /* 0x000fe20000000f00 */
[----:B------:R-:W-:Y:S01]  /*7910*/  IMAD.U32 R8, RZ, RZ, UR23 ;  /* 0x00000017ff087e24 */ /* 0x000fe2000f8e00ff */
[----:B------:R-:W2:Y:S01]  /*7920*/  S2R R2, SR_TID.X ;  /* 0x0000000000027919 */ /* 0x000ea20000002100 */
[----:B------:R-:W-:Y:S01]  /*7930*/  IMAD.U32 R9, RZ, RZ, UR15 ;  /* 0x0000000fff097e24 */ /* 0x000fe2000f8e00ff */
[----:B------:R-:W-:Y:S01]  /*7940*/  SHF.L.U32 R6, R6, 0x1f, RZ ;  /* 0x0000001f06067819 */ /* 0x000fe200000006ff */
[----:B------:R-:W-:Y:S01]  /*7950*/  IMAD.MOV.U32 R7, RZ, RZ, 0x1 ;  /* 0x00000001ff077424 */ /* 0x000fe200078e00ff */
[----:B-1----:R-:W-:-:S04]  /*7960*/  LEA R0, R3, R0, 0x18 ;  /* 0x0000000003007211 */ /* 0x002fc800078ec0ff */
[----:B------:R-:W1:Y:S01]  /*7970*/  SYNCS.PHASECHK.TRANS64.TRYWAIT P1, [R0+URZ+0x36420], R6 ;  /* 0x03642006000075a7 */ /* 0x000e62000802017f */
[----:B--2---:R-:W-:Y:S01]  /*7980*/  LOP3.LUT P0, RZ, R2, 0x7f, RZ, 0xc0, !PT ;  /* 0x0000007f02ff7812 */ /* 0x004fe2000780c0ff */
[----:B-1----:R-:W-:-:S12]  /*7990*/  @!P1 BRA `(.L_x_1257) ;  /* 0x0000002000709947 */ /* 0x002fd80003800000 */
.L_x_1284:
[----:B------:R-:W-:Y:S02]  /*79a0*/  VIADD R8, R8, UR5 ;  /* 0x0000000508087c36 */ /* 0x000fe40008000000 */
[----:B------:R-:W-:Y:S01]  /*79b0*/  VIADD R9, R9, UR4 ;  /* 0x0000000409097c36 */ /* 0x000fe20008000000 */
[----:B------:R-:W-:Y:S06]  /*79c0*/  @P0 BRA `(.L_x_1258) ;  /* 0x0000000000180947 */ /* 0x000fec0003800000 */
[----:B------:R-:W2:Y:S01]  /*79d0*/  S2R R2, SR_TID.X ;  /* 0x0000000000027919 */ /* 0x000ea20000002100 */
[----:B------:R-:W-:-:S04]  /*79e0*/  IMAD.MOV.U32 R3, RZ, RZ, 0x6100 ;  /* 0x00006100ff037424 */ /* 0x000fc800078e00ff */
[----:B------:R3:W-:Y:S01]  /*79f0*/  SYNCS.ARRIVE.TRANS64 RZ, [R0+URZ+0x36410], R3 ;  /* 0x0364100300ff79a7 */ /* 0x0007e2000800003f */
[----:B--2---:R-:W-:-:S13]  /*7a00*/  LOP3.LUT P1, RZ, R2, 0x1f, RZ, 0xc0, !PT ;  /* 0x0000001f02ff7812 */ /* 0x004fda000782c0ff */
[----:B---3--:R-:W-:Y:S05]  /*7a10*/  @!P1 BRA `(.L_x_1258) ;  /* 0x0000000000049947 */ /* 0x008fea0003800000 */
[----:B------:R-:W-:Y:S01]  /*7a20*/  BPT.TRAP 0x1 ;  /* 0x000000040000795c */ /* 0x000fe20000300000 */
.L_x_1258:
[----:B------:R-:W2:Y:S01]  /*7a30*/  LDC.64 R12, c[0x0][0x198] ;  /* 0x00006600ff0c7b82 */ /* 0x000ea20000000a00 */
[----:B------:R-:W-:Y:S01]  /*7a40*/  R2UR UR27, R4 ;  /* 0x00000000041b72ca */ /* 0x000fe200000e0000 */
[----:B------:R-:W-:Y:S01]  /*7a50*/  ULDC.64 UR10, c[0x0][0x700] ;  /* 0x0001c000000a7ab9 */ /* 0x000fe20000000a00 */
[----:B------:R-:W-:Y:S01]  /*7a60*/  R2UR UR7, R8 ;  /* 0x00000000080772ca */ /* 0x000fe200000e0000 */
[----:B------:R-:W-:Y:S01]  /*7a70*/  UMOV UR48, 0x0 ;  /* 0x0000000000307882 */ /* 0x000fe20000000000 */
[----:B------:R-:W-:Y:S01]  /*7a80*/  R2UR UR32, R0 ;  /* 0x00000000002072ca */ /* 0x000fe200000e0000 */
[----:B------:R-:W-:Y:S01]  /*7a90*/  UMOV UR49, 0x14f00000 ;  /* 0x14f0000000317882 */ /* 0x000fe20000000000 */
[----:B------:R-:W-:Y:S01]  /*7aa0*/  UMOV UR26, URZ ;  /* 0x0000003f001a7c82 */ /* 0x000fe20008000000 */
[----:B------:R-:W-:Y:S01]  /*7ab0*/  UMOV UR18, 0x40 ;  /* 0x0000004000127882 */ /* 0x000fe20000000000 */
[----:B------:R-:W-:Y:S01]  /*7ac0*/  UMOV UR20, UR28 ;  /* 0x0000001c00147c82 */ /* 0x000fe20008000000 */
[----:B------:R-:W-:Y:S01]  /*7ad0*/  UMOV UR21, UR29 ;  /* 0x0000001d00157c82 */ /* 0x000fe20008000000 */
[----:B------:R-:W-:Y:S01]  /*7ae0*/  UMOV UR12, UR28 ;  /* 0x0000001c000c7c82 */ /* 0x000fe20008000000 */
[----:B------:R-:W-:Y:S01]  /*7af0*/  UMOV UR13, UR29 ;  /* 0x0000001d000d7c82 */ /* 0x000fe20008000000 */
[----:B------:R-:W-:Y:S01]  /*7b00*/  UMOV UR30, 0x0 ;  /* 0x00000000001e7882 */ /* 0x000fe20000000000 */
[----:B------:R-:W-:Y:S01]  /*7b10*/  USHF.L.U32 UR27, UR27, 0x6, URZ ;  /* 0x000000061b1b7899 */ /* 0x000fe2000800063f */
[----:B------:R-:W-:Y:S01]  /*7b20*/  IMAD.MOV.U32 R18, RZ, RZ, 0x1 ;  /* 0x00000001ff127424 */ /* 0x000fe200078e00ff */
[----:B------:R-:W-:Y:S01]  /*7b30*/  UMOV UR31, 0x10000000 ;  /* 0x10000000001f7882 */ /* 0x000fe20000000000 */
[----:B------:R-:W-:Y:S01]  /*7b40*/  UMOV UR37, UR29 ;  /* 0x0000001d00257c82 */ /* 0x000fe20008000000 */
[----:B------:R-:W-:-:S02]  /*7b50*/  UIADD3 UR8, UP0, UR27, UR22, URZ ;  /* 0x000000161b087290 */ /* 0x000fc4000ff1e03f */
[----:B------:R-:W-:Y:S02]  /*7b60*/  UIADD3 UR24, UR32, 0x1e000, URZ ;  /* 0x0001e00020187890 */ /* 0x000fe4000fffe03f */
[----:B------:R-:W-:Y:S01]  /*7b70*/  ULEA.HI.X.SX32 UR7, UR27, UR7, 0x1, UP0 ;  /* 0x000000071b077291 */ /* 0x000fe200080f0e3f */
[----:B--2---:R-:W-:Y:S01]  /*7b80*/  IMAD.MOV.U32 R10, RZ, RZ, R12 ;  /* 0x000000ffff0a7224 */ /* 0x004fe200078e000c */
[----:B------:R-:W-:Y:S01]  /*7b90*/  UIADD3 UR25, UR32, 0x36410, URZ ;  /* 0x0003641020197890 */ /* 0x000fe2000fffe03f */
[----:B------:R-:W-:Y:S01]  /*7ba0*/  IMAD.MOV.U32 R11, RZ, RZ, R13 ;  /* 0x000000ffff0b7224 */ /* 0x000fe200078e000d */
[----:B------:R-:W-:Y:S01]  /*7bb0*/  UIADD3 UR16, UR32, 0x20000, URZ ;  /* 0x0002000020107890 */ /* 0x000fe2000fffe03f */
[----:B------:R-:W-:Y:S01]  /*7bc0*/  IMAD.U32 R12, RZ, RZ, UR10 ;  /* 0x0000000aff0c7e24 */ /* 0x000fe2000f8e00ff */
[C---:B------:R-:W-:Y:S01]  /*7bd0*/  IADD3 R3, P2, R10.reuse, 0x3f0, RZ ;  /* 0x000003f00a037810 */ /* 0x040fe20007f5e0ff */
[----:B------:R-:W-:Y:S01]  /*7be0*/  IMAD.U32 R13, RZ, RZ, UR11 ;  /* 0x0000000bff0d7e24 */ /* 0x000fe2000f8e00ff */
[----:B------:R-:W-:Y:S01]  /*7bf0*/  IADD3 R2, P1, R10, 0x2f0, RZ ;  /* 0x000002f00a027810 */ /* 0x000fe20007f3e0ff */
[----:B------:R-:W-:Y:S01]  /*7c00*/  IMAD.U32 R14, RZ, RZ, UR8 ;  /* 0x00000008ff0e7e24 */ /* 0x000fe2000f8e00ff */
[----:B------:R-:W-:Y:S01]  /*7c10*/  R2UR UR46, R3 ;  /* 0x00000000032e72ca */ /* 0x000fe200000e0000 */
[----:B------:R-:W-:Y:S01]  /*7c20*/  IMAD.U32 R3, RZ, RZ, UR8 ;  /* 0x00000008ff037e24 */ /* 0x000fe2000f8e00ff */
[----:B------:R-:W-:Y:S01]  /*7c30*/  R2UR UR54, R2 ;  /* 0x00000000023672ca */ /* 0x000fe200000e0000 */
[----:B------:R-:W-:Y:S01]  /*7c40*/  IMAD.X R15, RZ, RZ, R11, P1 ;  /* 0x000000ffff0f7224 */ /* 0x000fe200008e060b */
[----:B------:R-:W-:Y:S01]  /*7c50*/  UIADD3 UR8, UR32, 0x22000, URZ ;  /* 0x0002200020087890 */ /* 0x000fe2000fffe03f */
[----:B------:R-:W-:Y:S01]  /*7c60*/  IMAD.U32 R5, RZ, RZ, UR7 ;  /* 0x00000007ff057e24 */ /* 0x000fe2000f8e00ff */
[----:B------:R-:W-:Y:S01]  /*7c70*/  LEA R2, P1, R3, R12, 0x2 ;  /* 0x0000000c03027211 */ /* 0x000fe200078210ff */
[----:B------:R-:W-:Y:S01]  /*7c80*/  UIADD3 UR33, UR32, 0x36400, URZ ;  /* 0x0003640020217890 */ /* 0x000fe2000fffe03f */
[----:B------:R-:W-:Y:S01]  /*7c90*/  R2UR UR55, R15 ;  /* 0x000000000f3772ca */ /* 0x000fe200000e0000 */
[----:B------:R-:W-:Y:S01]  /*7ca0*/  IMAD.U32 R15, RZ, RZ, UR6 ;  /* 0x00000006ff0f7e24 */ /* 0x000fe2000f8e00ff */
[----:B------:R-:W-:Y:S01]  /*7cb0*/  LEA.HI.X R5, R14, R13, R5, 0x2, P1 ;  /* 0x0000000d0e057211 */ /* 0x000fe200008f1405 */
[--C-:B------:R-:W-:Y:S01]  /*7cc0*/  IMAD.X R14, RZ, RZ, R11.reuse, P2 ;  /* 0x000000ffff0e7224 */ /* 0x100fe200010e060b */
[----:B------:R-:W-:Y:S01]  /*7cd0*/  R2UR UR56, R2 ;  /* 0x00000000023872ca */ /* 0x000fe200000e0000 */
[----:B------:R-:W-:Y:S01]  /*7ce0*/  UMOV UR17, UR25 ;  /* 0x0000001900117c82 */ /* 0x000fe20008000000 */
[----:B------:R-:W-:Y:S01]  /*7cf0*/  IADD3 R2, P1, R10, 0xf0, RZ ;  /* 0x000000f00a027810 */ /* 0x000fe20007f3e0ff */
[----:B------:R-:W-:Y:S01]  /*7d00*/  UMOV UR19, UR27 ;  /* 0x0000001b00137c82 */ /* 0x000fe20008000000 */
[----:B------:R-:W-:Y:S01]  /*7d10*/  R2UR UR57, R5 ;  /* 0x00000000053972ca */ /* 0x000fe200000e0000 */
[----:B------:R-:W-:Y:S01]  /*7d20*/  VIADD R15, R15, 0xffffffff ;  /* 0xffffffff0f0f7836 */ /* 0x000fe20000000000 */
[----:B------:R-:W-:Y:S01]  /*7d30*/  R2UR UR40, R2 ;  /* 0x00000000022872ca */ /* 0x000fe200000e0000 */
[----:B------:R-:W-:Y:S01]  /*7d40*/  IMAD.X R3, RZ, RZ, R11, P1 ;  /* 0x000000ffff037224 */ /* 0x000fe200008e060b */
[----:B------:R-:W-:Y:S01]  /*7d50*/  UMOV UR10, 0x80 ;  /* 0x00000080000a7882 */ /* 0x000fe20000000000 */
[----:B------:R-:W-:Y:S01]  /*7d60*/  UMOV UR9, UR25 ;  /* 0x0000001900097c82 */ /* 0x000fe20008000000 */
[----:B------:R-:W-:Y:S01]  /*7d70*/  UMOV UR11, UR27 ;  /* 0x0000001b000b7c82 */ /* 0x000fe20008000000 */
[----:B------:R-:W-:Y:S01]  /*7d80*/  R2UR UR47, R14 ;  /* 0x000000000e2f72ca */ /* 0x000fe200000e0000 */
[----:B------:R-:W-:Y:S01]  /*7d90*/  IMAD.MOV.U32 R5, RZ, RZ, 0x12000 ;  /* 0x00012000ff057424 */ /* 0x000fe200078e00ff */
[----:B------:R-:W-:Y:S01]  /*7da0*/  R2UR UR41, R3 ;  /* 0x00000000032972ca */ /* 0x000fe200000e0000 */
[----:B------:R-:W-:Y:S01]  /*7db0*/  UMOV UR7, 0x10 ;  /* 0x0000001000077882 */ /* 0x000fe20000000000 */
[----:B------:R-:W-:Y:S01]  /*7dc0*/  UMOV UR34, UR26 ;  /* 0x0000001a00227c82 */ /* 0x000fe20008000000 */
[----:B------:R-:W-:Y:S01]  /*7dd0*/  ISETP.GE.AND P1, PT, R4, R15, PT ;  /* 0x0000000f0400720c */ /* 0x000fe20003f26270 */
[----:B------:R-:W-:Y:S01]  /*7de0*/  UMOV UR50, 0x40 ;  /* 0x0000004000327882 */ /* 0x000fe20000000000 */
[----:B------:R-:W-:Y:S01]  /*7df0*/  UMOV UR51, UR35 ;  /* 0x0000002300337c82 */ /* 0x000fe20008000000 */
[----:B------:R-:W-:Y:S01]  /*7e00*/  UMOV UR52, UR36 ;  /* 0x0000002400347c82 */ /* 0x000fe20008000000 */
[----:B------:R-:W-:Y:S01]  /*7e10*/  UMOV UR53, UR29 ;  /* 0x0000001d00357c82 */ /* 0x000fe20008000000 */
[----:B------:R-:W-:Y:S01]  /*7e20*/  UMOV UR42, 0x80 ;  /* 0x00000080002a7882 */ /* 0x000fe20000000000 */
[----:B------:R-:W-:Y:S01]  /*7e30*/  UMOV UR43, UR35 ;  /* 0x00000023002b7c82 */ /* 0x000fe20008000000 */
[----:B------:R-:W-:Y:S01]  /*7e40*/  UMOV UR44, UR36 ;  /* 0x00000024002c7c82 */ /* 0x000fe20008000000 */
[----:B------:R-:W-:-:S02]  /*7e50*/  UMOV UR45, UR29 ;  /* 0x0000001d002d7c82 */ /* 0x000fc40008000000 */
[----:B------:R2:W-:Y:S01]  /*7e60*/  UTMALDG.4D [UR24], [UR40], desc[UR48] ;  /* 0x00003018280075b4 */ /* 0x0005e20008019000 */
[----:B------:R3:W-:Y:S01]  /*7e70*/  UTMALDG.4D [UR16], [UR40], desc[UR48] ;  /* 0x00003010280075b4 */ /* 0x0007e20008019000 */
[----:B------:R4:W-:Y:S01]  /*7e80*/  UTMALDG.4D [UR8], [UR40], desc[UR48] ;  /* 0x00003008280075b4 */ /* 0x0009e20008019000 */
[----:B--2---:R-:W-:Y:S02]  /*7e90*/  UIADD3 UR24, UR32, 0x30000, URZ ;  /* 0x0003000020187890 */ /* 0x004fe4000fffe03f */
[----:B---3--:R-:W-:-:S07]  /*7ea0*/  UIADD3 UR16, UR32, 0x9000, URZ ;  /* 0x0000900020107890 */ /* 0x008fce000fffe03f */
[----:B------:R-:W-:Y:S01]  /*7eb0*/  UBLKCP.S.G [UR24], [UR56], UR7 ;  /* 0x00000018380073ba */ /* 0x000fe20008000207 */
[----:B------:R2:W-:Y:S01]  /*7ec0*/  SYNCS.ARRIVE.TRANS64 RZ, [R0+URZ+0x36400], R5 ;  /* 0x0364000500ff79a7 */ /* 0x0005e2000800003f */
[----:B------:R-:W-:Y:S01]  /*7ed0*/  UMOV UR19, UR35 ;  /* 0x0000002300137c82 */ /* 0x000fe20008000000 */
[----:B------:R-:W-:Y:S01]  /*7ee0*/  UMOV UR20, UR36 ;  /* 0x0000002400147c82 */ /* 0x000fe20008000000 */
[----:B------:R-:W-:Y:S01]  /*7ef0*/  UMOV UR18, UR26 ;  /* 0x0000001a00127c82 */ /* 0x000fe20008000000 */
[----:B------:R-:W-:Y:S01]  /*7f00*/  UMOV UR17, UR33 ;  /* 0x0000002100117c82 */ /* 0x000fe20008000000 */
[----:B----4-:R-:W-:Y:S02]  /*7f10*/  UIADD3 UR48, UR32, 0x3000, URZ ;  /* 0x0000300020307890 */ /* 0x010fe4000fffe03f */
[----:B------:R3:W-:Y:S01]  /*7f20*/  UTMALDG.4D [UR32], [UR54], desc[UR30] ;  /* 0x00001e20360075b4 */ /* 0x0007e20008019000 */
[----:B------:R-:W-:Y:S02]  /*7f30*/  UIADD3 UR40, UR32, 0x6000, URZ ;  /* 0x0000600020287890 */ /* 0x000fe4000fffe03f */
[----:B------:R-:W-:Y:S01]  /*7f40*/  UIADD3 UR8, UR32, 0xc000, URZ ;  /* 0x0000c00020087890 */ /* 0x000fe2000fffe03f */
[----:B--2---:R-:W-:Y:S01]  /*7f50*/  IMAD.MOV.U32 R5, RZ, RZ, 0x1 ;  /* 0x00000001ff057424 */ /* 0x004fe200078e00ff */
[----:B------:R-:W-:Y:S01]  /*7f60*/  UMOV UR49, UR33 ;  /* 0x0000002100317c82 */ /* 0x000fe20008000000 */
[----:B------:R-:W-:Y:S01]  /*7f70*/  UMOV UR41, UR33 ;  /* 0x0000002100297c82 */ /* 0x000fe20008000000 */
[----:B------:R-:W-:Y:S01]  /*7f80*/  UMOV UR10, 0x40 ;  /* 0x00000040000a7882 */ /* 0x000fe20000000000 */
[----:B------:R2:W-:Y:S01]  /*7f90*/  UTMALDG.4D [UR48], [UR54], desc[UR30] ;  /* 0x00001e30360075b4 */ /* 0x0005e20008019000 */
[----:B------:R-:W-:Y:S01]  /*7fa0*/  UMOV UR11, UR35 ;  /* 0x00000023000b7c82 */ /* 0x000fe20008000000 */
[----:B------:R-:W-:Y:S01]  /*7fb0*/  UMOV UR12, UR36 ;  /* 0x00000024000c7c82 */ /* 0x000fe20008000000 */
[----:B------:R-:W-:Y:S01]  /*7fc0*/  UMOV UR9, UR33 ;  /* 0x0000002100097c82 */ /* 0x000fe20008000000 */
[----:B------:R2:W-:Y:S01]  /*7fd0*/  UTMALDG.4D [UR40], [UR54], desc[UR30] ;  /* 0x00001e28360075b4 */ /* 0x0005e20008019000 */
[----:B------:R2:W-:Y:S01]  /*7fe0*/  UTMALDG.4D [UR16], [UR46], desc[UR30] ;  /* 0x00001e102e0075b4 */ /* 0x0005e20008019000 */
[----:B---3--:R-:W-:Y:S01]  /*7ff0*/  UIADD3 UR32, UR32, 0xf000, URZ ;  /* 0x0000f00020207890 */ /* 0x008fe2000fffe03f */
[----:B------:R-:W-:Y:S01]  /*8000*/  UMOV UR34, 0x80 ;  /* 0x0000008000227882 */ /* 0x000fe20000000000 */
[----:B------:R2:W-:Y:S07]  /*8010*/  UTMALDG.4D [UR8], [UR46], desc[UR30] ;  /* 0x00001e082e0075b4 */ /* 0x0005ee0008019000 */
[----:B------:R2:W-:Y:S02]  /*8020*/  UTMALDG.4D [UR32], [UR46], desc[UR30] ;  /* 0x00001e202e0075b4 */ /* 0x0005e40008019000 */
[----:B--2---:R-:W-:Y:S05]  /*8030*/  @P1 BRA `(.L_x_1259) ;  /* 0x0000001400041947 */ /* 0x004fea0003800000 */
[----:B------:R-:W2:Y:S01]  /*8040*/  S2R R16, SR_TID.X ;  /* 0x0000000000107919 */ /* 0x000ea20000002100 */
[C---:B------:R-:W-:Y:S01]  /*8050*/  R2UR UR7, R4.reuse ;  /* 0x00000000040772ca */ /* 0x040fe200000e0000 */
[----:B------:R-:W-:Y:S01]  /*8060*/  UIADD3 UR8, UR6, -0x2, URZ ;  /* 0xfffffffe06087890 */ /* 0x000fe2000fffe03f */
[----:B------:R-:W-:Y:S02]  /*8070*/  IMAD.MOV.U32 R18, RZ, RZ, 0x1 ;  /* 0x00000001ff127424 */ /* 0x000fe400078e00ff */
[----:B------:R-:W-:Y:S02]  /*8080*/  IMAD.MOV.U32 R21, RZ, RZ, R4 ;  /* 0x000000ffff157224 */ /* 0x000fe400078e0004 */
[----:B------:R-:W-:Y:S01]  /*8090*/  IMAD.MOV.U32 R7, RZ, RZ, 0x1 ;  /* 0x00000001ff077424 */ /* 0x000fe200078e00ff */
[----:B------:R-:W-:-:S06]  /*80a0*/  ISETP.NE.AND P1, PT, R4, UR8, PT ;  /* 0x0000000804007c0c */ /* 0x000fcc000bf25270 */
[----:B------:R-:W-:-:S04]  /*80b0*/  ULOP3.LUT UR7, URZ, UR7, URZ, 0x33, !UPT ;  /* 0x000000073f077292 */ /* 0x000fc8000f8e333f */
[----:B------:R-:W-:-:S06]  /*80c0*/  UIADD3 UR7, UR7, UR6, URZ ;  /* 0x0000000607077290 */ /* 0x000fcc000fffe03f */
[----:B------:R-:W-:-:S05]  /*80d0*/  IMAD.U32 R19, RZ, RZ, UR7 ;  /* 0x00000007ff137e24 */ /* 0x000fca000f8e00ff */
[----:B------:R-:W-:Y:S02]  /*80e0*/  LOP3.LUT R19, R19, 0x1, RZ, 0xc0, !PT ;  /* 0x0000000113137812 */ /* 0x000fe400078ec0ff */
[----:B--2---:R-:W-:Y:S01]  /*80f0*/  LOP3.LUT R20, R16, 0x1f, RZ, 0xc0, !PT ;  /* 0x0000001f10147812 */ /* 0x004fe200078ec0ff */
[----:B------:R-:W-:Y:S06]  /*8100*/  @!P1 BRA `(.L_x_1260) ;  /* 0x0000000c00389947 */ /* 0x000fec0003800000 */
[----:B------:R-:W-:Y:S01]  /*8110*/  R2UR UR8, R19 ;  /* 0x00000000130872ca */ /* 0x000fe200000e0000 */
[----:B------:R-:W-:Y:S02]  /*8120*/  IMAD.MOV.U32 R21, RZ, RZ, R4 ;  /* 0x000000ffff157224 */ /* 0x000fe400078e0004 */
[----:B------:R-:W-:-:S10]  /*8130*/  IMAD.MOV.U32 R7, RZ, RZ, 0x1 ;  /* 0x00000001ff077424 */ /* 0x000fd400078e00ff */
[----:B------:R-:W-:-:S06]  /*8140*/  UIADD3 UR7, UR7, -UR8, URZ ;  /* 0x8000000807077290 */ /* 0x000fcc000fffe03f */
[----:B------:R-:W-:-:S07]  /*8150*/  IMAD.U32 R22, RZ, RZ, UR7 ;  /* 0x00000007ff167e24 */ /* 0x000fce000f8e00ff */
.L_x_1269:
[----:B-1----:R-:W-:-:S05]  /*8160*/  IMAD.MOV.U32 R6, RZ, RZ, 0x1 ;  /* 0x00000001ff067424 */ /* 0x002fca00078e00ff */
[----:B------:R-:W-:-:S04]  /*8170*/  SHF.L.U32 R6, R6, 0x1f, RZ ;  /* 0x0000001f06067819 */ /* 0x000fc800000006ff */
[----:B------:R-:W1:Y:S02]  /*8180*/  SYNCS.PHASECHK.TRANS64.TRYWAIT P1, [R0+URZ+0x36438], R6 ;  /* 0x03643806000075a7 */ /* 0x000e64000802017f */
[----:B-123--:R-:W-:Y:S05]  /*8190*/  @!P1 BRA `(.L_x_1261) ;  /* 0x0000001800849947 */ /* 0x00efea0003800000 */
.L_x_1285:
[----:B------:R-:W-:Y:S05]  /*81a0*/  @P0 BRA `(.L_x_1262) ;  /* 0x0000000000140947 */ /* 0x000fea0003800000 */
[----:B------:R-:W-:Y:S01]  /*81b0*/  ISETP.NE.AND P1, PT, R20, RZ, PT ;  /* 0x000000ff1400720c */ /* 0x000fe20003f25270 */
[----:B------:R-:W-:-:S04]  /*81c0*/  IMAD.MOV.U32 R3, RZ, RZ, 0x6100 ;  /* 0x00006100ff037424 */ /* 0x000fc800078e00ff */
[----:B------:R2:W-:Y:S08]  /*81d0*/  SYNCS.ARRIVE.TRANS64 RZ, [R0+URZ+0x36430], R3 ;  /* 0x0364300300ff79a7 */ /* 0x0005f0000800003f */
[----:B------:R-:W-:Y:S05]  /*81e0*/  @!P1 BRA `(.L_x_1262) ;  /* 0x0000000000049947 */ /* 0x000fea0003800000 */
[----:B------:R-:W-:Y:S01]  /*81f0*/  BPT.TRAP 0x1 ;  /* 0x000000040000795c */ /* 0x000fe20000300000 */
.L_x_1262:
[----:B------:R-:W3:Y:S01]  /*8200*/  LDC.64 R16, c[0x0][0x728] ;  /* 0x0001ca00ff107b82 */ /* 0x000ee20000000a00 */
[----:B------:R-:W-:Y:S01]  /*8210*/  IMAD.SHL.U32 R28, R21, 0x40, RZ ;  /* 0x00000040151c7824 */ /* 0x000fe200078e00ff */
[----:B------:R-:W-:Y:S01]  /*8220*/  UMOV UR32, 0x0 ;  /* 0x0000000000207882 */ /* 0x000fe20000000000 */
[C---:B------:R-:W-:Y:S01]  /*8230*/  VIADD R23, R0.reuse, 0x36430 ;  /* 0x0003643000177836 */ /* 0x040fe20000000000 */
[----:B------:R-:W-:Y:S01]  /*8240*/  UMOV UR33, 0x14f00000 ;  /* 0x14f0000000217882 */ /* 0x000fe20000000000 */
[----:B------:R-:W-:Y:S01]  /*8250*/  VIADD R24, R0, 0x2a000 ;  /* 0x0002a00000187836 */ /* 0x000fe20000000000 */
[----:B------:R-:W-:Y:S01]  /*8260*/  IADD3 R2, P1, R28, UR14, RZ ;  /* 0x0000000e1c027c10 */ /* 0x000fe2000ff3e0ff */
[C---:B------:R-:W-:Y:S01]  /*8270*/  VIADD R25, R0.reuse, 0x2c000 ;  /* 0x0002c00000197836 */ /* 0x040fe20000000000 */
[----:B------:R-:W4:Y:S01]  /*8280*/  LDC.64 R12, c[0x0][0x198] ;  /* 0x00006600ff0c7b82 */ /* 0x000f220000000a00 */
[----:B------:R-:W-:Y:S01]  /*8290*/  VIADD R26, R0, 0x2e000 ;  /* 0x0002e000001a7836 */ /* 0x000fe20000000000 */
[----:B--2---:R-:W-:Y:S01]  /*82a0*/  LEA.HI.X.SX32 R3, R28, R9, 0x1, P1 ;  /* 0x000000091c037211 */ /* 0x004fe200008f0eff */
[----:B------:R-:W-:Y:S01]  /*82b0*/  VIADD R27, R0, 0x30200 ;  /* 0x00030200001b7836 */ /* 0x000fe20000000000 */
[----:B------:R-:W-:Y:S01]  /*82c0*/  R2UR UR27, R28 ;  /* 0x000000001c1b72ca */ /* 0x000fe200000e0000 */
[----:B------:R-:W-:Y:S01]  /*82d0*/  UMOV UR26, URZ ;  /* 0x0000003f001a7c82 */ /* 0x000fe20008000000 */
[----:B------:R-:W-:Y:S01]  /*82e0*/  R2UR UR25, R23 ;  /* 0x00000000171972ca */ /* 0x000fe200000e0000 */
[----:B------:R-:W-:Y:S01]  /*82f0*/  UMOV UR18, 0x40 ;  /* 0x0000004000127882 */ /* 0x000fe20000000000 */
        /* <DEDUP_REMOVED lines=8> */
[C---:B---3--:R-:W-:Y:S01]  /*8380*/  LEA R4, P1, R2.reuse, R16, 0x2 ;  /* 0x0000001002047211 */ /* 0x048fe200078210ff */
[----:B------:R-:W-:Y:S01]  /*8390*/  UMOV UR19, UR27 ;  /* 0x0000001b00137c82 */ /* 0x000fe20008000000 */
[----:B------:R-:W-:Y:S01]  /*83a0*/  UMOV UR13, UR29 ;  /* 0x0000001d000d7c82 */ /* 0x000fe20008000000 */
[----:B------:R-:W-:Y:S01]  /*83b0*/  UMOV UR17, UR25 ;  /* 0x0000001900117c82 */ /* 0x000fe20008000000 */
[----:B------:R-:W-:Y:S01]  /*83c0*/  LEA.HI.X R2, R2, R17, R3, 0x2, P1 ;  /* 0x0000001102027211 */ /* 0x000fe200008f1403 */
[----:B------:R-:W-:Y:S01]  /*83d0*/  UMOV UR9, UR25 ;  /* 0x0000001900097c82 */ /* 0x000fe20008000000 */
[----:B------:R-:W-:Y:S01]  /*83e0*/  R2UR UR40, R4 ;  /* 0x00000000042872ca */ /* 0x000fe200000e0000 */
[----:B------:R-:W-:Y:S01]  /*83f0*/  UMOV UR11, UR27 ;  /* 0x0000001b000b7c82 */ /* 0x000fe20008000000 */
[----:B----4-:R-:W-:Y:S01]  /*8400*/  IMAD.MOV.U32 R10, RZ, RZ, R12 ;  /* 0x000000ffff0a7224 */ /* 0x010fe200078e000c */
[----:B------:R-:W-:Y:S01]  /*8410*/  R2UR UR41, R2 ;  /* 0x00000000022972ca */ /* 0x000fe200000e0000 */
[----:B------:R-:W-:Y:S01]  /*8420*/  IMAD.MOV.U32 R11, RZ, RZ, R13 ;  /* 0x000000ffff0b7224 */ /* 0x000fe200078e000d */
[----:B------:R-:W-:Y:S01]  /*8430*/  SHF.L.U32 R3, R7, 0x1f, RZ ;  /* 0x0000001f07037819 */ /* 0x000fe200000006ff */
[----:B------:R-:W-:Y:S01]  /*8440*/  UMOV UR7, 0x10 ;  /* 0x0000001000077882 */ /* 0x000fe20000000000 */
[----:B------:R-:W-:Y:S01]  /*8450*/  IADD3 R4, P1, R10, 0x1f0, RZ ;  /* 0x000001f00a047810 */ /* 0x000fe20007f3e0ff */
[----:B------:R-:W-:-:S03]  /*8460*/  UMOV UR43, UR25 ;  /* 0x00000019002b7c82 */ /* 0x000fc60008000000 */
[----:B------:R-:W-:Y:S01]  /*8470*/  R2UR UR30, R4 ;  /* 0x00000000041e72ca */ /* 0x000fe200000e0000 */
[----:B------:R-:W-:-:S05]  /*8480*/  IMAD.X R5, RZ, RZ, R11, P1 ;  /* 0x000000ffff057224 */ /* 0x000fca00008e060b */
[----:B------:R-:W-:-:S13]  /*8490*/  R2UR UR31, R5 ;  /* 0x00000000051f72ca */ /* 0x000fda00000e0000 */
[----:B------:R2:W-:Y:S01]  /*84a0*/  UTMALDG.4D [UR24], [UR30], desc[UR32] ;  /* 0x000020181e0075b4 */ /* 0x0005e20008019000 */
[----:B------:R2:W-:Y:S01]  /*84b0*/  UTMALDG.4D [UR16], [UR30], desc[UR32] ;  /* 0x000020101e0075b4 */ /* 0x0005e20008019000 */
[----:B------:R2:W-:Y:S01]  /*84c0*/  UTMALDG.4D [UR8], [UR30], desc[UR32] ;  /* 0x000020081e0075b4 */ /* 0x0005e20008019000 */
[----:B------:R2:W-:Y:S01]  /*84d0*/  UBLKCP.S.G [UR42], [UR40], UR7 ;  /* 0x0000002a280073ba */ /* 0x0005e20008000207 */
[----:B------:R-:W3:Y:S02]  /*84e0*/  SYNCS.PHASECHK.TRANS64.TRYWAIT P1, [R0+URZ+0x36428], R3 ;  /* 0x03642803000075a7 */ /* 0x000ee4000802017f */
[----:B--23--:R-:W-:Y:S05]  /*84f0*/  @!P1 BRA `(.L_x_1263) ;  /* 0x0000001400c09947 */ /* 0x00cfea0003800000 */
.L_x_1286:
[----:B------:R-:W-:Y:S05]  /*8500*/  @P0 BRA `(.L_x_1264) ;  /* 0x0000000000140947 */ /* 0x000fea0003800000 */
[----:B------:R-:W-:Y:S01]  /*8510*/  ISETP.NE.AND P1, PT, R20, RZ, PT ;  /* 0x000000ff1400720c */ /* 0x000fe20003f25270 */
[----:B--2---:R-:W-:-:S04]  /*8520*/  IMAD.MOV.U32 R3, RZ, RZ, 0x6100 ;  /* 0x00006100ff037424 */ /* 0x004fc800078e00ff */
[----:B------:R3:W-:Y:S08]  /*8530*/  SYNCS.ARRIVE.TRANS64 RZ, [R0+URZ+0x36418], R3 ;  /* 0x0364180300ff79a7 */ /* 0x0007f0000800003f */
[----:B------:R-:W-:Y:S05]  /*8540*/  @!P1 BRA `(.L_x_1264) ;  /* 0x0000000000049947 */ /* 0x000fea0003800000 */
[----:B------:R-:W-:Y:S01]  /*8550*/  BPT.TRAP 0x1 ;  /* 0x000000040000795c */ /* 0x000fe20000300000 */
.L_x_1264:
[----:B------:R-:W-:Y:S01]  /*8560*/  VIADD R28, R28, 0x40 ;  /* 0x000000401c1c7836 */ /* 0x000fe20000000000 */
[----:B------:R-:W-:Y:S01]  /*8570*/  ULDC.64 UR8, c[0x0][0x700] ;  /* 0x0001c00000087ab9 */ /* 0x000fe20000000a00 */
[----:B------:R-:W-:Y:S01]  /*8580*/  R2UR UR40, R0 ;  /* 0x00000000002872ca */ /* 0x000fe200000e0000 */
[----:B------:R-:W-:Y:S01]  /*8590*/  IMAD.U32 R12, RZ, RZ, UR8 ;  /* 0x00000008ff0c7e24 */ /* 0x000fe2000f8e00ff */
[----:B------:R-:W-:Y:S01]  /*85a0*/  UMOV UR32, 0x0 ;  /* 0x0000000000207882 */ /* 0x000fe20000000000 */
[----:B------:R-:W-:Y:S01]  /*85b0*/  IADD3 R2, P1, R28, UR22, RZ ;  /* 0x000000161c027c10 */ /* 0x000fe2000ff3e0ff */
[----:B------:R-:W-:Y:S01]  /*85c0*/  IMAD.U32 R13, RZ, RZ, UR9 ;  /* 0x00000009ff0d7e24 */ /* 0x000fe2000f8e00ff */
[----:B------:R-:W-:Y:S01]  /*85d0*/  SHF.R.S32.HI R14, RZ, 0x1f, R28 ;  /* 0x0000001fff0e7819 */ /* 0x000fe2000001141c */
[----:B------:R-:W-:Y:S01]  /*85e0*/  UMOV UR33, 0x14f00000 ;  /* 0x14f0000000217882 */ /* 0x000fe20000000000 */
[----:B--23--:R-:W-:Y:S01]  /*85f0*/  LEA R3, P2, R2, R12, 0x2 ;  /* 0x0000000c02037211 */ /* 0x00cfe200078410ff */
[----:B------:R-:W-:Y:S01]  /*8600*/  UMOV UR18, URZ ;  /* 0x0000003f00127c82 */ /* 0x000fe20008000000 */
[----:B------:R-:W-:Y:S01]  /*8610*/  R2UR UR19, R28 ;  /* 0x000000001c1372ca */ /* 0x000fe200000e0000 */
[----:B------:R-:W-:Y:S01]  /*8620*/  UMOV UR20, UR28 ;  /* 0x0000001c00147c82 */ /* 0x000fe20008000000 */
[----:B------:R-:W-:Y:S01]  /*8630*/  R2UR UR42, R3 ;  /* 0x00000000032a72ca */ /* 0x000fe200000e0000 */
[----:B------:R-:W-:Y:S01]  /*8640*/  IMAD.X R3, R14, 0x1, R8, P1 ;  /* 0x000000010e037824 */ /* 0x000fe200008e0608 */
[----:B------:R-:W-:Y:S01]  /*8650*/  UIADD3 UR17, UR40, 0x36418, URZ ;  /* 0x0003641828117890 */ /* 0x000fe2000fffe03f */
[----:B------:R-:W-:Y:S01]  /*8660*/  SHF.L.U32 R29, RZ, 0x1f, RZ ;  /* 0x0000001fff1d7819 */ /* 0x000fe200000006ff */
[----:B------:R-:W-:-:S02]  /*8670*/  UIADD3 UR16, UR40, 0x24000, URZ ;  /* 0x0002400028107890 */ /* 0x000fc4000fffe03f */
[----:B------:R-:W-:Y:S01]  /*8680*/  LEA.HI.X R3, R2, R13, R3, 0x2, P2 ;  /* 0x0000000d02037211 */ /* 0x000fe200010f1403 */
[----:B------:R-:W-:Y:S01]  /*8690*/  UIADD3 UR8, UR40, 0x26000, URZ ;  /* 0x0002600028087890 */ /* 0x000fe2000fffe03f */
[----:B------:R-:W-:Y:S01]  /*86a0*/  IADD3 R2, P1, R10, 0xf0, RZ ;  /* 0x000000f00a027810 */ /* 0x000fe20007f3e0ff */
[----:B------:R-:W-:Y:S01]  /*86b0*/  UIADD3 UR24, UR40, 0x28000, URZ ;  /* 0x0002800028187890 */ /* 0x000fe2000fffe03f */
[----:B------:R-:W-:Y:S01]  /*86c0*/  R2UR UR43, R3 ;  /* 0x00000000032b72ca */ /* 0x000fe200000e0000 */
[----:B------:R-:W-:Y:S01]  /*86d0*/  UIADD3 UR40, UR40, 0x30100, URZ ;  /* 0x0003010028287890 */ /* 0x000fe2000fffe03f */
[----:B------:R-:W-:Y:S01]  /*86e0*/  R2UR UR30, R2 ;  /* 0x00000000021e72ca */ /* 0x000fe200000e0000 */
[----:B------:R-:W-:Y:S01]  /*86f0*/  IMAD.X R3, RZ, RZ, R11, P1 ;  /* 0x000000ffff037224 */ /* 0x000fe200008e060b */
[----:B------:R-:W-:Y:S01]  /*8700*/  UMOV UR21, UR29 ;  /* 0x0000001d00157c82 */ /* 0x000fe20008000000 */
[----:B------:R-:W-:Y:S01]  /*8710*/  UMOV UR10, 0x40 ;  /* 0x00000040000a7882 */ /* 0x000fe20000000000 */
[----:B------:R-:W-:Y:S01]  /*8720*/  UMOV UR12, UR28 ;  /* 0x0000001c000c7c82 */ /* 0x000fe20008000000 */
[----:B------:R-:W-:Y:S01]  /*8730*/  UMOV UR13, UR29 ;  /* 0x0000001d000d7c82 */ /* 0x000fe20008000000 */
[----:B------:R-:W-:Y:S01]  /*8740*/  R2UR UR31, R3 ;  /* 0x00000000031f72ca */ /* 0x000fe200000e0000 */
[----:B------:R-:W-:Y:S01]  /*8750*/  UMOV UR9, UR17 ;  /* 0x0000001100097c82 */ /* 0x000fe20008000000 */
[----:B------:R-:W-:Y:S01]  /*8760*/  UMOV UR11, UR19 ;  /* 0x00000013000b7c82 */ /* 0x000fe20008000000 */
[----:B------:R-:W-:Y:S01]  /*8770*/  UMOV UR26, 0x80 ;  /* 0x00000080001a7882 */ /* 0x000fe20000000000 */
[----:B------:R-:W-:Y:S01]  /*8780*/  UMOV UR25, UR17 ;  /* 0x0000001100197c82 */ /* 0x000fe20008000000 */
[----:B------:R-:W-:Y:S01]  /*8790*/  UMOV UR27, UR19 ;  /* 0x00000013001b7c82 */ /* 0x000fe20008000000 */
[----:B------:R-:W-:Y:S01]  /*87a0*/  UMOV UR41, UR17 ;  /* 0x0000001100297c82 */ /* 0x000fe20008000000 */
[----:B------:R-:W-:-:S06]  /*87b0*/  UMOV UR7, 0x10 ;  /* 0x0000001000077882 */ /* 0x000fcc0000000000 */
[----:B------:R2:W-:Y:S01]  /*87c0*/  UTMALDG.4D [UR16], [UR30], desc[UR32] ;  /* 0x000020101e0075b4 */ /* 0x0005e20008019000 */
[----:B------:R2:W-:Y:S01]  /*87d0*/  UTMALDG.4D [UR8], [UR30], desc[UR32] ;  /* 0x000020081e0075b4 */ /* 0x0005e20008019000 */
[----:B------:R2:W-:Y:S01]  /*87e0*/  UTMALDG.4D [UR24], [UR30], desc[UR32] ;  /* 0x000020181e0075b4 */ /* 0x0005e20008019000 */
[----:B------:R2:W-:Y:S01]  /*87f0*/  UBLKCP.S.G [UR40], [UR42], UR7 ;  /* 0x000000282a0073ba */ /* 0x0005e20008000207 */
[----:B------:R-:W3:Y:S02]  /*8800*/  SYNCS.PHASECHK.TRANS64.TRYWAIT P1, [R0+URZ+0x36438], R29 ;  /* 0x0364381d000075a7 */ /* 0x000ee4000802017f */
[----:B--23--:R-:W-:Y:S05]  /*8810*/  @!P1 BRA `(.L_x_1265) ;  /* 0x00000014000c9947 */ /* 0x00cfea0003800000 */
.L_x_1287:
[----:B------:R-:W-:Y:S05]  /*8820*/  @P0 BRA `(.L_x_1266) ;  /* 0x0000000000140947 */ /* 0x000fea0003800000 */
[----:B------:R-:W-:Y:S01]  /*8830*/  ISETP.NE.AND P1, PT, R20, RZ, PT ;  /* 0x000000ff1400720c */ /* 0x000fe20003f25270 */
[----:B--2---:R-:W-:-:S04]  /*8840*/  IMAD.MOV.U32 R29, RZ, RZ, 0x6100 ;  /* 0x00006100ff1d7424 */ /* 0x004fc800078e00ff */
[----:B------:R3:W-:Y:S08]  /*8850*/  SYNCS.ARRIVE.TRANS64 RZ, [R0+URZ+0x36430], R29 ;  /* 0x0364301d00ff79a7 */ /* 0x0007f0000800003f */
[----:B------:R-:W-:Y:S05]  /*8860*/  @!P1 BRA `(.L_x_1266) ;  /* 0x0000000000049947 */ /* 0x000fea0003800000 */
[----:B------:R-:W-:Y:S01]  /*8870*/  BPT.TRAP 0x1 ;  /* 0x000000040000795c */ /* 0x000fe20000300000 */
.L_x_1266:
[C---:B------:R-:W-:Y:S01]  /*8880*/  R2UR UR27, R28.reuse ;  /* 0x000000001c1b72ca */ /* 0x040fe200000e0000 */
[----:B------:R-:W-:Y:S01]  /*8890*/  UMOV UR32, 0x0 ;  /* 0x0000000000207882 */ /* 0x000fe20000000000 */
[----:B------:R-:W-:Y:S01]  /*88a0*/  IADD3 R28, P1, R28, UR14, RZ ;  /* 0x0000000e1c1c7c10 */ /* 0x000fe2000ff3e0ff */
        /* <DEDUP_REMOVED lines=32> */
[----:B------:R-:W5:Y:S02]  /*8ab0*/  SYNCS.PHASECHK.TRANS64.TRYWAIT P1, [R0+URZ+0x36420], R5 ;  /* 0x03642005000075a7 */ /* 0x000f64000802017f */
[----:B----45:R-:W-:Y:S05]  /*8ac0*/  @!P1 BRA `(.L_x_1267) ;  /* 0x0000001000749947 */ /* 0x030fea0003800000 */
.L_x_1289:
[----:B------:R-:W-:Y:S05]  /*8ad0*/  @P0 BRA `(.L_x_1268) ;  /* 0x0000000000140947 */ /* 0x000fea0003800000 */
[----:B------:R-:W-:Y:S01]  /*8ae0*/  ISETP.NE.AND P1, PT, R20, RZ, PT ;  /* 0x000000ff1400720c */ /* 0x000fe20003f25270 */
[----:B----4-:R-:W-:-:S04]  /*8af0*/  IMAD.MOV.U32 R5, RZ, RZ, 0x6100 ;  /* 0x00006100ff057424 */ /* 0x010fc800078e00ff */
[----:B------:R4:W-:Y:S08]  /*8b00*/  SYNCS.ARRIVE.TRANS64 RZ, [R0+URZ+0x36410], R5 ;  /* 0x0364100500ff79a7 */ /* 0x0009f0000800003f */
[----:B------:R-:W-:Y:S05]  /*8b10*/  @!P1 BRA `(.L_x_1268) ;  /* 0x0000000000049947 */ /* 0x000fea0003800000 */
[----:B------:R-:W-:Y:S01]  /*8b20*/  BPT.TRAP 0x1 ;  /* 0x000000040000795c */ /* 0x000fe20000300000 */
.L_x_1268:
        /* <DEDUP_REMOVED lines=14> */
[----:B------:R-:W-:Y:S01]  /*8c10*/  UMOV UR13, UR29 ;  /* 0x0000001d000d7c82 */ /* 0x000fe20008000000 */
[----:B------:R-:W-:-:S02]  /*8c20*/  UMOV UR26, 0x80 ;  /* 0x00000080001a7882 */ /* 0x000fc40000000000 */
[----:B------:R-:W-:Y:S02]  /*8c30*/  USHF.L.U32 UR19, UR7, 0x6, URZ ;  /* 0x0000000607137899 */ /* 0x000fe4000800063f */
[----:B------:R-:W-:Y:S01]  /*8c40*/  UIADD3 UR17, UR40, 0x36410, URZ ;  /* 0x0003641028117890 */ /* 0x000fe2000fffe03f */
[----:B------:R-:W-:Y:S01]  /*8c50*/  IMAD.U32 R21, RZ, RZ, UR7 ;  /* 0x00000007ff157e24 */ /* 0x000fe2000f8e00ff */
[----:B------:R-:W-:Y:S02]  /*8c60*/  UIADD3 UR9, UP0, UR19, UR22, URZ ;  /* 0x0000001613097290 */ /* 0x000fe4000ff1e03f */
[----:B------:R-:W-:Y:S02]  /*8c70*/  UIADD3 UR16, UR40, 0x1e000, URZ ;  /* 0x0001e00028107890 */ /* 0x000fe4000fffe03f */
[----:B------:R-:W-:Y:S02]  /*8c80*/  ULEA.HI.X.SX32 UR8, UR19, UR8, 0x1, UP0 ;  /* 0x0000000813087291 */ /* 0x000fe400080f0e3f */
[----:B----4-:R-:W-:Y:S01]  /*8c90*/  IMAD.U32 R5, RZ, RZ, UR9 ;  /* 0x00000009ff057e24 */ /* 0x010fe2000f8e00ff */
[----:B------:R-:W-:Y:S01]  /*8ca0*/  UIADD3 UR24, UR40, 0x22000, URZ ;  /* 0x0002200028187890 */ /* 0x000fe2000fffe03f */
[----:B------:R-:W-:Y:S01]  /*8cb0*/  UMOV UR11, UR19 ;  /* 0x00000013000b7c82 */ /* 0x000fe20008000000 */
[----:B------:R-:W-:-:S02]  /*8cc0*/  UMOV UR25, UR17 ;  /* 0x0000001100197c82 */ /* 0x000fc40008000000 */
[----:B------:R-:W-:Y:S01]  /*8cd0*/  LEA R4, P1, R5, R12, 0x2 ;  /* 0x0000000c05047211 */ /* 0x000fe200078210ff */
[----:B------:R-:W-:Y:S01]  /*8ce0*/  IMAD.U32 R5, RZ, RZ, UR8 ;  /* 0x00000008ff057e24 */ /* 0x000fe2000f8e00ff */
[----:B------:R-:W-:Y:S01]  /*8cf0*/  UIADD3 UR8, UR40, 0x20000, URZ ;  /* 0x0002000028087890 */ /* 0x000fe2000fffe03f */
[----:B------:R4:W-:Y:S01]  /*8d00*/  UTMALDG.4D [UR16], [UR30], desc[UR32] ;  /* 0x000020101e0075b4 */ /* 0x0009e20008019000 */
[----:B------:R-:W-:Y:S01]  /*8d10*/  R2UR UR42, R4 ;  /* 0x00000000042a72ca */ /* 0x000fe200000e0000 */
[----:B------:R-:W-:Y:S01]  /*8d20*/  IMAD.U32 R4, RZ, RZ, UR9 ;  /* 0x00000009ff047e24 */ /* 0x000fe2000f8e00ff */
[----:B------:R-:W-:Y:S01]  /*8d30*/  UIADD3 UR40, UR40, 0x30000, URZ ;  /* 0x0003000028287890 */ /* 0x000fe2000fffe03f */
[----:B------:R-:W-:Y:S01]  /*8d40*/  UMOV UR9, UR17 ;  /* 0x0000001100097c82 */ /* 0x000fe20008000000 */
[----:B------:R-:W-:Y:S02]  /*8d50*/  UMOV UR27, UR19 ;  /* 0x00000013001b7c82 */ /* 0x000fe40008000000 */
[----:B------:R-:W-:Y:S01]  /*8d60*/  LEA.HI.X R4, R4, R13, R5, 0x2, P1 ;  /* 0x0000000d04047211 */ /* 0x000fe200008f1405 */
[----:B------:R-:W-:Y:S01]  /*8d70*/  UMOV UR41, UR17 ;  /* 0x0000001100297c82 */ /* 0x000fe20008000000 */
[----:B------:R-:W-:Y:S01]  /*8d80*/  ISETP.NE.AND P1, PT, R22, RZ, PT ;  /* 0x000000ff1600720c */ /* 0x000fe20003f25270 */
[----:B------:R4:W-:Y:S01]  /*8d90*/  UTMALDG.4D [UR8], [UR30], desc[UR32] ;  /* 0x000020081e0075b4 */ /* 0x0009e20008019000 */
[----:B------:R-:W-:Y:S01]  /*8da0*/  R2UR UR43, R4 ;  /* 0x00000000042b72ca */ /* 0x000fe200000e0000 */
[----:B------:R-:W-:Y:S01]  /*8db0*/  UMOV UR34, 0x10 ;  /* 0x0000001000227882 */ /* 0x000fe20000000000 */
[----:B------:R4:W-:Y:S11]  /*8dc0*/  UTMALDG.4D [UR24], [UR30], desc[UR32] ;  /* 0x000020181e0075b4 */ /* 0x0009f60008019000 */
[----:B------:R4:W-:Y:S02]  /*8dd0*/  UBLKCP.S.G [UR40], [UR42], UR34 ;  /* 0x000000282a0073ba */ /* 0x0009e40008000222 */
[----:B----4-:R-:W-:Y:S05]  /*8de0*/  @P1 BRA `(.L_x_1269) ;  /* 0xfffffff000dc1947 */ /* 0x010fea000383ffff */
.L_x_1260:
[----:B------:R-:W-:Y:S01]  /*8df0*/  ISETP.NE.AND P1, PT, R19, RZ, PT ;  /* 0x000000ff1300720c */ /* 0x000fe20003f25270 */
[----:B------:R-:W-:Y:S02]  /*8e00*/  IMAD.MOV.U32 R5, RZ, RZ, 0x1 ;  /* 0x00000001ff057424 */ /* 0x000fe400078e00ff */
[----:B------:R-:W-:-:S10]  /*8e10*/  IMAD.MOV.U32 R4, RZ, RZ, R15 ;  /* 0x000000ffff047224 */ /* 0x000fd400078e000f */
[----:B------:R-:W-:Y:S05]  /*8e20*/  @!P1 BRA `(.L_x_1259) ;  /* 0x0000000400889947 */ /* 0x000fea0003800000 */
[----:B------:R-:W4:Y:S02]  /*8e30*/  SYNCS.PHASECHK.TRANS64.TRYWAIT P1, [R0+URZ+0x36438], R6 ;  /* 0x03643806000075a7 */ /* 0x000f24000802017f */
[----:B----4-:R-:W-:Y:S05]  /*8e40*/  @!P1 BRA `(.L_x_1270) ;  /* 0x0000000c00ac9947 */ /* 0x010fea0003800000 */
.L_x_1290:
[----:B------:R-:W-:Y:S05]  /*8e50*/  @P0 BRA `(.L_x_1271) ;  /* 0x0000000000140947 */ /* 0x000fea0003800000 */
[----:B------:R-:W-:Y:S01]  /*8e60*/  ISETP.NE.AND P1, PT, R20, RZ, PT ;  /* 0x000000ff1400720c */ /* 0x000fe20003f25270 */
[----:B------:R-:W-:-:S04]  /*8e70*/  IMAD.MOV.U32 R5, RZ, RZ, 0x6100 ;  /* 0x00006100ff057424 */ /* 0x000fc800078e00ff */
[----:B------:R1:W-:Y:S08]  /*8e80*/  SYNCS.ARRIVE.TRANS64 RZ, [R0+URZ+0x36430], R5 ;  /* 0x0364300500ff79a7 */ /* 0x0003f0000800003f */
[----:B------:R-:W-:Y:S05]  /*8e90*/  @!P1 BRA `(.L_x_1271) ;  /* 0x0000000000049947 */ /* 0x000fea0003800000 */
[----:B------:R-:W-:Y:S01]  /*8ea0*/  BPT.TRAP 0x1 ;  /* 0x000000040000795c */ /* 0x000fe20000300000 */
.L_x_1271:
[----:B-1----:R-:W1:Y:S01]  /*8eb0*/  LDC.64 R4, c[0x0][0x728] ;  /* 0x0001ca00ff047b82 */ /* 0x002e620000000a00 */
[----:B------:R-:W-:Y:S01]  /*8ec0*/  IMAD.SHL.U32 R16, R21, 0x40, RZ ;  /* 0x0000004015107824 */ /* 0x000fe200078e00ff */
[----:B------:R-:W-:Y:S01]  /*8ed0*/  R2UR UR24, R0 ;  /* 0x00000000001872ca */ /* 0x000fe200000e0000 */
[----:B------:R-:W-:Y:S01]  /*8ee0*/  UMOV UR32, 0x0 ;  /* 0x0000000000207882 */ /* 0x000fe20000000000 */
[----:B------:R-:W-:Y:S01]  /*8ef0*/  UMOV UR33, 0x14f00000 ;  /* 0x14f0000000217882 */ /* 0x000fe20000000000 */
[----:B------:R-:W-:Y:S01]  /*8f00*/  UMOV UR18, URZ ;  /* 0x0000003f00127c82 */ /* 0x000fe20008000000 */
[C---:B----4-:R-:W-:Y:S01]  /*8f10*/  IADD3 R6, P1, R16.reuse, UR14, RZ ;  /* 0x0000000e10067c10 */ /* 0x050fe2000ff3e0ff */
        /* <DEDUP_REMOVED lines=13> */
[C---:B-1----:R-:W-:Y:S01]  /*8ff0*/  LEA R4, P2, R6.reuse, R4, 0x2 ;  /* 0x0000000406047211 */ /* 0x042fe200078410ff */
        /* <DEDUP_REMOVED lines=19> */
[----:B-1--4-:R-:W-:Y:S05]  /*9130*/  @!P1 BRA `(.L_x_1272) ;  /* 0x0000000c00049947 */ /* 0x012fea0003800000 */
.L_x_1291:
[----:B-1----:R-:W-:Y:S01]  /*9140*/  IMAD.MOV.U32 R5, RZ, RZ, RZ ;  /* 0x000000ffff057224 */ /* 0x002fe200078e00ff */
[----:B------:R-:W-:Y:S06]  /*9150*/  @P0 BRA `(.L_x_1273) ;  /* 0x0000000000140947 */ /* 0x000fec0003800000 */
[----:B------:R-:W-:Y:S01]  /*9160*/  ISETP.NE.AND P1, PT, R20, RZ, PT ;  /* 0x000000ff1400720c */ /* 0x000fe20003f25270 */
[----:B------:R-:W-:-:S04]  /*9170*/  IMAD.MOV.U32 R17, RZ, RZ, 0x6100 ;  /* 0x00006100ff117424 */ /* 0x000fc800078e00ff */
[----:B------:R1:W-:Y:S08]  /*9180*/  SYNCS.ARRIVE.TRANS64 RZ, [R0+URZ+0x36418], R17 ;  /* 0x0364181100ff79a7 */ /* 0x0003f0000800003f */
[----:B------:R-:W-:Y:S05]  /*9190*/  @!P1 BRA `(.L_x_1273) ;  /* 0x0000000000049947 */ /* 0x000fea0003800000 */
[----:B------:R-:W-:Y:S01]  /*91a0*/  BPT.TRAP 0x1 ;  /* 0x000000040000795c */ /* 0x000fe20000300000 */
.L_x_1273:
        /* <DEDUP_REMOVED lines=8> */
[----:B------:R-:W-:Y:S01]  /*9230*/  R2UR UR31, R3 ;  /* 0x00000000031f72ca */ /* 0x000fe200000e0000 */
[----:B------:R-:W-:Y:S01]  /*9240*/  UMOV UR21, UR29 ;  /* 0x0000001d00157c82 */ /* 0x000fe20008000000 */
[----:B------:R-:W-:Y:S01]  /*9250*/  UMOV UR10, 0x40 ;  /* 0x00000040000a7882 */ /* 0x000fe20000000000 */
[----:B------:R-:W-:Y:S01]  /*9260*/  UMOV UR12, UR28 ;  /* 0x0000001c000c7c82 */ /* 0x000fe20008000000 */
[----:B------:R-:W-:Y:S01]  /*9270*/  UMOV UR13, UR29 ;  /* 0x0000001d000d7c82 */ /* 0x000fe20008000000 */
[----:B------:R-:W-:Y:S01]  /*9280*/  UIADD3 UR19, UR19, 0x40, URZ ;  /* 0x0000004013137890 */ /* 0x000fe2000fffe03f */
[----:B------:R-:W-:Y:S01]  /*9290*/  IMAD.MOV.U32 R4, RZ, RZ, R15 ;  /* 0x000000ffff047224 */ /* 0x000fe200078e000f */
[----:B------:R-:W-:Y:S01]  /*92a0*/  UMOV UR26, 0x80 ;  /* 0x00000080001a7882 */ /* 0x000fe20000000000 */
[----:B------:R-:W-:Y:S01]  /*92b0*/  IMAD.MOV.U32 R18, RZ, RZ, 0x2 ;  /* 0x00000002ff127424 */ /* 0x000fe200078e00ff */
[----:B------:R-:W-:-:S02]  /*92c0*/  UIADD3 UR8, UP0, UR19, UR22, URZ ;  /* 0x0000001613087290 */ /* 0x000fc4000ff1e03f */
[----:B------:R-:W-:Y:S02]  /*92d0*/  UIADD3 UR16, UR40, 0x24000, URZ ;  /* 0x0002400028107890 */ /* 0x000fe4000fffe03f */
[----:B------:R-:W-:Y:S02]  /*92e0*/  ULEA.HI.X.SX32 UR7, UR19, UR7, 0x1, UP0 ;  /* 0x0000000713077291 */ /* 0x000fe400080f0e3f */
[----:B-1----:R-:W-:Y:S01]  /*92f0*/  IMAD.U32 R17, RZ, RZ, UR8 ;  /* 0x00000008ff117e24 */ /* 0x002fe2000f8e00ff */
[----:B------:R-:W-:Y:S01]  /*9300*/  UIADD3 UR17, UR40, 0x36418, URZ ;  /* 0x0003641828117890 */ /* 0x000fe2000fffe03f */
[----:B------:R-:W-:Y:S01]  /*9310*/  IMAD.U32 R2, RZ, RZ, UR8 ;  /* 0x00000008ff027e24 */ /* 0x000fe2000f8e00ff */
[----:B------:R-:W-:Y:S01]  /*9320*/  UIADD3 UR8, UR40, 0x26000, URZ ;  /* 0x0002600028087890 */ /* 0x000fe2000fffe03f */
[----:B------:R-:W-:Y:S01]  /*9330*/  IMAD.U32 R3, RZ, RZ, UR7 ;  /* 0x00000007ff037e24 */ /* 0x000fe2000f8e00ff */
[----:B------:R-:W-:Y:S01]  /*9340*/  LEA R12, P1, R17, R12, 0x2 ;  /* 0x0000000c110c7211 */ /* 0x000fe200078210ff */
[----:B------:R-:W-:-:S02]  /*9350*/  UIADD3 UR24, UR40, 0x28000, URZ ;  /* 0x0002800028187890 */ /* 0x000fc4000fffe03f */
[----:B------:R-:W-:Y:S01]  /*9360*/  UIADD3 UR40, UR40, 0x30100, URZ ;  /* 0x0003010028287890 */ /* 0x000fe2000fffe03f */
[----:B------:R-:W-:Y:S01]  /*9370*/  LEA.HI.X R13, R2, R13, R3, 0x2, P1 ;  /* 0x0000000d020d7211 */ /* 0x000fe200008f1403 */
[----:B------:R-:W-:Y:S01]  /*9380*/  UMOV UR9, UR17 ;  /* 0x0000001100097c82 */ /* 0x000fe20008000000 */
[----:B------:R-:W-:Y:S01]  /*9390*/  R2UR UR42, R12 ;  /* 0x000000000c2a72ca */ /* 0x000fe200000e0000 */
[----:B------:R-:W-:Y:S01]  /*93a0*/  UMOV UR11, UR19 ;  /* 0x00000013000b7c82 */ /* 0x000fe20008000000 */
[----:B------:R-:W-:Y:S01]  /*93b0*/  R2UR UR43, R13 ;  /* 0x000000000d2b72ca */ /* 0x000fe200000e0000 */
[----:B------:R4:W-:Y:S01]  /*93c0*/  UTMALDG.4D [UR16], [UR30], desc[UR32] ;  /* 0x000020101e0075b4 */ /* 0x0009e20008019000 */
[----:B------:R-:W-:Y:S01]  /*93d0*/  UMOV UR25, UR17 ;  /* 0x0000001100197c82 */ /* 0x000fe20008000000 */
[----:B------:R-:W-:Y:S01]  /*93e0*/  UMOV UR27, UR19 ;  /* 0x00000013001b7c82 */ /* 0x000fe20008000000 */
[----:B------:R-:W-:Y:S01]  /*93f0*/  UMOV UR41, UR17 ;  /* 0x0000001100297c82 */ /* 0x000fe20008000000 */
[----:B------:R-:W-:Y:S01]  /*9400*/  UMOV UR7, 0x10 ;  /* 0x0000001000077882 */ /* 0x000fe20000000000 */
[----:B------:R4:W-:Y:S01]  /*9410*/  UTMALDG.4D [UR8], [UR30], desc[UR32] ;  /* 0x000020081e0075b4 */ /* 0x0009e20008019000 */
[----:B------:R4:W-:Y:S06]  /*9420*/  UTMALDG.4D [UR24], [UR30], desc[UR32] ;  /* 0x000020181e0075b4 */ /* 0x0009ec0008019000 */
[----:B------:R4:W-:Y:S02]  /*9430*/  UBLKCP.S.G [UR40], [UR42], UR7 ;  /* 0x000000282a0073ba */ /* 0x0009e40008000207 */
[----:B----4-:R-:W-:Y:S01]  /*9440*/  NOP ;  /* 0x0000000000007918 */ /* 0x010fe20000000000 */
.L_x_1259:
[----:B------:R-:W-:-:S04]  /*9450*/  SHF.L.U32 R3, R5, 0x1f, RZ ;  /* 0x0000001f05037819 */ /* 0x000fc800000006ff */
[----:B------:R-:W4:Y:S02]  /*9460*/  SYNCS.PHASECHK.TRANS64.TRYWAIT P1, [R0+URZ+0x36438], R3 ;  /* 0x03643803000075a7 */ /* 0x000f24000802017f */
[----:B----4-:R-:W-:Y:S05]  /*9470*/  @!P1 BRA `(.L_x_1274) ;  /* 0x0000000800489947 */ /* 0x010fea0003800000 */
.L_x_1292:
[----:B------:R-:W-:Y:S05]  /*9480*/  @P0 BRA `(.L_x_1275) ;  /* 0x0000000000180947 */ /* 0x000fea0003800000 */
[----:B------:R-:W5:Y:S01]  /*9490*/  S2R R2, SR_TID.X ;  /* 0x0000000000027919 */ /* 0x000f620000002100 */
[----:B----4-:R-:W-:-:S04]  /*94a0*/  IMAD.MOV.U32 R3, RZ, RZ, 0x6100 ;  /* 0x00006100ff037424 */ /* 0x010fc800078e00ff */
[----:B------:R4:W-:Y:S01]  /*94b0*/  SYNCS.ARRIVE.TRANS64 RZ, [R0+URZ+0x36430], R3 ;  /* 0x0364300300ff79a7 */ /* 0x0009e2000800003f */
[----:B-----5:R-:W-:-:S13]  /*94c0*/  LOP3.LUT P0, RZ, R2, 0x1f, RZ, 0xc0, !PT ;  /* 0x0000001f02ff7812 */ /* 0x020fda000780c0ff */
[----:B----4-:R-:W-:Y:S05]  /*94d0*/  @!P0 BRA `(.L_x_1275) ;  /* 0x0000000000048947 */ /* 0x010fea0003800000 */
[----:B------:R-:W-:Y:S01]  /*94e0*/  BPT.TRAP 0x1 ;  /* 0x000000040000795c */ /* 0x000fe20000300000 */
.L_x_1275:
[----:B------:R-:W-:Y:S01]  /*94f0*/  R2UR UR19, R4 ;  /* 0x00000000041372ca */ /* 0x000fe200000e0000 */
[----:B------:R-:W-:Y:S01]  /*9500*/  ULDC.64 UR30, c[0x0][0x728] ;  /* 0x0001ca00001e7ab9 */ /* 0x000fe20000000a00 */
[----:B------:R-:W-:Y:S01]  /*9510*/  R2UR UR7, R9 ;  /* 0x00000000090772ca */ /* 0x000fe200000e0000 */
[----:B------:R-:W-:Y:S01]  /*9520*/  UMOV UR40, 0x0 ;  /* 0x0000000000287882 */ /* 0x000fe20000000000 */
[----:B------:R-:W-:Y:S01]  /*9530*/  IADD3 R10, P0, R10, 0x1f0, RZ ;  /* 0x000001f00a0a7810 */ /* 0x000fe20007f1e0ff */
[----:B------:R-:W-:Y:S01]  /*9540*/  UMOV UR41, 0x14f00000 ;  /* 0x14f0000000297882 */ /* 0x000fe20000000000 */
[----:B------:R-:W-:Y:S01]  /*9550*/  R2UR UR24, R0 ;  /* 0x00000000001872ca */ /* 0x000fe200000e0000 */
[----:B------:R-:W-:Y:S01]  /*9560*/  UMOV UR18, URZ ;  /* 0x0000003f00127c82 */ /* 0x000fe20008000000 */
[----:B------:R-:W-:Y:S01]  /*9570*/  R2UR UR32, R10 ;  /* 0x000000000a2072ca */ /* 0x000fe200000e0000 */
[----:B------:R-:W-:Y:S01]  /*9580*/  IMAD.X R11, RZ, RZ, R11, P0 ;  /* 0x000000ffff0b7224 */ /* 0x000fe200000e060b */
[----:B------:R-:W-:Y:S01]  /*9590*/  UMOV UR20, UR28 ;  /* 0x0000001c00147c82 */ /* 0x000fe20008000000 */
[----:B------:R-:W-:Y:S01]  /*95a0*/  UMOV UR21, UR29 ;  /* 0x0000001d00157c82 */ /* 0x000fe20008000000 */
[----:B------:R-:W-:Y:S01]  /*95b0*/  UMOV UR10, 0x40 ;  /* 0x00000040000a7882 */ /* 0x000fe20000000000 */
[----:B------:R-:W-:Y:S01]  /*95c0*/  USHF.L.U32 UR19, UR19, 0x6, URZ ;  /* 0x0000000613137899 */ /* 0x000fe2000800063f */
[----:B------:R-:W-:Y:S01]  /*95d0*/  R2UR UR33, R11 ;  /* 0x000000000b2172ca */ /* 0x000fe200000e0000 */
[----:B------:R-:W-:Y:S01]  /*95e0*/  UMOV UR12, UR28 ;  /* 0x0000001c000c7c82 */ /* 0x000fe20008000000 */
[----:B------:R-:W-:Y:S01]  /*95f0*/  UMOV UR13, UR29 ;  /* 0x0000001d000d7c82 */ /* 0x000fe20008000000 */
[----:B------:R-:W-:Y:S01]  /*9600*/  UIADD3 UR8, UP0, UR19, UR14, URZ ;  /* 0x0000000e13087290 */ /* 0x000fe2000ff1e03f */
[C---:B------:R-:W-:Y:S01]  /*9610*/  ISETP.NE.AND P0, PT, R18.reuse, 0x2, PT ;  /* 0x000000021200780c */ /* 0x040fe20003f05270 */
[----:B------:R-:W-:Y:S01]  /*9620*/  UIADD3 UR17, UR24, 0x36430, URZ ;  /* 0x0003643018117890 */ /* 0x000fe2000fffe03f */
[----:B------:R-:W-:Y:S01]  /*9630*/  LOP3.LUT R5, R5, 0x1, RZ, 0x3c, !PT ;  /* 0x0000000105057812 */ /* 0x000fe200078e3cff */
[----:B------:R-:W-:Y:S01]  /*9640*/  ULEA.HI.X.SX32 UR7, UR19, UR7, 0x1, UP0 ;  /* 0x0000000713077291 */ /* 0x000fe200080f0e3f */
[----:B-1234-:R-:W-:Y:S01]  /*9650*/  SEL R0, RZ, 0x1, P0 ;  /* 0x00000001ff007807 */ /* 0x01efe20000000000 */
[----:B------:R-:W-:Y:S01]  /*9660*/  ULEA UR30, UP0, UR8, UR30, 0x2 ;  /* 0x0000001e081e7291 */ /* 0x000fe2000f80103f */
[----:B------:R-:W-:Y:S01]  /*9670*/  SEL R18, R18, RZ, P0 ;  /* 0x000000ff12127207 */ /* 0x000fe20000000000 */
[----:B------:R-:W-:Y:S01]  /*9680*/  UIADD3 UR16, UR24, 0x2a000, URZ ;  /* 0x0002a00018107890 */ /* 0x000fe2000fffe03f */
[----:B------:R-:W-:Y:S01]  /*9690*/  LOP3.LUT R7, R7, R0, RZ, 0x3c, !PT ;  /* 0x0000000007077212 */ /* 0x000fe200078e3cff */
[----:B------:R-:W-:-:S02]  /*96a0*/  ULEA.HI.X UR31, UR8, UR31, UR7, 0x2, UP0 ;  /* 0x0000001f081f7291 */ /* 0x000fc400080f1407 */
[----:B------:R-:W-:Y:S02]  /*96b0*/  UIADD3 UR42, UR24, 0x30200, URZ ;  /* 0x00030200182a7890 */ /* 0x000fe4000fffe03f */
[----:B------:R-:W-:Y:S02]  /*96c0*/  UIADD3 UR8, UR24, 0x2c000, URZ ;  /* 0x0002c00018087890 */ /* 0x000fe4000fffe03f */
[----:B------:R-:W-:Y:S01]  /*96d0*/  UIADD3 UR24, UR24, 0x2e000, URZ ;  /* 0x0002e00018187890 */ /* 0x000fe2000fffe03f */
[----:B------:R1:W-:Y:S01]  /*96e0*/  UTMALDG.4D [UR16], [UR32], desc[UR40] ;  /* 0x00002810200075b4 */ /* 0x0003e20008019000 */
[----:B------:R-:W-:Y:S01]  /*96f0*/  UMOV UR9, UR17 ;  /* 0x0000001100097c82 */ /* 0x000fe20008000000 */
[----:B------:R-:W-:Y:S01]  /*9700*/  UMOV UR11, UR19 ;  /* 0x00000013000b7c82 */ /* 0x000fe20008000000 */
[----:B------:R-:W-:Y:S01]  /*9710*/  UMOV UR26, 0x80 ;  /* 0x00000080001a7882 */ /* 0x000fe20000000000 */
[----:B------:R-:W-:Y:S01]  /*9720*/  UMOV UR25, UR17 ;  /* 0x0000001100197c82 */ /* 0x000fe20008000000 */
[----:B------:R-:W-:Y:S01]  /*9730*/  UMOV UR27, UR19 ;  /* 0x00000013001b7c82 */ /* 0x000fe20008000000 */
[----:B------:R-:W-:Y:S01]  /*9740*/  UMOV UR43, UR17 ;  /* 0x00000011002b7c82 */ /* 0x000fe20008000000 */
[----:B------:R-:W-:Y:S01]  /*9750*/  UMOV UR7, 0x10 ;  /* 0x0000001000077882 */ /* 0x000fe20000000000 */
[----:B------:R1:W-:Y:S01]  /*9760*/  UTMALDG.4D [UR8], [UR32], desc[UR40] ;  /* 0x00002808200075b4 */ /* 0x0003e20008019000 */
[----:B------:R1:W-:Y:S01]  /*9770*/  UTMALDG.4D [UR24], [UR32], desc[UR40] ;  /* 0x00002818200075b4 */ /* 0x0003e20008019000 */
[----:B------:R1:W-:Y:S02]  /*9780*/  UBLKCP.S.G [UR42], [UR30], UR7 ;  /* 0x0000002a1e0073ba */ /* 0x0003e40008000207 */
[----:B-1----:R-:W-:Y:S01]  /*9790*/  NOP ;  /* 0x0000000000007918 */ /* 0x002fe20000000000 */
.L_x_1256:
[----:B------:R-:W-:Y:S05]  /*97a0*/  BSYNC B1 ;  /* 0x0000000000017941 */ /* 0x000fea0003800000 */
.L_x_1254:
[----:B------:R-:W-:-:S03]  /*97b0*/  UMOV UR7, 0xffffffff ;  /* 0xffffffff00077882 */ /* 0x000fc60000000000 */
[----:B------:R-:W-:Y:S05]  /*97c0*/  BRA.DIV UR7, `(.L_x_1276) ;  /* 0x0000000607887947 */ /* 0x000fea000b800000 */
[----:B------:R-:W-:-:S13]  /*97d0*/  ELECT P6, URZ, PT ;  /* 0x00000000003f782f */ /* 0x000fda00038c0000 */
.L_x_1295:
[----:B------:R-:W-:Y:S05]  /*97e0*/  @!P6 BRA `(.L_x_1219) ;  /* 0x000000000074e947 */ /* 0x000fea0003800000 */
[----:B------:R-:W-:-:S06]  /*97f0*/  ULOP3.LUT UR7, UR38, 0x2, URZ, 0xfc, !UPT ;  /* 0x0000000226077892 */ /* 0x000fcc000f8efc3f */
[----:B------:R-:W-:-:S05]  /*9800*/  IMAD.U32 R0, RZ, RZ, UR7 ;  /* 0x00000007ff007e24 */ /* 0x000fca000f8e00ff */
[----:B------:R-:W-:-:S13]  /*9810*/  ISETP.NE.AND P2, PT, R0, 0x3, PT ;  /* 0x000000030000780c */ /* 0x000fda0003f45270 */
[----:B------:R-:W-:Y:S05]  /*9820*/  @!P2 BRA `(.L_x_1277) ;  /* 0x000000000004a947 */ /* 0x000fea0003800000 */
[----:B------:R-:W-:Y:S01]  /*9830*/  BPT.TRAP 0x1 ;  /* 0x000000040000795c */ /* 0x000fe20000300000 */
.L_x_1277:
[----:B------:R-:W1:Y:S01]  /*9840*/  S2R R3, SR_CgaCtaId ;  /* 0x0000000000037919 */ /* 0x000e620000008800 */
[----:B------:R-:W-:Y:S02]  /*9850*/  MOV R0, 0x400 ;  /* 0x0000040000007802 */ /* 0x000fe40000000f00 */
[----:B------:R-:W-:Y:S02]  /*9860*/  SHF.L.U32 R2, R7, 0x1f, RZ ;  /* 0x0000001f07027819 */ /* 0x000fe400000006ff */
[----:B-1----:R-:W-:-:S05]  /*9870*/  LEA R4, R3, R0, 0x18 ;  /* 0x0000000003047211 */ /* 0x002fca00078ec0ff */
        /* <DEDUP_REMOVED lines=11> */
.L_x_1296:
[----:B------:R-:W2:Y:S02]  /*9930*/  SYNCS.PHASECHK.TRANS64.TRYWAIT P0, [R3+URZ], R0 ;  /* 0x00000000030075a7 */ /* 0x000ea4000800017f */
[----:B--2---:R-:W-:Y:S05]  /*9940*/  @!P0 BRA `(.L_x_1279) ;  /* 0x00000004005c8947 */ /* 0x004fea0003800000 */
.L_x_1297:
[----:B------:R-:W-:Y:S05]  /*9950*/  @!P2 BRA `(.L_x_1280) ;  /* 0x000000000004a947 */ /* 0x000fea0003800000 */
[----:B------:R-:W-:Y:S01]  /*9960*/  BPT.TRAP 0x1 ;  /* 0x000000040000795c */ /* 0x000fe20000300000 */
.L_x_1280:
[----:B------:R-:W-:-:S07]  /*9970*/  SHF.L.U32 R5, R5, 0x1f, RZ ;  /* 0x0000001f05057819 */ /* 0x000fce00000006ff */
.L_x_1281:
[----:B---3--:R3:W4:Y:S02]  /*9980*/  SYNCS.PHASECHK.TRANS64.TRYWAIT P0, [R4+URZ+0x36438], R5 ;  /* 0x03643805040075a7 */ /* 0x008724000800017f */
[----:B----4-:R-:W-:Y:S05]  /*9990*/  @!P0 NANOSLEEP.SYNCS 0x989680 ;  /* 0x009896800000895d */ /* 0x010fea0003900000 */
[----:B------:R-:W4:Y:S02]  /*99a0*/  @!P0 SYNCS.PHASECHK.TRANS64 P0, [R4+URZ+0x36438], R5 ;  /* 0x03643805040085a7 */ /* 0x000f24000800007f */
[----:B----4-:R-:W-:Y:S05]  /*99b0*/  @!P0 BRA `(.L_x_1281) ;  /* 0xfffffffc00f08947 */ /* 0x010fea000383ffff */
.L_x_1219:
[----:B------:R-:W-:Y:S05]  /*99c0*/  BSYNC B0 ;  /* 0x0000000000007941 */ /* 0x000fea0003800000 */
.L_x_1217:
[----:B------:R-:W-:Y:S05]  /*99d0*/  EXIT ;  /* 0x000000000000794d */ /* 0x000fea0003800000 */
.L_x_1164:
[----:B------:R-:W-:Y:S02]  /*99e0*/  IMAD.MOV.U32 R12, RZ, RZ, RZ ;  /* 0x000000ffff0c7224 */ /* 0x000fe400078e00ff */
[----:B------:R-:W-:Y:S02]  /*99f0*/  IMAD.MOV.U32 R11, RZ, RZ, 0x1f ;  /* 0x0000001fff0b7424 */ /* 0x000fe400078e00ff */
[----:B------:R-:W-:-:S07]  /*9a00*/  IMAD.MOV.U32 R15, RZ, RZ, -0x1 ;  /* 0xffffffffff0f7424 */ /* 0x000fce00078e00ff */
[----:B------:R-:W-:Y:S05]  /*9a10*/  WARPSYNC.COLLECTIVE R15, `(.L_x_1282) ;  /* 0x000000000f087348 */ /* 0x000fea0003c00000 */
[----:B------:R1:W2:Y:S02]  /*9a20*/  SHFL.IDX P6, R14, R13, R12, R11 ;  /* 0x0000000c0d0e7389 */ /* 0x0002a400000c000b */
[----:B-12---:R-:W-:Y:S01]  /*9a30*/  ENDCOLLECTIVE ;  /* 0x000000000000791b */ /* 0x006fe20003800000 */
.L_x_1282:
[----:B------:R-:W-:Y:S05]  /*9a40*/  BRA `(.L_x_1283) ;  /* 0xffffff7400ac7947 */ /* 0x000fea000383ffff */
.L_x_1166:
[----:B--2---:R-:W-:-:S04]  /*9a50*/  IMAD.U32 R3, RZ, RZ, UR37 ;  /* 0x00000025ff037e24 */ /* 0x004fc8000f8e00ff */
[----:B------:R2:W3:Y:S03]  /*9a60*/  SYNCS.PHASECHK.TRANS64.TRYWAIT P0, [R3+URZ+0x36400], R10 ;  /* 0x0364000a030075a7 */ /* 0x0004e6000800017f */
[----:B---3--:R-:W-:Y:S05]  /*9a70*/  @!P0 NANOSLEEP.SYNCS 0x989680 ;  /* 0x009896800000895d */ /* 0x008fea0003900000 */
[----:B------:R-:W3:Y:S02]  /*9a80*/  @!P0 SYNCS.PHASECHK.TRANS64 P0, [R3+URZ+0x36400], R10 ;  /* 0x0364000a030085a7 */ /* 0x000ee4000800007f */
[----:B---3--:R-:W-:Y:S05]  /*9a90*/  @!P0 BRA `(.L_x_1166) ;  /* 0xfffffffc00ec8947 */ /* 0x008fea000383ffff */
[----:B------:R-:W-:Y:S05]  /*9aa0*/  BRA `(.L_x_1165) ;  /* 0xffffff7400e07947 */ /* 0x000fea000383ffff */
.L_x_1170:
[----:B--2---:R2:W3:Y:S02]  /*9ab0*/  SYNCS.PHASECHK.TRANS64.TRYWAIT P1, [R3+URZ+0x36410], R10 ;  /* 0x0364100a030075a7 */ /* 0x0044e4000802017f */
[----:B---3--:R-:W-:Y:S05]  /*9ac0*/  @!P1 NANOSLEEP.SYNCS 0x989680 ;  /* 0x009896800000995d */ /* 0x008fea0003900000 */
[----:B------:R-:W3:Y:S02]  /*9ad0*/  @!P1 SYNCS.PHASECHK.TRANS64 P1, [R3+URZ+0x36410], R10 ;  /* 0x0364100a030095a7 */ /* 0x000ee4000802007f */
[----:B---3--:R-:W-:Y:S05]  /*9ae0*/  @!P1 BRA `(.L_x_1170) ;  /* 0xfffffffc00f09947 */ /* 0x008fea000383ffff */
[----:B------:R-:W-:Y:S05]  /*9af0*/  BRA `(.L_x_1169) ;  /* 0xffffff7c00bc7947 */ /* 0x000fea000383ffff */
.L_x_1174:
[----:B----4-:R-:W-:-:S04]  /*9b00*/  IMAD.U32 R11, RZ, RZ, UR37 ;  /* 0x00000025ff0b7e24 */ /* 0x010fc8000f8e00ff */
[----:B------:R4:W1:Y:S03]  /*9b10*/  SYNCS.PHASECHK.TRANS64.TRYWAIT P1, [R11+URZ+0x36430], R10 ;  /* 0x0364300a0b0075a7 */ /* 0x000866000802017f */
[----:B-1----:R-:W-:Y:S05]  /*9b20*/  @!P1 NANOSLEEP.SYNCS 0x989680 ;  /* 0x009896800000995d */ /* 0x002fea0003900000 */
[----:B------:R-:W1:Y:S02]  /*9b30*/  @!P1 SYNCS.PHASECHK.TRANS64 P1, [R11+URZ+0x36430], R10 ;  /* 0x0364300a0b0095a7 */ /* 0x000e64000802007f */
[----:B-1----:R-:W-:Y:S05]  /*9b40*/  @!P1 BRA `(.L_x_1174) ;  /* 0xfffffffc00ec9947 */ /* 0x002fea000383ffff */
[----:B------:R-:W-:Y:S05]  /*9b50*/  BRA `(.L_x_1173) ;  /* 0xffffff84005c7947 */ /* 0x000fea000383ffff */
.L_x_1257:
[----:B-1----:R1:W2:Y:S02]  /*9b60*/  SYNCS.PHASECHK.TRANS64.TRYWAIT P1, [R0+URZ+0x36420], R6 ;  /* 0x03642006000075a7 */ /* 0x0022a4000802017f */
[----:B--2---:R-:W-:Y:S05]  /*9b70*/  @!P1 NANOSLEEP.SYNCS 0x989680 ;  /* 0x009896800000995d */ /* 0x004fea0003900000 */
[----:B------:R-:W2:Y:S02]  /*9b80*/  @!P1 SYNCS.PHASECHK.TRANS64 P1, [R0+URZ+0x36420], R6 ;  /* 0x03642006000095a7 */ /* 0x000ea4000802007f */
[----:B--2---:R-:W-:Y:S05]  /*9b90*/  @!P1 BRA `(.L_x_1257) ;  /* 0xfffffffc00f09947 */ /* 0x004fea000383ffff */
[----:B------:R-:W-:Y:S05]  /*9ba0*/  BRA `(.L_x_1284) ;  /* 0xffffffdc007c7947 */ /* 0x000fea000383ffff */
.L_x_1261:
[----:B-1----:R1:W2:Y:S02]  /*9bb0*/  SYNCS.PHASECHK.TRANS64.TRYWAIT P1, [R0+URZ+0x36438], R6 ;  /* 0x03643806000075a7 */ /* 0x0022a4000802017f */
[----:B--2---:R-:W-:Y:S05]  /*9bc0*/  @!P1 NANOSLEEP.SYNCS 0x989680 ;  /* 0x009896800000995d */ /* 0x004fea0003900000 */
[----:B------:R-:W2:Y:S02]  /*9bd0*/  @!P1 SYNCS.PHASECHK.TRANS64 P1, [R0+URZ+0x36438], R6 ;  /* 0x03643806000095a7 */ /* 0x000ea4000802007f */
[----:B--2---:R-:W-:Y:S05]  /*9be0*/  @!P1 BRA `(.L_x_1261) ;  /* 0xfffffffc00f09947 */ /* 0x004fea000383ffff */
[----:B------:R-:W-:Y:S05]  /*9bf0*/  BRA `(.L_x_1285) ;  /* 0xffffffe400687947 */ /* 0x000fea000383ffff */
.L_x_1263:
[----:B--2---:R2:W3:Y:S02]  /*9c00*/  SYNCS.PHASECHK.TRANS64.TRYWAIT P1, [R0+URZ+0x36428], R3 ;  /* 0x03642803000075a7 */ /* 0x0044e4000802017f */
[----:B---3--:R-:W-:Y:S05]  /*9c10*/  @!P1 NANOSLEEP.SYNCS 0x989680 ;  /* 0x009896800000995d */ /* 0x008fea0003900000 */
[----:B------:R-:W3:Y:S02]  /*9c20*/  @!P1 SYNCS.PHASECHK.TRANS64 P1, [R0+URZ+0x36428], R3 ;  /* 0x03642803000095a7 */ /* 0x000ee4000802007f */
[----:B---3--:R-:W-:Y:S05]  /*9c30*/  @!P1 BRA `(.L_x_1263) ;  /* 0xfffffffc00f09947 */ /* 0x008fea000383ffff */
[----:B------:R-:W-:Y:S05]  /*9c40*/  BRA `(.L_x_1286) ;  /* 0xffffffe8002c7947 */ /* 0x000fea000383ffff */
.L_x_1265:
[----:B--2---:R2:W3:Y:S02]  /*9c50*/  SYNCS.PHASECHK.TRANS64.TRYWAIT P1, [R0+URZ+0x36438], R29 ;  /* 0x0364381d000075a7 */ /* 0x0044e4000802017f */
[----:B---3--:R-:W-:Y:S05]  /*9c60*/  @!P1 NANOSLEEP.SYNCS 0x989680 ;  /* 0x009896800000995d */ /* 0x008fea0003900000 */
[----:B------:R-:W3:Y:S02]  /*9c70*/  @!P1 SYNCS.PHASECHK.TRANS64 P1, [R0+URZ+0x36438], R29 ;  /* 0x0364381d000095a7 */ /* 0x000ee4000802007f */
[----:B---3--:R-:W-:Y:S05]  /*9c80*/  @!P1 BRA `(.L_x_1265) ;  /* 0xfffffffc00f09947 */ /* 0x008fea000383ffff */
[----:B------:R-:W-:Y:S05]  /*9c90*/  BRA `(.L_x_1287) ;  /* 0xffffffe800e07947 */ /* 0x000fea000383ffff */
.L_x_1267:
[----:B------:R-:W-:-:S07]  /*9ca0*/  SHF.L.U32 R5, R7, 0x1f, RZ ;  /* 0x0000001f07057819 */ /* 0x000fce00000006ff */
.L_x_1288:
[----:B----4-:R4:W1:Y:S02]  /*9cb0*/  SYNCS.PHASECHK.TRANS64.TRYWAIT P1, [R0+URZ+0x36420], R5 ;  /* 0x03642005000075a7 */ /* 0x010864000802017f */
[----:B-1----:R-:W-:Y:S05]  /*9cc0*/  @!P1 NANOSLEEP.SYNCS 0x989680 ;  /* 0x009896800000995d */ /* 0x002fea0003900000 */
[----:B------:R-:W1:Y:S02]  /*9cd0*/  @!P1 SYNCS.PHASECHK.TRANS64 P1, [R0+URZ+0x36420], R5 ;  /* 0x03642005000095a7 */ /* 0x000e64000802007f */
[----:B-1----:R-:W-:Y:S05]  /*9ce0*/  @!P1 BRA `(.L_x_1288) ;  /* 0xfffffffc00f09947 */ /* 0x002fea000383ffff */
[----:B------:R-:W-:Y:S05]  /*9cf0*/  BRA `(.L_x_1289) ;  /* 0xffffffec00747947 */ /* 0x000fea000383ffff */
.L_x_1270:
[----:B----4-:R4:W1:Y:S02]  /*9d00*/  SYNCS.PHASECHK.TRANS64.TRYWAIT P1, [R0+URZ+0x36438], R6 ;  /* 0x03643806000075a7 */ /* 0x010864000802017f */
[----:B-1----:R-:W-:Y:S05]  /*9d10*/  @!P1 NANOSLEEP.SYNCS 0x989680 ;  /* 0x009896800000995d */ /* 0x002fea0003900000 */
[----:B------:R-:W1:Y:S02]  /*9d20*/  @!P1 SYNCS.PHASECHK.TRANS64 P1, [R0+URZ+0x36438], R6 ;  /* 0x03643806000095a7 */ /* 0x000e64000802007f */
[----:B-1----:R-:W-:Y:S05]  /*9d30*/  @!P1 BRA `(.L_x_1270) ;  /* 0xfffffffc00f09947 */ /* 0x002fea000383ffff */
[----:B------:R-:W-:Y:S05]  /*9d40*/  BRA `(.L_x_1290) ;  /* 0xfffffff000407947 */ /* 0x000fea000383ffff */
.L_x_1272:
[----:B-1----:R1:W4:Y:S02]  /*9d50*/  SYNCS.PHASECHK.TRANS64.TRYWAIT P1, [R0+URZ+0x36428], R5 ;  /* 0x03642805000075a7 */ /* 0x002324000802017f */
[----:B----4-:R-:W-:Y:S05]  /*9d60*/  @!P1 NANOSLEEP.SYNCS 0x989680 ;  /* 0x009896800000995d */ /* 0x010fea0003900000 */
[----:B------:R-:W4:Y:S02]  /*9d70*/  @!P1 SYNCS.PHASECHK.TRANS64 P1, [R0+URZ+0x36428], R5 ;  /* 0x03642805000095a7 */ /* 0x000f24000802007f */
[----:B----4-:R-:W-:Y:S05]  /*9d80*/  @!P1 BRA `(.L_x_1272) ;  /* 0xfffffffc00f09947 */ /* 0x010fea000383ffff */
[----:B------:R-:W-:Y:S05]  /*9d90*/  BRA `(.L_x_1291) ;  /* 0xfffffff000e87947 */ /* 0x000fea000383ffff */
.L_x_1274:
[----:B----4-:R4:W1:Y:S02]  /*9da0*/  SYNCS.PHASECHK.TRANS64.TRYWAIT P1, [R0+URZ+0x36438], R3 ;  /* 0x03643803000075a7 */ /* 0x010864000802017f */
[----:B-1----:R-:W-:Y:S05]  /*9db0*/  @!P1 NANOSLEEP.SYNCS 0x989680 ;  /* 0x009896800000995d */ /* 0x002fea0003900000 */
[----:B------:R-:W1:Y:S02]  /*9dc0*/  @!P1 SYNCS.PHASECHK.TRANS64 P1, [R0+URZ+0x36438], R3 ;  /* 0x03643803000095a7 */ /* 0x000e64000802007f */
[----:B-1----:R-:W-:Y:S05]  /*9dd0*/  @!P1 BRA `(.L_x_1274) ;  /* 0xfffffffc00f09947 */ /* 0x002fea000383ffff */
[----:B------:R-:W-:Y:S05]  /*9de0*/  BRA `(.L_x_1292) ;  /* 0xfffffff400a47947 */ /* 0x000fea000383ffff */
.L_x_1276:
[----:B------:R-:W-:Y:S01]  /*9df0*/  BSSY B1, `(.L_x_1293) ;  /* 0x0000006000017945 */ /* 0x000fe20003800000 */
[----:B------:R-:W-:-:S07]  /*9e00*/  IMAD.MOV.U32 R15, RZ, RZ, -0x1 ;  /* 0xffffffffff0f7424 */ /* 0x000fce00078e00ff */
[----:B------:R-:W-:Y:S05]  /*9e10*/  WARPSYNC.COLLECTIVE R15, `(.L_x_1294) ;  /* 0x000000000f0c7348 */ /* 0x000fea0003c00000 */
[----:B------:R-:W-:Y:S02]  /*9e20*/  ELECT P6, UR62, PT ;  /* 0x00000000003e782f */ /* 0x000fe400038c0000 */
[----:B------:R-:W-:Y:S01]  /*9e30*/  MOV R14, UR62 ;  /* 0x0000003e000e7c02 */ /* 0x000fe20008000f00 */
[----:B------:R-:W-:Y:S10]  /*9e40*/  ENDCOLLECTIVE ;  /* 0x000000000000791b */ /* 0x000ff40003800000 */
.L_x_1294:
[----:B------:R-:W-:Y:S05]  /*9e50*/  BSYNC B1 ;  /* 0x0000000000017941 */ /* 0x000fea0003800000 */
.L_x_1293:
[----:B------:R-:W-:Y:S05]  /*9e60*/  BRA `(.L_x_1295) ;  /* 0xfffffff8005c7947 */ /* 0x000fea000383ffff */
.L_x_1278:
[----:B-1----:R1:W2:Y:S02]  /*9e70*/  SYNCS.PHASECHK.TRANS64.TRYWAIT P0, [R9+URZ], R2 ;  /* 0x00000002090075a7 */ /* 0x0022a4000800017f */
[----:B--2---:R-:W-:Y:S05]  /*9e80*/  @!P0 NANOSLEEP.SYNCS 0x989680 ;  /* 0x009896800000895d */ /* 0x004fea0003900000 */
[----:B------:R-:W2:Y:S02]  /*9e90*/  @!P0 SYNCS.PHASECHK.TRANS64 P0, [R9+URZ], R2 ;  /* 0x00000002090085a7 */ /* 0x000ea4000800007f */
[----:B--2---:R-:W-:Y:S05]  /*9ea0*/  @!P0 BRA `(.L_x_1278) ;  /* 0xfffffffc00f08947 */ /* 0x004fea000383ffff */
[----:B------:R-:W-:Y:S05]  /*9eb0*/  BRA `(.L_x_1296) ;  /* 0xfffffff8009c7947 */ /* 0x000fea000383ffff */
.L_x_1279:
[----:B--2---:R2:W3:Y:S02]  /*9ec0*/  SYNCS.PHASECHK.TRANS64.TRYWAIT P0, [R3+URZ], R0 ;  /* 0x00000000030075a7 */ /* 0x0044e4000800017f */
[----:B---3--:R-:W-:Y:S05]  /*9ed0*/  @!P0 NANOSLEEP.SYNCS 0x989680 ;  /* 0x009896800000895d */ /* 0x008fea0003900000 */
[----:B------:R-:W3:Y:S02]  /*9ee0*/  @!P0 SYNCS.PHASECHK.TRANS64 P0, [R3+URZ], R0 ;  /* 0x00000000030085a7 */ /* 0x000ee4000800007f */
[----:B---3--:R-:W-:Y:S05]  /*9ef0*/  @!P0 BRA `(.L_x_1279) ;  /* 0xfffffffc00f08947 */ /* 0x008fea000383ffff */
[----:B------:R-:W-:Y:S05]  /*9f00*/  BRA `(.L_x_1297) ;  /* 0xfffffff800907947 */ /* 0x000fea000383ffff */
.L_x_1298:
        /* <DEDUP_REMOVED lines=15> */
.L_x_3863:


//--------------------- .text._ZN7cutlass13device_kernelIN5flash11enable_sm90INS1_16FlashAttnBwdSm90INS1_25CollectiveMainloopBwdSm90ILi2ELi1ELi1EN4cute5tupleIJNS5_1CILi1EEES8_S8_EEENS6_IJNS7_ILi64EEENS7_ILi96EEENS7_ILi192EEEEEENS_6half_tEfNS_4arch4Sm90ELb0ELb1ELb1ELb0ELb1ELb0ELb1ELb0ELi3ELi1ELi1ELi1ELb0EEENS1_21CollectiveEpilogueBwdISD_SE_SG_Li384ELb0ELb1ELi3EEENS1_19SingleTileSchedulerILb0ELb0ELb0ELi96EEEEEEEEEvNT_6ParamsE --------------------------
	.section	.text._ZN7cutlass13device_kernelIN5flash11enable_sm90INS1_16FlashAttnBwdSm90INS1_25CollectiveMainloopBwdSm90ILi2ELi1ELi1EN4cute5tupleIJNS5_1CILi1EEES8_S8_EEENS6_IJNS7_ILi64EEENS7_ILi96EEENS7_ILi192EEEEEENS_6half_tEfNS_4arch4Sm90ELb0ELb1ELb1ELb0ELb1ELb0ELb1ELb0ELi3ELi1ELi1ELi1ELb0EEENS1_21CollectiveEpilogueBwdISD_SE_SG_Li384ELb0ELb1ELi3EEENS1_19SingleTileSchedulerILb0ELb0ELb0ELi96EEEEEEEEEvNT_6ParamsE,"ax",@progbits
	.align	128
.text._ZN7cutlass13device_kernelIN5flash11enable_sm90INS1_16FlashAttnBwdSm90INS1_25CollectiveMainloopBwdSm90ILi2ELi1ELi1EN4cute5tupleIJNS5_1CILi1EEES8_S8_EEENS6_IJNS7_ILi64EEENS7_ILi96EEENS7_ILi192EEEEEENS_6half_tEfNS_4arch4Sm90ELb0ELb1ELb1ELb0ELb1ELb0ELb1ELb0ELi3ELi1ELi1ELi1ELb0EEENS1_21CollectiveEpilogueBwdISD_SE_SG_Li384ELb0ELb1ELi3EEENS1_19SingleTileSchedulerILb0ELb0ELb0ELi96EEEEEEEEEvNT_6ParamsE:
        .type           _ZN7cutlass13device_kernelIN5flash11enable_sm90INS1_16FlashAttnBwdSm90INS1_25CollectiveMainloopBwdSm90ILi2ELi1ELi1EN4cute5tupleIJNS5_1CILi1EEES8_S8_EEENS6_IJNS7_ILi64EEENS7_ILi96EEENS7_ILi192EEEEEENS_6half_tEfNS_4arch4Sm90ELb0ELb1ELb1ELb0ELb1ELb0ELb1ELb0ELi3ELi1ELi1ELi1ELb0EEENS1_21CollectiveEpilogueBwdISD_SE_SG_Li384ELb0ELb1ELi3EEENS1_19SingleTileSchedulerILb0ELb0ELb0ELi96EEEEEEEEEvNT_6ParamsE,@function
        .size           _ZN7cutlass13device_kernelIN5flash11enable_sm90INS1_16FlashAttnBwdSm90INS1_25CollectiveMainloopBwdSm90ILi2ELi1ELi1EN4cute5tupleIJNS5_1CILi1EEES8_S8_EEENS6_IJNS7_ILi64EEENS7_ILi96EEENS7_ILi192EEEEEENS_6half_tEfNS_4arch4Sm90ELb0ELb1ELb1ELb0ELb1ELb0ELb1ELb0ELi3ELi1ELi1ELi1ELb0EEENS1_21CollectiveEpilogueBwdISD_SE_SG_Li384ELb0ELb1ELi3EEENS1_19SingleTileSchedulerILb0ELb0ELb0ELi96EEEEEEEEEvNT_6ParamsE,(.L_x_3864 - _ZN7cutlass13device_kernelIN5flash11enable_sm90INS1_16FlashAttnBwdSm90INS1_25CollectiveMainloopBwdSm90ILi2ELi1ELi1EN4cute5tupleIJNS5_1CILi1EEES8_S8_EEENS6_IJNS7_ILi64EEENS7_ILi96EEENS7_ILi192EEEEEENS_6half_tEfNS_4arch4Sm90ELb0ELb1ELb1ELb0ELb1ELb0ELb1ELb0ELi3ELi1ELi1ELi1ELb0EEENS1_21CollectiveEpilogueBwdISD_SE_SG_Li384ELb0ELb1ELi3EEENS1_19SingleTileSchedulerILb0ELb0ELb0ELi96EEEEEEEEEvNT_6ParamsE)
        .other          _ZN7cutlass13device_kernelIN5flash11enable_sm90INS1_16FlashAttnBwdSm90INS1_25CollectiveMainloopBwdSm90ILi2ELi1ELi1EN4cute5tupleIJNS5_1CILi1EEES8_S8_EEENS6_IJNS7_ILi64EEENS7_ILi96EEENS7_ILi192EEEEEENS_6half_tEfNS_4arch4Sm90ELb0ELb1ELb1ELb0ELb1ELb0ELb1ELb0ELi3ELi1ELi1ELi1ELb0EEENS1_21CollectiveEpilogueBwdISD_SE_SG_Li384ELb0ELb1ELi3EEENS1_19SingleTileSchedulerILb0ELb0ELb0ELi96EEEEEEEEEvNT_6ParamsE,@"STO_CUDA_ENTRY STV_DEFAULT"
_ZN7cutlass13device_kernelIN5flash11enable_sm90INS1_16FlashAttnBwdSm90INS1_25CollectiveMainloopBwdSm90ILi2ELi1ELi1EN4cute5tupleIJNS5_1CILi1EEES8_S8_EEENS6_IJNS7_ILi64EEENS7_ILi96EEENS7_ILi192EEEEEENS_6half_tEfNS_4arch4Sm90ELb0ELb1ELb1ELb0ELb1ELb0ELb1ELb0ELi3ELi1ELi1ELi1ELb0EEENS1_21CollectiveEpilogueBwdISD_SE_SG_Li384ELb0ELb1ELi3EEENS1_19SingleTileSchedulerILb0ELb0ELb0ELi96EEEEEEEEEvNT_6ParamsE:
        /* <DEDUP_REMOVED lines=30> */
.L_x_1300:
[----:B------:R-:W-:Y:S05]  /*01e0*/  BSYNC B0 ;  /* 0x0000000000007941 */ /* 0x000fea0003800000 */
.L_x_1299:
        /* <DEDUP_REMOVED lines=37> */
.L_x_1301:
        /* <DEDUP_REMOVED lines=20> */
.L_x_1302:
[----:B------:R-:W-:Y:S01]  /*0580*/  PLOP3.LUT P0, PT, PT, PT, UP0, 0x80, 0x0 ;  /* 0x000000000000781c */ /* 0x000fe20003f0f008 */
[----:B------:R-:W-:Y:S01]  /*0590*/  NOP ;  /* 0x0000000000007918 */ /* 0x000fe20000000000 */
[----:B------:R-:W-:Y:S01]  /*05a0*/  ULDC.64 UR46, c[0x0][0x208] ;  /* 0x00008200002e7ab9 */ /* 0x000fe20000000a00 */
[----:B-12-4-:R-:W-:Y:S10]  /*05b0*/  BAR.SYNC.DEFER_BLOCKING 0x0 ;  /* 0x0000000000007b1d */ /* 0x016ff40000010000 */
[----:B------:R-:W-:Y:S05]  /*05c0*/  @!P0 BRA `(.L_x_1303) ;  /* 0x0000005c005c8947 */ /* 0x000fea0003800000 */
.L_x_1304:
        /* <DEDUP_REMOVED lines=85> */
.L_x_1305:
        /* <DEDUP_REMOVED lines=37> */
.L_x_1308:
        /* <DEDUP_REMOVED lines=15> */
.L_x_1307:
        /* <DEDUP_REMOVED lines=20> */
.L_x_1310:
        /* <DEDUP_REMOVED lines=15> */
.L_x_1309:
        /* <DEDUP_REMOVED lines=8> */
.L_x_1459:
        /* <DEDUP_REMOVED lines=19> */
.L_x_1312:
        /* <DEDUP_REMOVED lines=110> */
.L_x_1332:
[----:B------:R-:W-:Y:S01]  /*1920*/  IMAD.U32 R3, RZ, RZ, UR38 ;  /* 0x00000026ff037e24 */ /* 0x000fe2000f8e00ff */
[----:B------:R-:W-:Y:S05]  /*1930*/  YIELD ;  /* 0x0000000000007946 */ /* 0x000fea0003800000 */
[----:B------:R-:W-:-:S04]  /*1940*/  LOP3.LUT R3, R3, 0x1, RZ, 0xfc, !PT ;  /* 0x0000000103037812 */ /* 0x000fc800078efcff */
[----:B------:R-:W-:-:S13]  /*1950*/  ISETP.NE.AND P0, PT, R3, 0x3, PT ;  /* 0x000000030300780c */ /* 0x000fda0003f05270 */
[----:B------:R-:W-:Y:S05]  /*1960*/  @!P0 BRA `(.L_x_1314) ;  /* 0x0000000000048947 */ /* 0x000fea0003800000 */
[----:B------:R-:W-:Y:S01]  /*1970*/  BPT.TRAP 0x1 ;  /* 0x000000040000795c */ /* 0x000fe20000300000 */
.L_x_1314:
[----:B------:R-:W-:Y:S02]  /*1980*/  LEA R3, R2, UR37, 0x3 ;  /* 0x0000002502037c11 */ /* 0x000fe4000f8e18ff */
[----:B------:R-:W-:-:S04]  /*1990*/  SHF.L.U32 R10, R7, 0x1f, RZ ;  /* 0x0000001f070a7819 */ /* 0x000fc800000006ff */
[----:B------:R1:W2:Y:S01]  /*19a0*/  SYNCS.PHASECHK.TRANS64.TRYWAIT P1, [R3+URZ+0x36410], R10 ;  /* 0x0364100a030075a7 */ /* 0x0002a2000802017f */
[----:B------:R-:W-:Y:S05]  /*19b0*/  @!P0 BRA `(.L_x_1315) ;  /* 0x0000000000048947 */ /* 0x000fea0003800000 */
[----:B------:R-:W-:Y:S01]  /*19c0*/  BPT.TRAP 0x1 ;  /* 0x000000040000795c */ /* 0x000fe20000300000 */
.L_x_1315:
[----:B--2---:R-:W-:Y:S05]  /*19d0*/  @P1 BRA `(.L_x_1316) ;  /* 0x0000000000081947 */ /* 0x004fea0003800000 */
[----:B------:R-:W2:Y:S02]  /*19e0*/  SYNCS.PHASECHK.TRANS64.TRYWAIT P1, [R3+URZ+0x36410], R10 ;  /* 0x0364100a030075a7 */ /* 0x000ea4000802017f */
[----:B--2---:R-:W-:Y:S05]  /*19f0*/  @!P1 BRA `(.L_x_1317) ;  /* 0x0000008c00e89947 */ /* 0x004fea0003800000 */
.L_x_1316:
        /* <DEDUP_REMOVED lines=8> */
[----:B------:R-:W-:-:S02]  /*1a80*/  UMOV UR11, 0x40000040 ;  /* 0x40000040000b7882 */ /* 0x000fc40000000000 */
[----:B------:R-:W-:Y:S02]  /*1a90*/  ULOP3.LUT UR5, UR5, 0x3fff, URZ, 0xc0, !UPT ;  /* 0x00003fff05057892 */ /* 0x000fe4000f8ec03f */
[----:B-12---:R-:W-:Y:S02]  /*1aa0*/  LEA R10, R9, UR37, 0x2 ;  /* 0x00000025090a7c11 */ /* 0x006fe4000f8e10ff */
[----:B------:R-:W-:Y:S02]  /*1ab0*/  ULEA UR4, UR6, UR37, 0xc ;  /* 0x0000002506047291 */ /* 0x000fe4000f8e603f */
[----:B------:R-:W-:Y:S02]  /*1ac0*/  ULOP3.LUT UR5, UR5, 0x10000, URZ, 0xfc, !UPT ;  /* 0x0001000005057892 */ /* 0x000fe4000f8efc3f */
[----:B------:R-:W-:Y:S02]  /*1ad0*/  USHF.R.U32.HI UR6, URZ, 0x4, UR4 ;  /* 0x000000043f067899 */ /* 0x000fe40008011604 */
[----:B------:R-:W-:-:S02]  /*1ae0*/  UIMAD UR5, UR7, 0x600, UR5 ;  /* 0x00000600070578a4 */ /* 0x000fc4000f8e0205 */
[----:B------:R-:W-:-:S04]  /*1af0*/  ULOP3.LUT UR6, UR6, 0x3fff, URZ, 0xc0, !UPT ;  /* 0x00003fff06067892 */ /* 0x000fc8000f8ec03f */
[----:B------:R-:W-:Y:S01]  /*1b00*/  ULOP3.LUT UR6, UR6, 0x10000, URZ, 0xfc, !UPT ;  /* 0x0001000006067892 */ /* 0x000fe2000f8efc3f */
[----:B------:R-:W-:-:S06]  /*1b10*/  UMOV UR8, UR5 ;  /* 0x0000000500087c82 */ /* 0x000fcc0008000000 */
[----:B------:R-:W-:Y:S02]  /*1b20*/  UMOV UR10, UR6 ;  /* 0x00000006000a7c82 */ /* 0x000fe40008000000 */
[----:B------:R-:W-:Y:S01]  /*1b30*/  HGMMA.64x32x16.F32 R136, gdesc[UR8], RZ, !UPT, gsb0 ;  /* 0x00600000088879f0 */ /* 0x000fe2000c0008ff */
        /* <DEDUP_REMOVED lines=82> */
.L_x_1318:
[----:B-1----:R-:W-:-:S04]  /*2060*/  SHF.L.U32 R10, R4, 0x1f, RZ ;  /* 0x0000001f040a7819 */ /* 0x002fc800000006ff */
[----:B------:R1:W4:Y:S01]  /*2070*/  SYNCS.PHASECHK.TRANS64.TRYWAIT P1, [UR37+0x36430], R10 ;  /* 0x0364300aff0075a7 */ /* 0x0003220008020165 */
[----:B------:R-:W-:Y:S05]  /*2080*/  @!P0 BRA `(.L_x_1319) ;  /* 0x0000000000048947 */ /* 0x000fea0003800000 */
[----:B------:R-:W-:Y:S01]  /*2090*/  BPT.TRAP 0x1 ;  /* 0x000000040000795c */ /* 0x000fe20000300000 */
.L_x_1319:
[----:B----4-:R-:W-:Y:S05]  /*20a0*/  @P1 BRA `(.L_x_1320) ;  /* 0x0000000000081947 */ /* 0x010fea0003800000 */
[----:B------:R-:W4:Y:S02]  /*20b0*/  SYNCS.PHASECHK.TRANS64.TRYWAIT P1, [UR37+0x36430], R10 ;  /* 0x0364300aff0075a7 */ /* 0x000f240008020165 */
[----:B----4-:R-:W-:Y:S05]  /*20c0*/  @!P1 BRA `(.L_x_1321) ;  /* 0x0000008800489947 */ /* 0x010fea0003800000 */
.L_x_1320:
        /* <DEDUP_REMOVED lines=147> */
.L_x_1324:
[----:B------:R-:W-:-:S06]  /*2a00*/  UISETP.NE.AND UP0, UPT, UR42, 0x1, UPT ;  /* 0x000000012a00788c */ /* 0x000fcc000bf05270 */
[----:B------:R-:W-:-:S05]  /*2a10*/  PLOP3.LUT P1, PT, PT, PT, UP0, 0x80, 0x0 ;  /* 0x000000000000781c */ /* 0x000fca0003f2f008 */
[----:B------:R-:W-:-:S08]  /*2a20*/  @UP0 ULDC UR5, c[0x0][0x754] ;  /* 0x0001d50000050ab9 */ /* 0x000fd00000000800 */
[----:B------:R-:W-:Y:S01]  /*2a30*/  @P1 IMAD.HI.U32 R143, R142, UR5, RZ ;  /* 0x000000058e8f1c27 */ /* 0x000fe2000f8e00ff */
[----:B------:R-:W-:-:S04]  /*2a40*/  @UP0 ULDC UR5, c[0x0][0x758] ;  /* 0x0001d60000050ab9 */ /* 0x000fc80000000800 */
[----:B------:R-:W-:-:S07]  /*2a50*/  @P1 SHF.R.U32.HI R142, RZ, UR5, R143 ;  /* 0x00000005ff8e1c19 */ /* 0x000fce000801168f */
.L_x_1325:
[----:B------:R-:W-:Y:S05]  /*2a60*/  BSYNC B0 ;  /* 0x0000000000007941 */ /* 0x000fea0003800000 */
.L_x_1323:
[----:B------:R-:W4:Y:S01]  /*2a70*/  LDL R143, [R1+0x4] ;  /* 0x00000400018f7983 */ /* 0x000f220000100800 */
[----:B------:R-:W-:Y:S01]  /*2a80*/  IADD3 R148, R140, UR4, R5 ;  /* 0x000000048c947c10 */ /* 0x000fe2000fffe005 */
[----:B----4-:R-:W-:-:S05]  /*2a90*/  IMAD R142, R142, UR42, R143 ;  /* 0x0000002a8e8e7c24 */ /* 0x010fca000f8e028f */
[----:B------:R-:W-:Y:S02]  /*2aa0*/  VIADDMNMX R147, R142, UR42, R147, PT ;  /* 0x0000002a8e937c46 */ /* 0x000fe4000b800193 */
[----:B------:R-:W-:-:S07]  /*2ab0*/  VIMNMX R148, R148, R142, !PT ;  /* 0x0000008e94947248 */ /* 0x000fce0007fe0100 */
.L_x_1322:
        /* <DEDUP_REMOVED lines=18> */
.L_x_1328:
[----:B------:R-:W-:-:S06]  /*2be0*/  UISETP.NE.AND UP0, UPT, UR42, 0x1, UPT ;  /* 0x000000012a00788c */ /* 0x000fcc000bf05270 */
[----:B------:R-:W-:-:S05]  /*2bf0*/  PLOP3.LUT P1, PT, PT, PT, UP0, 0x80, 0x0 ;  /* 0x000000000000781c */ /* 0x000fca0003f2f008 */
[----:B------:R-:W-:-:S08]  /*2c00*/  @UP0 ULDC UR4, c[0x0][0x754] ;  /* 0x0001d50000040ab9 */ /* 0x000fd00000000800 */
[----:B------:R-:W-:Y:S01]  /*2c10*/  @P1 IMAD.HI.U32 R142, R140, UR4, RZ ;  /* 0x000000048c8e1c27 */ /* 0x000fe2000f8e00ff */
[----:B------:R-:W-:-:S04]  /*2c20*/  @UP0 ULDC UR4, c[0x0][0x758] ;  /* 0x0001d60000040ab9 */ /* 0x000fc80000000800 */
[----:B------:R-:W-:-:S07]  /*2c30*/  @P1 SHF.R.U32.HI R140, RZ, UR4, R142 ;  /* 0x00000004ff8c1c19 */ /* 0x000fce000801168e */
.L_x_1329:
[----:B------:R-:W-:Y:S05]  /*2c40*/  BSYNC B0 ;  /* 0x0000000000007941 */ /* 0x000fea0003800000 */
.L_x_1327:
[----:B------:R-:W4:Y:S02]  /*2c50*/  LDL R142, [R1+0x4] ;  /* 0x00000400018e7983 */ /* 0x000f240000100800 */
[----:B----4-:R-:W-:-:S05]  /*2c60*/  IMAD R140, R140, UR42, R142 ;  /* 0x0000002a8c8c7c24 */ /* 0x010fca000f8e028e */
[----:B------:R-:W-:Y:S02]  /*2c70*/  VIMNMX R145, R145, R140, !PT ;  /* 0x0000008c91917248 */ /* 0x000fe40007fe0100 */
[----:B------:R-:W-:-:S07]  /*2c80*/  VIADDMNMX R139, R140, UR42, R139, PT ;  /* 0x0000002a8c8b7c46 */ /* 0x000fce000b80018b */
.L_x_1326:
        /* <DEDUP_REMOVED lines=217> */
[----:B------:R-:W-:Y:S02]  /*3a20*/  UIMAD UR4, UR10, 0x3000, UR37 ;  /* 0x000030000a0478a4 */ /* 0x000fe4000f8e0225 */
[----:B------:R-:W-:Y:S02]  /*3a30*/  UIADD3 UR6, UR9, 0xc0, URZ ;  /* 0x000000c009067890 */ /* 0x000fe4000fffe03f */
[----:B------:R-:W-:Y:S02]  /*3a40*/  USHF.R.U32.HI UR5, URZ, 0x4, UR4 ;  /* 0x000000043f057899 */ /* 0x000fe40008011604 */
[----:B------:R-:W-:Y:S02]  /*3a50*/  UIADD3 UR4, UR8, 0x180, URZ ;  /* 0x0000018008047890 */ /* 0x000fe4000fffe03f */
[----:B------:R-:W-:Y:S01]  /*3a60*/  ULOP3.LUT UR10, UR5, 0x3fff, URZ, 0xc0, !UPT ;  /* 0x00003fff050a7892 */ /* 0x000fe2000f8ec03f */
[----:B------:R-:W-:-:S02]  /*3a70*/  UMOV UR7, 0x80000020 ;  /* 0x8000002000077882 */ /* 0x000fc40000000000 */
[----:B------:R-:W-:Y:S01]  /*3a80*/  UMOV UR5, 0x40000040 ;  /* 0x4000004000057882 */ /* 0x000fe20000000000 */
[----:B------:R-:W-:Y:S02]  /*3a90*/  WARPGROUP.DEPBAR.LE gsb0, 0x0 ;  /* 0x00008000000079c5 */ /* 0x000fe40000010000 */
[----:B------:R-:W-:-:S06]  /*3aa0*/  WARPGROUP.ARRIVE ;  /* 0x00000000000079c5 */ /* 0x000fcc0000000000 */
[----:B------:R-:W-:Y:S01]  /*3ab0*/  HGMMA.64x96x16.F32 R72, gdesc[UR4].tnspA.tnspB, R72, gsb0 ;  /* 0x61600000044879f0 */ /* 0x000fe20008000848 */
[----:B-1----:R-:W-:-:S04]  /*3ac0*/  IMAD.U32 R153, RZ, RZ, UR37 ;  /* 0x00000025ff997e24 */ /* 0x002fc8000f8e00ff */
[----:B------:R-:W-:-:S05]  /*3ad0*/  VIADD R153, R153, 0x33400 ;  /* 0x0003340099997836 */ /* 0x000fca0000000000 */
[----:B------:R-:W-:-:S13]  /*3ae0*/  R2UR UR13, R153 ;  /* 0x00000000990d72ca */ /* 0x000fda00000e0000 */
[----:B------:R-:W-:-:S04]  /*3af0*/  USHF.R.U32.HI UR13, URZ, 0x4, UR13 ;  /* 0x000000043f0d7899 */ /* 0x000fc8000801160d */
[----:B------:R-:W-:-:S04]  /*3b00*/  ULOP3.LUT UR13, UR13, 0x3fff, URZ, 0xc0, !UPT ;  /* 0x00003fff0d0d7892 */ /* 0x000fc8000f8ec03f */
[----:B------:R-:W-:Y:S01]  /*3b10*/  ULOP3.LUT UR14, UR13, 0x10000, URZ, 0xfc, !UPT ;  /* 0x000100000d0e7892 */ /* 0x000fe2000f8efc3f */
[----:B------:R-:W-:Y:S01]  /*3b20*/  UMOV UR9, 0x80000020 ;  /* 0x8000002000097882 */ /* 0x000fe20000000000 */
[----:B------:R-:W-:-:S05]  /*3b30*/  UMOV UR11, 0x40000040 ;  /* 0x40000040000b7882 */ /* 0x000fca0000000000 */
[----:B------:R-:W-:Y:S01]  /*3b40*/  UMOV UR8, UR14 ;  /* 0x0000000e00087c82 */ /* 0x000fe20008000000 */
        /* <DEDUP_REMOVED lines=48> */
.L_x_1330:
        /* <DEDUP_REMOVED lines=59> */
.L_x_1331:
        /* <DEDUP_REMOVED lines=63> */
.L_x_1306:
        /* <DEDUP_REMOVED lines=25> */
.L_x_1334:
        /* <DEDUP_REMOVED lines=20> */
.L_x_1335:
        /* <DEDUP_REMOVED lines=18> */
.L_x_1336:
        /* <DEDUP_REMOVED lines=18> */
.L_x_1337:
        /* <DEDUP_REMOVED lines=137> */
.L_x_1339:
[----:B------:R-:W-:Y:S05]  /*5390*/  BSYNC B0 ;  /* 0x0000000000007941 */ /* 0x000fea0003800000 */
.L_x_1338:
[----:B------:R-:W-:-:S04]  /*53a0*/  DEPBAR.LE SB0, 0x0 ;  /* 0x000080000000791a */ /* 0x000fc80000000000 */
[----:B------:R-:W-:Y:S05]  /*53b0*/  EXIT ;  /* 0x000000000000794d */ /* 0x000fea0003800000 */
.L_x_1333:
[----:B------:R-:W1:Y:S01]  /*53c0*/  S2R R0, SR_TID.X ;  /* 0x0000000000007919 */ /* 0x000e620000002100 */
[----:B------:R-:W2:Y:S01]  /*53d0*/  S2UR UR9, SR_CTAID.Y ;  /* 0x00000000000979c3 */ /* 0x000ea20000002600 */
[----:B------:R-:W-:Y:S01]  /*53e0*/  BSSY B0, `(.L_x_1340) ;  /* 0x0000032000007945 */ /* 0x000fe20003800000 */
[----:B------:R-:W3:Y:S06]  /*53f0*/  S2R R11, SR_CTAID.X ;  /* 0x00000000000b7919 */ /* 0x000eec0000002500 */
        /* <DEDUP_REMOVED lines=48> */
.L_x_1341:
[----:B------:R-:W-:Y:S05]  /*5700*/  BSYNC B0 ;  /* 0x0000000000007941 */ /* 0x000fea0003800000 */
.L_x_1340:
        /* <DEDUP_REMOVED lines=16> */
.L_x_1343:
[----:B------:R-:W-:Y:S05]  /*5810*/  BSYNC B0 ;  /* 0x0000000000007941 */ /* 0x000fea0003800000 */
.L_x_1342:
        /* <DEDUP_REMOVED lines=16> */
.L_x_1345:
[----:B------:R-:W-:Y:S05]  /*5920*/  BSYNC B0 ;  /* 0x0000000000007941 */ /* 0x000fea0003800000 */
.L_x_1344:
        /* <DEDUP_REMOVED lines=17> */
.L_x_1347:
[----:B------:R-:W-:Y:S05]  /*5a40*/  BSYNC B0 ;  /* 0x0000000000007941 */ /* 0x000fea0003800000 */
.L_x_1346:
        /* <DEDUP_REMOVED lines=17> */
.L_x_1349:
[----:B------:R-:W-:Y:S05]  /*5b60*/  BSYNC B0 ;  /* 0x0000000000007941 */ /* 0x000fea0003800000 */
.L_x_1348:
        /* <DEDUP_REMOVED lines=29> */
.L_x_1351:
[----:B------:R-:W-:Y:S05]  /*5d40*/  BSYNC B0 ;  /* 0x0000000000007941 */ /* 0x000fea0003800000 */
.L_x_1350:
        /* <DEDUP_REMOVED lines=13> */
.L_x_1353:
[----:B------:R-:W-:Y:S05]  /*5e20*/  BSYNC B0 ;  /* 0x0000000000007941 */ /* 0x000fea0003800000 */
.L_x_1352:
        /* <DEDUP_REMOVED lines=15> */
.L_x_1355:
[----:B------:R-:W-:Y:S05]  /*5f20*/  BSYNC B0 ;  /* 0x0000000000007941 */ /* 0x000fea0003800000 */
.L_x_1354:
        /* <DEDUP_REMOVED lines=15> */
.L_x_1357:
[----:B------:R-:W-:Y:S05]  /*6020*/  BSYNC B0 ;  /* 0x0000000000007941 */ /* 0x000fea0003800000 */
.L_x_1356:
        /* <DEDUP_REMOVED lines=15> */
.L_x_1359:
[----:B------:R-:W-:Y:S05]  /*6120*/  BSYNC B0 ;  /* 0x0000000000007941 */ /* 0x000fea0003800000 */
.L_x_1358:
        /* <DEDUP_REMOVED lines=15> */
.L_x_1361:
[----:B------:R-:W-:Y:S05]  /*6220*/  BSYNC B0 ;  /* 0x0000000000007941 */ /* 0x000fea0003800000 */
.L_x_1360:
        /* <DEDUP_REMOVED lines=15> */
.L_x_1363:
[----:B------:R-:W-:Y:S05]  /*6320*/  BSYNC B0 ;  /* 0x0000000000007941 */ /* 0x000fea0003800000 */
.L_x_1362:
[----:B------:R-:W-:Y:S05]  /*6330*/  EXIT ;  /* 0x000000000000794d */ /* 0x000fea0003800000 */
.L_x_1303:
        /* <DEDUP_REMOVED lines=14> */
[----:B------:R-:W-:Y:S02]  /*6420*/  ULDC UR4, c[0x0][0x280] ;  /* 0x0000a00000047ab9 */ /* 0x000fe40000000800 */
[----:B------:R-:W-:-:S04]  /*6430*/  UIADD3 UR5, UR4, 0x3f, URZ ;  /* 0x0000003f04057890 */ /* 0x000fc8000fffe03f */
[----:B------:R-:W-:Y:S01]  /*6440*/  USHF.R.S32.HI UR6, URZ, 0x1f, UR5 ;  /* 0x0000001f3f067899 */ /* 0x000fe20008011405 */
[----:B------:R-:W2:Y:S03]  /*6450*/  S2UR UR17, SR_CTAID.Y ;  /* 0x00000000001179c3 */ /* 0x000ea60000002600 */
[----:B------:R-:W-:-:S04]  /*6460*/  ULEA.HI UR5, UR6, UR5, URZ, 0x6 ;  /* 0x0000000506057291 */ /* 0x000fc8000f8f303f */
[----:B------:R-:W-:Y:S01]  /*6470*/  USHF.R.S32.HI UR5, URZ, 0x6, UR5 ;  /* 0x000000063f057899 */ /* 0x000fe20008011405 */
[----:B-1----:R-:W-:Y:S01]  /*6480*/  ISETP.LE.AND P0, PT, RZ, UR23, PT ;  /* 0x00000017ff007c0c */ /* 0x002fe2000bf03270 */
[----:B--2---:R-:W-:-:S12]  /*6490*/  USHF.R.S32.HI UR18, URZ, 0x1f, UR17 ;  /* 0x0000001f3f127899 */ /* 0x004fd80008011411 */
[----:B------:R-:W-:Y:S05]  /*64a0*/  @!P0 BRA `(.L_x_1367) ;  /* 0x00000000002c8947 */ /* 0x000fea0003800000 */
        /* <DEDUP_REMOVED lines=9> */
[----:B------:R-:W-:Y:S01]  /*6540*/  USEL UR11, UR5, UR7, UP0 ;  /* 0x00000007050b7287 */ /* 0x000fe20008000000 */
[----:B------:R-:W-:Y:S11]  /*6550*/  BRA `(.L_x_1368) ;  /* 0x0000000000047947 */ /* 0x000ff60003800000 */
.L_x_1367:
[----:B------:R-:W-:-:S05]  /*6560*/  UMOV UR11, UR5 ;  /* 0x00000005000b7c82 */ /* 0x000fca0008000000 */
.L_x_1368:
[----:B------:R-:W-:Y:S01]  /*6570*/  UIMAD UR4, UR23, 0x60, UR4 ;  /* 0x00000060170478a4 */ /* 0x000fe2000f8e0204 */
[----:B------:R-:W-:Y:S01]  /*6580*/  ULDC UR6, c[0x0][0x290] ;  /* 0x0000a40000067ab9 */ /* 0x000fe20000000800 */
[----:B------:R-:W-:Y:S01]  /*6590*/  ULDC UR7, c[0x0][0x74c] ;  /* 0x0001d30000077ab9 */ /* 0x000fe20000000800 */
[----:B------:R-:W-:Y:S01]  /*65a0*/  ULDC.64 UR8, c[0x0][0x2d8] ;  /* 0x0000b60000087ab9 */ /* 0x000fe20000000a00 */
[----:B------:R-:W-:Y:S02]  /*65b0*/  UIADD3 UR6, -UR7, UR4, -UR6 ;  /* 0x0000000407067290 */ /* 0x000fe4000fffe906 */
[----:B------:R-:W-:Y:S02]  /*65c0*/  UIMAD UR4, UR18, UR8, URZ ;  /* 0x00000008120472a4 */ /* 0x000fe4000f8e023f */
[----:B------:R-:W-:Y:S02]  /*65d0*/  USHF.R.S32.HI UR7, URZ, 0x1f, UR6 ;  /* 0x0000001f3f077899 */ /* 0x000fe40008011406 */
[----:B------:R-:W-:-:S02]  /*65e0*/  UIMAD UR4, UR17, UR9, UR4 ;  /* 0x00000009110472a4 */ /* 0x000fc4000f8e0204 */
[----:B------:R-:W-:Y:S02]  /*65f0*/  ULEA.HI UR10, UR7, UR6, URZ, 0x6 ;  /* 0x00000006070a7291 */ /* 0x000fe4000f8f303f */
[----:B------:R-:W-:Y:S02]  /*6600*/  UIMAD.WIDE.U32 UR6, UR17, UR8, URZ ;  /* 0x00000008110672a5 */ /* 0x000fe4000f8e003f */
[----:B------:R-:W-:Y:S02]  /*6610*/  USHF.R.S32.HI UR10, URZ, 0x6, UR10 ;  /* 0x000000063f0a7899 */ /* 0x000fe4000801140a */
[----:B------:R-:W-:Y:S02]  /*6620*/  USHF.R.S32.HI UR9, URZ, 0x1f, UR16 ;  /* 0x0000001f3f097899 */ /* 0x000fe40008011410 */
[----:B------:R-:W-:Y:S01]  /*6630*/  UISETP.LT.AND UP0, UPT, URZ, UR10, UPT ;  /* 0x0000000a3f00728c */ /* 0x000fe2000bf01270 */
[----:B------:R-:W-:Y:S01]  /*6640*/  ULDC.64 UR12, c[0x0][0x2e0] ;  /* 0x0000b800000c7ab9 */ /* 0x000fe20000000a00 */
[----:B------:R-:W-:-:S02]  /*6650*/  ULDC UR15, c[0x0][0x288] ;  /* 0x0000a200000f7ab9 */ /* 0x000fc40000000800 */
[----:B------:R-:W-:Y:S02]  /*6660*/  USEL UR8, URZ, UR10, !UP0 ;  /* 0x0000000a3f087287 */ /* 0x000fe4000c000000 */
[----:B------:R-:W-:Y:S02]  /*6670*/  UIMAD UR9, UR9, UR12, URZ ;  /* 0x0000000c090972a4 */ /* 0x000fe4000f8e023f */
[----:B------:R-:W-:Y:S02]  /*6680*/  UISETP.GT.AND UP0, UPT, UR11, UR8, UPT ;  /* 0x000000080b00728c */ /* 0x000fe4000bf04270 */
[----:B------:R-:W-:Y:S02]  /*6690*/  UIMAD UR10, UR16, UR15, URZ ;  /* 0x0000000f100a72a4 */ /* 0x000fe4000f8e023f */
[----:B------:R-:W-:Y:S02]  /*66a0*/  UIMAD UR14, UR16, UR13, UR9 ;  /* 0x0000000d100e72a4 */ /* 0x000fe4000f8e0209 */
[----:B------:R-:W-:Y:S01]  /*66b0*/  PLOP3.LUT P1, PT, PT, PT, UP0, 0x80, 0x0 ;  /* 0x000000000000781c */ /* 0x000fe20003f2f008 */
[----:B------:R-:W-:-:S02]  /*66c0*/  UIADD3 UR7, UR7, UR4, URZ ;  /* 0x0000000407077290 */ /* 0x000fc4000fffe03f */
[----:B------:R-:W-:Y:S02]  /*66d0*/  UIADD3 UR9, UP1, UR10, UR17, URZ ;  /* 0x000000110a097290 */ /* 0x000fe4000ff3e03f */
[----:B------:R-:W-:Y:S01]  /*66e0*/  UIMAD.WIDE.U32 UR6, UR16, UR12, UR6 ;  /* 0x0000000c100672a5 */ /* 0x000fe2000f8e0006 */
[----:B------:R-:W-:Y:S01]  /*66f0*/  ELECT P0, URZ, PT ;  /* 0x00000000003f782f */ /* 0x000fe20003800000 */
[----:B------:R-:W-:-:S06]  /*6700*/  ULEA.HI.X.SX32 UR10, UR10, UR18, 0x1, UP1 ;  /* 0x000000120a0a7291 */ /* 0x000fcc00088f0e3f */
[----:B------:R-:W-:Y:S06]  /*6710*/  @!P1 BRA `(.L_x_1369) ;  /* 0x0000001400509947 */ /* 0x000fec0003800000 */
[----:B------:R-:W1:Y:S01]  /*6720*/  S2R R0, SR_TID.X ;  /* 0x0000000000007919 */ /* 0x000e620000002100 */
[----:B------:R-:W-:Y:S02]  /*6730*/  UIADD3 UR4, -UR8, UR11, URZ ;  /* 0x0000000b08047290 */ /* 0x000fe4000fffe13f */
[----:B------:R-:W-:Y:S02]  /*6740*/  UIADD3 UR14, UR7, UR14, URZ ;  /* 0x0000000e070e7290 */ /* 0x000fe4000fffe03f */
[----:B------:R-:W-:-:S04]  /*6750*/  ULOP3.LUT UR4, UR4, 0x1, URZ, 0xc0, !UPT ;  /* 0x0000000104047892 */ /* 0x000fc8000f8ec03f */
[----:B------:R-:W-:-:S03]  /*6760*/  UISETP.NE.U32.AND UP0, UPT, UR4, 0x1, UPT ;  /* 0x000000010400788c */ /* 0x000fc6000bf05070 */
[----:B------:R-:W-:Y:S02]  /*6770*/  ULDC UR4, c[0x0][0x760] ;  /* 0x0001d80000047ab9 */ /* 0x000fe40000000800 */
[----:B------:R-:W-:Y:S01]  /*6780*/  UIMAD UR15, UR15, UR4, URZ ;  /* 0x000000040f0f72a4 */ /* 0x000fe2000f8e023f */
[----:B------:R-:W-:Y:S02]  /*6790*/  PLOP3.LUT P1, PT, PT, PT, UP0, 0x80, 0x0 ;  /* 0x000000000000781c */ /* 0x000fe40003f2f008 */
[----:B-1----:R-:W-:-:S11]  /*67a0*/  LOP3.LUT R9, R0, 0x1f, RZ, 0xc0, !PT ;  /* 0x0000001f00097812 */ /* 0x002fd600078ec0ff */
[----:B------:R-:W-:Y:S05]  /*67b0*/  @P1 BRA `(.L_x_1370) ;  /* 0x0000000400d01947 */ /* 0x000fea0003800000 */
        /* <DEDUP_REMOVED lines=8> */
[----:B------:R-:W-:-:S04]  /*6840*/  IMAD.U32 R2, RZ, RZ, UR13 ;  /* 0x0000000dff027e24 */ /* 0x000fc8000f8e00ff */
[----:B------:R-:W-:Y:S01]  /*6850*/  IMAD.U32 R3, RZ, RZ, UR4 ;  /* 0x00000004ff037e24 */ /* 0x000fe2000f8e00ff */
[----:B------:R-:W-:Y:S06]  /*6860*/  @P2 BRA `(.L_x_1372) ;  /* 0x0000000000142947 */ /* 0x000fec0003800000 */
.L_x_1373:
[----:B------:R-:W2:Y:S04]  /*6870*/  LDG.E.STRONG.GPU R0, desc[UR46][R2.64] ;  /* 0x0000002e02007981 */ /* 0x000ea8000c1ef900 */
[----:B--2---:R-:W-:Y:S01]  /*6880*/  CCTL.IVALL ;  /* 0x00000000ff00798f */ /* 0x004fe20002000000 */
[----:B------:R-:W-:Y:S05]  /*6890*/  YIELD ;  /* 0x0000000000007946 */ /* 0x000fea0003800000 */
[----:B------:R-:W-:-:S13]  /*68a0*/  ISETP.NE.AND P1, PT, R0, UR23, PT ;  /* 0x0000001700007c0c */ /* 0x000fda000bf25270 */
[----:B------:R-:W-:Y:S05]  /*68b0*/  @P1 BRA `(.L_x_1373) ;  /* 0xfffffffc00ec1947 */ /* 0x000fea000383ffff */
.L_x_1372:
[----:B------:R-:W-:Y:S05]  /*68c0*/  BSYNC B1 ;  /* 0x0000000000017941 */ /* 0x000fea0003800000 */
.L_x_1371:
[----:B------:R-:W-:-:S03]  /*68d0*/  UMOV UR4, 0xffffffff ;  /* 0xffffffff00047882 */ /* 0x000fc60000000000 */
[----:B------:R-:W-:Y:S05]  /*68e0*/  BRA.DIV UR4, `(.L_x_1374) ;  /* 0x0000004204587947 */ /* 0x000fea000b800000 */
[----:B------:R-:W-:Y:S01]  /*68f0*/  NOP ;  /* 0x0000000000007918 */ /* 0x000fe20000000000 */
.L_x_1462:
        /* <DEDUP_REMOVED lines=22> */
.L_x_1376:
[----:B------:R-:W-:Y:S05]  /*6a60*/  BSYNC B1 ;  /* 0x0000000000017941 */ /* 0x000fea0003800000 */
.L_x_1375:
        /* <DEDUP_REMOVED lines=19> */
.L_x_1378:
[----:B------:R-:W-:Y:S05]  /*6ba0*/  BSYNC B1 ;  /* 0x0000000000017941 */ /* 0x000fea0003800000 */
.L_x_1377:
        /* <DEDUP_REMOVED lines=20> */
.L_x_1380:
[----:B------:R-:W-:Y:S05]  /*6cf0*/  BSYNC B1 ;  /* 0x0000000000017941 */ /* 0x000fea0003800000 */
.L_x_1379:
[----:B------:R-:W-:Y:S06]  /*6d00*/  BAR.ARV 0xa, 0xa0 ;  /* 0x0282800000007b1d */ /* 0x000fec0000002000 */
[----:B------:R-:W-:Y:S04]  /*6d10*/  BSSY B1, `(.L_x_1381) ;  /* 0x0000003000017945 */ /* 0x000fe80003800000 */
[----:B------:R-:W-:Y:S05]  /*6d20*/  @!P0 BRA `(.L_x_1382) ;  /* 0x0000000000048947 */ /* 0x000fea0003800000 */
[----:B------:R-:W-:-:S04]  /*6d30*/  DEPBAR.LE SB0, 0x1 ;  /* 0x000080400000791a */ /* 0x000fc80000000000 */
.L_x_1382:
[----:B------:R-:W-:Y:S05]  /*6d40*/  BSYNC B1 ;  /* 0x0000000000017941 */ /* 0x000fea0003800000 */
.L_x_1381:
[----:B------:R-:W-:Y:S06]  /*6d50*/  BAR.ARV 0xb, 0xa0 ;  /* 0x02c2800000007b1d */ /* 0x000fec0000002000 */
[----:B------:R-:W-:Y:S04]  /*6d60*/  BSSY B1, `(.L_x_1383) ;  /* 0x0000003000017945 */ /* 0x000fe80003800000 */
[----:B------:R-:W-:Y:S05]  /*6d70*/  @!P0 BRA `(.L_x_1384) ;  /* 0x0000000000048947 */ /* 0x000fea0003800000 */
[----:B------:R-:W-:-:S04]  /*6d80*/  DEPBAR.LE SB0, 0x0 ;  /* 0x000080000000791a */ /* 0x000fc80000000000 */
.L_x_1384:
[----:B------:R-:W-:Y:S05]  /*6d90*/  BSYNC B1 ;  /* 0x0000000000017941 */ /* 0x000fea0003800000 */
.L_x_1383:
        /* <DEDUP_REMOVED lines=19> */
.L_x_1386:
[----:B------:R-:W-:Y:S05]  /*6ed0*/  BSYNC B1 ;  /* 0x0000000000017941 */ /* 0x000fea0003800000 */
.L_x_1385:
[----:B------:R-:W-:Y:S01]  /*6ee0*/  UIADD3 UR18, UR8, 0x1, URZ ;  /* 0x0000000108127890 */ /* 0x000fe2000fffe03f */
[----:B------:R-:W-:Y:S11]  /*6ef0*/  BRA `(.L_x_1387) ;  /* 0x0000000000047947 */ /* 0x000ff60003800000 */
.L_x_1370:
[----:B------:R-:W-:-:S05]  /*6f00*/  UMOV UR18, UR8 ;  /* 0x0000000800127c82 */ /* 0x000fca0008000000 */
.L_x_1387:
[----:B------:R-:W-:-:S03]  /*6f10*/  UIADD3 UR4, UR8, 0x1, URZ ;  /* 0x0000000108047890 */ /* 0x000fc6000fffe03f */
[----:B------:R-:W-:Y:S01]  /*6f20*/  UMOV UR8, UR18 ;  /* 0x0000001200087c82 */ /* 0x000fe20008000000 */
[----:B------:R-:W-:-:S06]  /*6f30*/  UISETP.NE.AND UP0, UPT, UR11, UR4, UPT ;  /* 0x000000040b00728c */ /* 0x000fcc000bf05270 */
[----:B------:R-:W-:-:S13]  /*6f40*/  PLOP3.LUT P1, PT, PT, PT, UP0, 0x80, 0x0 ;  /* 0x000000000000781c */ /* 0x000fda0003f2f008 */
[----:B------:R-:W-:Y:S05]  /*6f50*/  @!P1 BRA `(.L_x_1369) ;  /* 0x0000000c00409947 */ /* 0x000fea0003800000 */
[----:B------:R-:W-:Y:S01]  /*6f60*/  ULDC.64 UR20, c[0x0][0x2c0] ;  /* 0x0000b00000147ab9 */ /* 0x000fe20000000a00 */
[----:B------:R-:W-:Y:S01]  /*6f70*/  UMOV UR4, URZ ;  /* 0x0000003f00047c82 */ /* 0x000fe20008000000 */
[----:B------:R-:W-:Y:S01]  /*6f80*/  ULEA UR20, UP0, UR6, UR20, 0x2 ;  /* 0x0000001406147291 */ /* 0x000fe2000f80103f */
[----:B------:R-:W-:-:S03]  /*6f90*/  UMOV UR8, UR18 ;  /* 0x0000001200087c82 */ /* 0x000fc60008000000 */
[----:B------:R-:W-:Y:S02]  /*6fa0*/  ULEA.HI.X UR21, UR6, UR21, UR14, 0x2, UP0 ;  /* 0x0000001506157291 */ /* 0x000fe400080f140e */
[----:B------:R-:W-:-:S04]  /*6fb0*/  UIADD3 UR20, UP0, UR20, 0x4000, URZ ;  /* 0x0000400014147890 */ /* 0x000fc8000ff1e03f */
[----:B------:R-:W-:-:S12]  /*6fc0*/  UIADD3.X UR21, URZ, UR21, URZ, UP0, !UPT ;  /* 0x000000153f157290 */ /* 0x000fd800087fe43f */
.L_x_1420:
        /* <DEDUP_REMOVED lines=11> */
.L_x_1390:
[----:B------:R-:W2:Y:S04]  /*7080*/  LDG.E.STRONG.GPU R0, desc[UR46][R2.64] ;  /* 0x0000002e02007981 */ /* 0x000ea8000c1ef900 */
[----:B--2---:R-:W-:Y:S01]  /*7090*/  CCTL.IVALL ;  /* 0x00000000ff00798f */ /* 0x004fe20002000000 */
[----:B------:R-:W-:Y:S05]  /*70a0*/  YIELD ;  /* 0x0000000000007946 */ /* 0x000fea0003800000 */
[----:B------:R-:W-:-:S13]  /*70b0*/  ISETP.NE.AND P1, PT, R0, UR23, PT ;  /* 0x0000001700007c0c */ /* 0x000fda000bf25270 */
[----:B------:R-:W-:Y:S05]  /*70c0*/  @P1 BRA `(.L_x_1390) ;  /* 0xfffffffc00ec1947 */ /* 0x000fea000383ffff */
.L_x_1389:
[----:B------:R-:W-:Y:S05]  /*70d0*/  BSYNC B1 ;  /* 0x0000000000017941 */ /* 0x000fea0003800000 */
.L_x_1388:
[----:B------:R-:W-:-:S03]  /*70e0*/  UMOV UR16, 0xffffffff ;  /* 0xffffffff00107882 */ /* 0x000fc60000000000 */
[----:B------:R-:W-:Y:S05]  /*70f0*/  BRA.DIV UR16, `(.L_x_1391) ;  /* 0x0000003a10707947 */ /* 0x000fea000b800000 */
[----:B------:R-:W-:Y:S01]  /*7100*/  NOP ;  /* 0x0000000000007918 */ /* 0x000fe20000000000 */
.L_x_1465:
        /* <DEDUP_REMOVED lines=19> */
.L_x_1393:
[----:B------:R-:W-:Y:S05]  /*7240*/  BSYNC B1 ;  /* 0x0000000000017941 */ /* 0x000fea0003800000 */
.L_x_1392:
[----:B------:R-:W-:Y:S01]  /*7250*/  UIMAD UR16, UR18, 0x3000, UR4 ;  /* 0x00003000121078a4 */ /* 0x000fe2000f8e0204 */
        /* <DEDUP_REMOVED lines=13> */
.L_x_1395:
[----:B------:R-:W-:Y:S05]  /*7330*/  BSYNC B1 ;  /* 0x0000000000017941 */ /* 0x000fea0003800000 */
.L_x_1394:
        /* <DEDUP_REMOVED lines=15> */
.L_x_1397:
[----:B------:R-:W-:Y:S05]  /*7430*/  BSYNC B1 ;  /* 0x0000000000017941 */ /* 0x000fea0003800000 */
.L_x_1396:
[----:B------:R-:W-:Y:S06]  /*7440*/  BAR.ARV 0xa, 0xa0 ;  /* 0x0282800000007b1d */ /* 0x000fec0000002000 */
[----:B------:R-:W-:Y:S04]  /*7450*/  BSSY B1, `(.L_x_1398) ;  /* 0x0000003000017945 */ /* 0x000fe80003800000 */
[----:B------:R-:W-:Y:S05]  /*7460*/  @!P0 BRA `(.L_x_1399) ;  /* 0x0000000000048947 */ /* 0x000fea0003800000 */
[----:B------:R-:W-:-:S04]  /*7470*/  DEPBAR.LE SB0, 0x1 ;  /* 0x000080400000791a */ /* 0x000fc80000000000 */
.L_x_1399:
[----:B------:R-:W-:Y:S05]  /*7480*/  BSYNC B1 ;  /* 0x0000000000017941 */ /* 0x000fea0003800000 */
.L_x_1398:
[----:B------:R-:W-:Y:S06]  /*7490*/  BAR.ARV 0xb, 0xa0 ;  /* 0x02c2800000007b1d */ /* 0x000fec0000002000 */
[----:B------:R-:W-:Y:S04]  /*74a0*/  BSSY B1, `(.L_x_1400) ;  /* 0x0000003000017945 */ /* 0x000fe80003800000 */
[----:B------:R-:W-:Y:S05]  /*74b0*/  @!P0 BRA `(.L_x_1401) ;  /* 0x0000000000048947 */ /* 0x000fea0003800000 */
[----:B------:R-:W-:-:S04]  /*74c0*/  DEPBAR.LE SB0, 0x0 ;  /* 0x000080000000791a */ /* 0x000fc80000000000 */
.L_x_1401:
[----:B------:R-:W-:Y:S05]  /*74d0*/  BSYNC B1 ;  /* 0x0000000000017941 */ /* 0x000fea0003800000 */
.L_x_1400:
        /* <DEDUP_REMOVED lines=19> */
.L_x_1403:
[----:B------:R-:W-:Y:S05]  /*7610*/  BSYNC B1 ;  /* 0x0000000000017941 */ /* 0x000fea0003800000 */
.L_x_1402:
        /* <DEDUP_REMOVED lines=9> */
.L_x_1406:
[----:B------:R-:W2:Y:S04]  /*76b0*/  LDG.E.STRONG.GPU R0, desc[UR46][R2.64] ;  /* 0x0000002e02007981 */ /* 0x000ea8000c1ef900 */
[----:B--2---:R-:W-:Y:S01]  /*76c0*/  CCTL.IVALL ;  /* 0x00000000ff00798f */ /* 0x004fe20002000000 */
[----:B------:R-:W-:Y:S05]  /*76d0*/  YIELD ;  /* 0x0000000000007946 */ /* 0x000fea0003800000 */
[----:B------:R-:W-:-:S13]  /*76e0*/  ISETP.NE.AND P1, PT, R0, UR23, PT ;  /* 0x0000001700007c0c */ /* 0x000fda000bf25270 */
[----:B------:R-:W-:Y:S05]  /*76f0*/  @P1 BRA `(.L_x_1406) ;  /* 0xfffffffc00ec1947 */ /* 0x000fea000383ffff */
.L_x_1405:
[----:B------:R-:W-:Y:S05]  /*7700*/  BSYNC B1 ;  /* 0x0000000000017941 */ /* 0x000fea0003800000 */
.L_x_1404:
[----:B------:R-:W-:-:S03]  /*7710*/  UMOV UR12, 0xffffffff ;  /* 0xffffffff000c7882 */ /* 0x000fc60000000000 */
[----:B------:R-:W-:Y:S05]  /*7720*/  BRA.DIV UR12, `(.L_x_1407) ;  /* 0x000000360c007947 */ /* 0x000fea000b800000 */
[----:B------:R-:W-:Y:S01]  /*7730*/  NOP ;  /* 0x0000000000007918 */ /* 0x000fe20000000000 */
.L_x_1468:
        /* <DEDUP_REMOVED lines=15> */
.L_x_1409:
[----:B------:R-:W-:Y:S05]  /*7830*/  BSYNC B1 ;  /* 0x0000000000017941 */ /* 0x000fea0003800000 */
.L_x_1408:
        /* <DEDUP_REMOVED lines=14> */
.L_x_1411:
[----:B------:R-:W-:Y:S05]  /*7920*/  BSYNC B1 ;  /* 0x0000000000017941 */ /* 0x000fea0003800000 */
.L_x_1410:
        /* <DEDUP_REMOVED lines=15> */
.L_x_1413:
[----:B------:R-:W-:Y:S05]  /*7a20*/  BSYNC B1 ;  /* 0x0000000000017941 */ /* 0x000fea0003800000 */
.L_x_1412:
[----:B------:R-:W-:Y:S06]  /*7a30*/  BAR.ARV 0xa, 0xa0 ;  /* 0x0282800000007b1d */ /* 0x000fec0000002000 */
[----:B------:R-:W-:Y:S04]  /*7a40*/  BSSY B1, `(.L_x_1414) ;  /* 0x0000003000017945 */ /* 0x000fe80003800000 */
[----:B------:R-:W-:Y:S05]  /*7a50*/  @!P0 BRA `(.L_x_1415) ;  /* 0x0000000000048947 */ /* 0x000fea0003800000 */
[----:B------:R-:W-:-:S04]  /*7a60*/  DEPBAR.LE SB0, 0x1 ;  /* 0x000080400000791a */ /* 0x000fc80000000000 */
.L_x_1415:
[----:B------:R-:W-:Y:S05]  /*7a70*/  BSYNC B1 ;  /* 0x0000000000017941 */ /* 0x000fea0003800000 */
.L_x_1414:
[----:B------:R-:W-:Y:S06]  /*7a80*/  BAR.ARV 0xb, 0xa0 ;  /* 0x02c2800000007b1d */ /* 0x000fec0000002000 */
[----:B------:R-:W-:Y:S04]  /*7a90*/  BSSY B1, `(.L_x_1416) ;  /* 0x0000003000017945 */ /* 0x000fe80003800000 */
[----:B------:R-:W-:Y:S05]  /*7aa0*/  @!P0 BRA `(.L_x_1417) ;  /* 0x0000000000048947 */ /* 0x000fea0003800000 */
[----:B------:R-:W-:-:S04]  /*7ab0*/  DEPBAR.LE SB0, 0x0 ;  /* 0x000080000000791a */ /* 0x000fc80000000000 */
.L_x_1417:
[----:B------:R-:W-:Y:S05]  /*7ac0*/  BSYNC B1 ;  /* 0x0000000000017941 */ /* 0x000fea0003800000 */
.L_x_1416:
        /* <DEDUP_REMOVED lines=19> */
.L_x_1419:
[----:B------:R-:W-:Y:S05]  /*7c00*/  BSYNC B1 ;  /* 0x0000000000017941 */ /* 0x000fea0003800000 */
.L_x_1418:
[----:B------:R-:W-:Y:S02]  /*7c10*/  UIADD3 UR8, UR8, 0x2, URZ ;  /* 0x0000000208087890 */ /* 0x000fe4000fffe03f */
[----:B------:R-:W-:Y:S02]  /*7c20*/  UIADD3 UR4, UR4, 0x6000, URZ ;  /* 0x0000600004047890 */ /* 0x000fe4000fffe03f */
[----:B------:R-:W-:-:S06]  /*7c30*/  UISETP.GE.AND UP0, UPT, UR8, UR11, UPT ;  /* 0x0000000b0800728c */ /* 0x000fcc000bf06270 */
[----:B------:R-:W-:-:S13]  /*7c40*/  PLOP3.LUT P1, PT, PT, PT, UP0, 0x80, 0x0 ;  /* 0x000000000000781c */ /* 0x000fda0003f2f008 */
[----:B------:R-:W-:Y:S05]  /*7c50*/  @!P1 BRA `(.L_x_1420) ;  /* 0xfffffff000dc9947 */ /* 0x000fea000383ffff */
.L_x_1369:
[----:B------:R-:W-:-:S06]  /*7c60*/  UISETP.GT.AND UP0, UPT, UR5, UR8, UPT ;  /* 0x000000080500728c */ /* 0x000fcc000bf04270 */
[----:B------:R-:W-:-:S13]  /*7c70*/  PLOP3.LUT P0, PT, PT, PT, UP0, 0x80, 0x0 ;  /* 0x000000000000781c */ /* 0x000fda0003f0f008 */
[----:B------:R-:W-:Y:S05]  /*7c80*/  @!P0 BRA `(.L_x_1366) ;  /* 0x0000002c00088947 */ /* 0x000fea0003800000 */
[----:B------:R-:W2:Y:S01]  /*7c90*/  S2R R0, SR_TID.X ;  /* 0x0000000000007919 */ /* 0x000ea20000002100 */
[----:B------:R-:W-:Y:S01]  /*7ca0*/  UIADD3 UR4, UR5, -UR8, URZ ;  /* 0x8000000805047290 */ /* 0x000fe2000fffe03f */
[----:B------:R-:W-:Y:S01]  /*7cb0*/  ULDC UR16, c[0x0][0x288] ;  /* 0x0000a20000107ab9 */ /* 0x000fe20000000800 */
[----:B------:R-:W-:Y:S02]  /*7cc0*/  ULDC UR17, c[0x0][0x760] ;  /* 0x0001d80000117ab9 */ /* 0x000fe40000000800 */
[----:B------:R-:W-:Y:S02]  /*7cd0*/  ULOP3.LUT UR4, UR4, 0x1, URZ, 0xc0, !UPT ;  /* 0x0000000104047892 */ /* 0x000fe4000f8ec03f */
[----:B------:R-:W-:Y:S02]  /*7ce0*/  UIMAD UR18, UR16, UR17, URZ ;  /* 0x00000011101272a4 */ /* 0x000fe4000f8e023f */
[----:B------:R-:W-:-:S06]  /*7cf0*/  UISETP.NE.U32.AND UP0, UPT, UR4, 0x1, UPT ;  /* 0x000000010400788c */ /* 0x000fcc000bf05070 */
[----:B------:R-:W-:Y:S02]  /*7d00*/  PLOP3.LUT P0, PT, PT, PT, UP0, 0x80, 0x0 ;  /* 0x000000000000781c */ /* 0x000fe40003f0f008 */
[----:B--2---:R-:W-:-:S11]  /*7d10*/  LOP3.LUT R0, R0, 0x1f, RZ, 0xc0, !PT ;  /* 0x0000001f00007812 */ /* 0x004fd600078ec0ff */
[----:B------:R-:W-:Y:S05]  /*7d20*/  @P0 BRA `(.L_x_1421) ;  /* 0x0000000000780947 */ /* 0x000fea0003800000 */
[----:B------:R-:W-:Y:S01]  /*7d30*/  UIMAD UR4, UR18, UR8, URZ ;  /* 0x00000008120472a4 */ /* 0x000fe2000f8e023f */
[----:B------:R-:W-:Y:S01]  /*7d40*/  ISETP.NE.AND P0, PT, R0, RZ, PT ;  /* 0x000000ff0000720c */ /* 0x000fe20003f05270 */
[----:B------:R-:W-:Y:S01]  /*7d50*/  ULDC.64 UR12, c[0x0][0x768] ;  /* 0x0001da00000c7ab9 */ /* 0x000fe20000000a00 */
[----:B------:R-:W-:Y:S01]  /*7d60*/  BSSY B1, `(.L_x_1422) ;  /* 0x0000019000017945 */ /* 0x000fe20003800000 */
[----:B------:R-:W-:-:S04]  /*7d70*/  UIADD3 UR6, UP0, UR4, UR9, URZ ;  /* 0x0000000904067290 */ /* 0x000fc8000ff1e03f */
[----:B------:R-:W-:Y:S02]  /*7d80*/  ULEA.HI.X.SX32 UR7, UR4, UR10, 0x1, UP0 ;  /* 0x0000000a04077291 */ /* 0x000fe400080f0e3f */
[----:B------:R-:W-:Y:S02]  /*7d90*/  ULEA UR11, UP0, UR6, UR12, 0x2 ;  /* 0x0000000c060b7291 */ /* 0x000fe4000f80103f */
[----:B------:R-:W-:Y:S02]  /*7da0*/  UIADD3 UR4, UR8, 0x1, URZ ;  /* 0x0000000108047890 */ /* 0x000fe4000fffe03f */
[----:B------:R-:W-:Y:S01]  /*7db0*/  ULEA.HI.X UR7, UR6, UR13, UR7, 0x2, UP0 ;  /* 0x0000000d06077291 */ /* 0x000fe200080f1407 */
[----:B------:R-:W-:Y:S01]  /*7dc0*/  NOP ;  /* 0x0000000000007918 */ /* 0x000fe20000000000 */
[----:B------:R-:W-:Y:S10]  /*7dd0*/  @P0 BRA `(.L_x_1423) ;  /* 0x0000000000440947 */ /* 0x000ff40003800000 */
        /* <DEDUP_REMOVED lines=9> */
[----:B-1----:R-:W1:Y:S01]  /*7e70*/  S2R R2, SR_LANEID ;  /* 0x0000000000027919 */ /* 0x002e620000000000 */
[----:B------:R-:W-:Y:S01]  /*7e80*/  VOTEU.ANY UR6, UPT, PT ;  /* 0x0000000000067886 */ /* 0x000fe200038e0100 */
[----:B------:R-:W-:Y:S01]  /*7e90*/  IMAD.U32 R3, RZ, RZ, UR7 ;  /* 0x00000007ff037e24 */ /* 0x000fe2000f8e00ff */
[----:B------:R-:W-:-:S02]  /*7ea0*/  UFLO.U32 UR12, UR6 ;  /* 0x00000006000c72bd */ /* 0x000fc400080e0000 */
[----:B------:R-:W2:Y:S04]  /*7eb0*/  POPC R5, UR6 ;  /* 0x0000000600057d09 */ /* 0x000ea80008000000 */
[----:B-1----:R-:W-:Y:S01]  /*7ec0*/  ISETP.EQ.U32.AND P0, PT, R2, UR12, PT ;  /* 0x0000000c02007c0c */ /* 0x002fe2000bf02070 */
[----:B------:R-:W-:-:S12]  /*7ed0*/  IMAD.U32 R2, RZ, RZ, UR11 ;  /* 0x0000000bff027e24 */ /* 0x000fd8000f8e00ff */
[----:B--2---:R2:W-:Y:S02]  /*7ee0*/  @P0 REDG.E.ADD.S32.STRONG.GPU desc[UR46][R2.64], R5 ;  /* 0x000000050200098e */ /* 0x0045e4000c10e3ae */
.L_x_1423:
[----:B------:R-:W-:Y:S05]  /*7ef0*/  BSYNC B1 ;  /* 0x0000000000017941 */ /* 0x000fea0003800000 */
.L_x_1422:
[----:B------:R-:W-:Y:S05]  /*7f00*/  BRA `(.L_x_1424) ;  /* 0x0000000000047947 */ /* 0x000fea0003800000 */
.L_x_1421:
[----:B------:R-:W-:-:S05]  /*7f10*/  UMOV UR4, UR8 ;  /* 0x0000000800047c82 */ /* 0x000fca0008000000 */
.L_x_1424:
[----:B------:R-:W-:-:S04]  /*7f20*/  UIADD3 UR6, UR8, 0x1, URZ ;  /* 0x0000000108067890 */ /* 0x000fc8000fffe03f */
[----:B------:R-:W-:-:S06]  /*7f30*/  UISETP.NE.AND UP0, UPT, UR5, UR6, UPT ;  /* 0x000000060500728c */ /* 0x000fcc000bf05270 */
[----:B------:R-:W-:-:S13]  /*7f40*/  PLOP3.LUT P0, PT, PT, PT, UP0, 0x80, 0x0 ;  /* 0x000000000000781c */ /* 0x000fda0003f0f008 */
[----:B------:R-:W-:Y:S05]  /*7f50*/  @!P0 BRA `(.L_x_1366) ;  /* 0x0000002800548947 */ /* 0x000fea0003800000 */
[----:B------:R-:W-:Y:S01]  /*7f60*/  UIADD3 UR6, UR4, 0x1, URZ ;  /* 0x0000000104067890 */ /* 0x000fe2000fffe03f */
[----:B------:R-:W-:Y:S01]  /*7f70*/  ISETP.NE.AND P1, PT, R0, RZ, PT ;  /* 0x000000ff0000720c */ /* 0x000fe20003f25270 */
[----:B------:R-:W-:Y:S02]  /*7f80*/  UIMAD UR7, UR4, UR16, URZ ;  /* 0x00000010040772a4 */ /* 0x000fe4000f8e023f */
[----:B------:R-:W-:Y:S02]  /*7f90*/  UIADD3 UR11, -UR5, UR4, URZ ;  /* 0x00000004050b7290 */ /* 0x000fe4000fffe13f */
[----:B------:R-:W-:Y:S02]  /*7fa0*/  UIMAD UR6, UR18, UR6, URZ ;  /* 0x00000006120672a4 */ /* 0x000fe4000f8e023f */
[----:B------:R-:W-:Y:S01]  /*7fb0*/  UIMAD UR7, UR7, UR17, URZ ;  /* 0x00000011070772a4 */ /* 0x000fe2000f8e023f */
[----:B------:R-:W-:-:S11]  /*7fc0*/  ULDC.64 UR20, c[0x0][0x768] ;  /* 0x0001da0000147ab9 */ /* 0x000fd60000000a00 */
.L_x_1429:
[----:B------:R-:W-:Y:S01]  /*7fd0*/  UIADD3 UR12, UP0, UR7, UR9, URZ ;  /* 0x00000009070c7290 */ /* 0x000fe2000ff1e03f */
[----:B------:R-:W-:-:S03]  /*7fe0*/  NOP ;  /* 0x0000000000007918 */ /* 0x000fc60000000000 */
[----:B------:R-:W-:Y:S01]  /*7ff0*/  ULEA.HI.X.SX32 UR13, UR7, UR10, 0x1, UP0 ;  /* 0x0000000a070d7291 */ /* 0x000fe200080f0e3f */
[----:B------:R-:W-:Y:S01]  /*8000*/  BSSY B1, `(.L_x_1425) ;  /* 0x0000015000017945 */ /* 0x000fe20003800000 */
[----:B------:R-:W-:-:S04]  /*8010*/  ULEA UR15, UP0, UR12, UR20, 0x2 ;  /* 0x000000140c0f7291 */ /* 0x000fc8000f80103f */
[----:B------:R-:W-:Y:S01]  /*8020*/  ULEA.HI.X UR13, UR12, UR21, UR13, 0x2, UP0 ;  /* 0x000000150c0d7291 */ /* 0x000fe200080f140d */
[----:B---34-:R-:W-:Y:S11]  /*8030*/  @P1 BRA `(.L_x_1426) ;  /* 0x0000000000441947 */ /* 0x018ff60003800000 */
[----:B------:R-:W-:Y:S01]  /*8040*/  @!PT LDS RZ, [RZ] ;  /* 0x00000000fffff984 */ /* 0x000fe20000000800 */
[----:B------:R-:W-:Y:S01]  /*8050*/  @!PT LDS RZ, [RZ] ;  /* 0x00000000fffff984 */ /* 0x000fe20000000800 */
[----:B------:R-:W-:Y:S01]  /*8060*/  @!PT LDS RZ, [RZ] ;  /* 0x00000000fffff984 */ /* 0x000fe20000000800 */
[----:B------:R-:W-:Y:S01]  /*8070*/  @!PT LDS RZ, [RZ] ;  /* 0x00000000fffff984 */ /* 0x000fe20000000800 */
[----:B------:R3:W-:Y:S06]  /*8080*/  MEMBAR.ALL.CTA ;  /* 0x0000000000007992 */ /* 0x0007ec0000008000 */
[----:B---3--:R-:W-:Y:S06]  /*8090*/  MEMBAR.ALL.GPU ;  /* 0x0000000000007992 */ /* 0x008fec000000a000 */
[----:B------:R-:W-:-:S00]  /*80a0*/  ERRBAR ;  /* 0x00000000000079ab */ /* 0x000fc00000000000 */
[----:B------:R-:W-:Y:S06]  /*80b0*/  CGAERRBAR ;  /* 0x00000000000075ab */ /* 0x000fec0000000000 */
[----:B012345:R-:W-:Y:S01]  /*80c0*/  CCTL.IVALL ;  /* 0x00000000ff00798f */ /* 0x03ffe20002000000 */
[----:B------:R-:W3:Y:S01]  /*80d0*/  S2R R0, SR_LANEID ;  /* 0x0000000000007919 */ /* 0x000ee20000000000 */
[----:B------:R-:W-:Y:S01]  /*80e0*/  VOTEU.ANY UR12, UPT, PT ;  /* 0x00000000000c7886 */ /* 0x000fe200038e0100 */
[----:B-12---:R-:W-:Y:S01]  /*80f0*/  IMAD.U32 R2, RZ, RZ, UR15 ;  /* 0x0000000fff027e24 */ /* 0x006fe2000f8e00ff */
[----:B------:R-:W-:-:S02]  /*8100*/  UFLO.U32 UR14, UR12 ;  /* 0x0000000c000e72bd */ /* 0x000fc400080e0000 */
[----:B------:R-:W1:Y:S01]  /*8110*/  POPC R5, UR12 ;  /* 0x0000000c00057d09 */ /* 0x000e620008000000 */
[----:B------:R-:W-:-:S03]  /*8120*/  IMAD.U32 R3, RZ, RZ, UR13 ;  /* 0x0000000dff037e24 */ /* 0x000fc6000f8e00ff */
[----:B---3--:R-:W-:-:S13]  /*8130*/  ISETP.EQ.U32.AND P0, PT, R0, UR14, PT ;  /* 0x0000000e00007c0c */ /* 0x008fda000bf02070 */
[----:B-1----:R3:W-:Y:S02]  /*8140*/  @P0 REDG.E.ADD.S32.STRONG.GPU desc[UR46][R2.64], R5 ;  /* 0x000000050200098e */ /* 0x0027e4000c10e3ae */
.L_x_1426:
[----:B------:R-:W-:Y:S05]  /*8150*/  BSYNC B1 ;  /* 0x0000000000017941 */ /* 0x000fea0003800000 */
.L_x_1425:
[----:B------:R-:W-:Y:S01]  /*8160*/  UIADD3 UR12, UP0, UR6, UR9, URZ ;  /* 0x00000009060c7290 */ /* 0x000fe2000ff1e03f */
[----:B------:R-:W-:-:S03]  /*8170*/  NOP ;  /* 0x0000000000007918 */ /* 0x000fc60000000000 */
[----:B------:R-:W-:Y:S01]  /*8180*/  ULEA.HI.X.SX32 UR13, UR6, UR10, 0x1, UP0 ;  /* 0x0000000a060d7291 */ /* 0x000fe200080f0e3f */
[----:B------:R-:W-:Y:S01]  /*8190*/  BSSY B1, `(.L_x_1427) ;  /* 0x0000015000017945 */ /* 0x000fe20003800000 */
[----:B------:R-:W-:-:S04]  /*81a0*/  ULEA UR15, UP0, UR12, UR20, 0x2 ;  /* 0x000000140c0f7291 */ /* 0x000fc8000f80103f */
[----:B------:R-:W-:Y:S01]  /*81b0*/  ULEA.HI.X UR13, UR12, UR21, UR13, 0x2, UP0 ;  /* 0x000000150c0d7291 */ /* 0x000fe200080f140d */
[----:B------:R-:W-:Y:S11]  /*81c0*/  @P1 BRA `(.L_x_1428) ;  /* 0x0000000000441947 */ /* 0x000ff60003800000 */
[----:B------:R-:W-:Y:S01]  /*81d0*/  @!PT LDS RZ, [RZ] ;  /* 0x00000000fffff984 */ /* 0x000fe20000000800 */
[----:B------:R-:W-:Y:S01]  /*81e0*/  @!PT LDS RZ, [RZ] ;  /* 0x00000000fffff984 */ /* 0x000fe20000000800 */
[----:B------:R-:W-:Y:S01]  /*81f0*/  @!PT LDS RZ, [RZ] ;  /* 0x00000000fffff984 */ /* 0x000fe20000000800 */
[----:B------:R-:W-:Y:S01]  /*8200*/  @!PT LDS RZ, [RZ] ;  /* 0x00000000fffff984 */ /* 0x000fe20000000800 */
[----:B------:R4:W-:Y:S06]  /*8210*/  MEMBAR.ALL.CTA ;  /* 0x0000000000007992 */ /* 0x0009ec0000008000 */
[----:B----4-:R-:W-:Y:S06]  /*8220*/  MEMBAR.ALL.GPU ;  /* 0x0000000000007992 */ /* 0x010fec000000a000 */
[----:B------:R-:W-:-:S00]  /*8230*/  ERRBAR ;  /* 0x00000000000079ab */ /* 0x000fc00000000000 */
[----:B------:R-:W-:Y:S06]  /*8240*/  CGAERRBAR ;  /* 0x00000000000075ab */ /* 0x000fec0000000000 */
[----:B012345:R-:W-:Y:S01]  /*8250*/  CCTL.IVALL ;  /* 0x00000000ff00798f */ /* 0x03ffe20002000000 */
[----:B------:R-:W4:Y:S01]  /*8260*/  S2R R0, SR_LANEID ;  /* 0x0000000000007919 */ /* 0x000f220000000000 */
[----:B------:R-:W-:Y:S01]  /*8270*/  VOTEU.ANY UR12, UPT, PT ;  /* 0x00000000000c7886 */ /* 0x000fe200038e0100 */
[----:B-123--:R-:W-:Y:S01]  /*8280*/  IMAD.U32 R2, RZ, RZ, UR15 ;  /* 0x0000000fff027e24 */ /* 0x00efe2000f8e00ff */
[----:B------:R-:W-:-:S02]  /*8290*/  UFLO.U32 UR14, UR12 ;  /* 0x0000000c000e72bd */ /* 0x000fc400080e0000 */
[----:B------:R-:W1:Y:S01]  /*82a0*/  POPC R5, UR12 ;  /* 0x0000000c00057d09 */ /* 0x000e620008000000 */
[----:B------:R-:W-:-:S03]  /*82b0*/  IMAD.U32 R3, RZ, RZ, UR13 ;  /* 0x0000000dff037e24 */ /* 0x000fc6000f8e00ff */
[----:B----4-:R-:W-:-:S13]  /*82c0*/  ISETP.EQ.U32.AND P0, PT, R0, UR14, PT ;  /* 0x0000000e00007c0c */ /* 0x010fda000bf02070 */
[----:B-1----:R4:W-:Y:S02]  /*82d0*/  @P0 REDG.E.ADD.S32.STRONG.GPU desc[UR46][R2.64], R5 ;  /* 0x000000050200098e */ /* 0x0029e4000c10e3ae */
.L_x_1428:
[----:B------:R-:W-:Y:S05]  /*82e0*/  BSYNC B1 ;  /* 0x0000000000017941 */ /* 0x000fea0003800000 */
.L_x_1427:
[----:B------:R-:W-:Y:S02]  /*82f0*/  UIADD3 UR11, UR11, 0x2, URZ ;  /* 0x000000020b0b7890 */ /* 0x000fe4000fffe03f */
[----:B------:R-:W-:Y:S02]  /*8300*/  ULEA UR6, UR18, UR6, 0x1 ;  /* 0x0000000612067291 */ /* 0x000fe4000f8e083f */
[----:B------:R-:W-:Y:S02]  /*8310*/  ULEA UR7, UR18, UR7, 0x1 ;  /* 0x0000000712077291 */ /* 0x000fe4000f8e083f */
[----:B------:R-:W-:-:S13]  /*8320*/  ISETP.NE.AND P0, PT, RZ, UR11, PT ;  /* 0x0000000bff007c0c */ /* 0x000fda000bf05270 */
[----:B------:R-:W-:Y:S05]  /*8330*/  @!P0 BRA `(.L_x_1366) ;  /* 0x00000024005c8947 */ /* 0x000fea0003800000 */
[----:B------:R-:W-:Y:S05]  /*8340*/  BRA `(.L_x_1429) ;  /* 0xfffffffc00207947 */ /* 0x000fea000383ffff */
.L_x_1365:
        /* <DEDUP_REMOVED lines=34> */
.L_x_1431:
        /* <DEDUP_REMOVED lines=50> */
.L_x_1469:
        /* <DEDUP_REMOVED lines=9> */
.L_x_1434:
        /* <DEDUP_REMOVED lines=115> */
.L_x_1445:
[----:B-1----:R-:W-:-:S05]  /*9050*/  IMAD.MOV.U32 R6, RZ, RZ, 0x1 ;  /* 0x00000001ff067424 */ /* 0x002fca00078e00ff */
[----:B------:R-:W-:-:S04]  /*9060*/  SHF.L.U32 R6, R6, 0x1f, RZ ;  /* 0x0000001f06067819 */ /* 0x000fc800000006ff */
[----:B------:R-:W1:Y:S02]  /*9070*/  SYNCS.PHASECHK.TRANS64.TRYWAIT P1, [R0+URZ+0x36438], R6 ;  /* 0x03643806000075a7 */ /* 0x000e64000802017f */
[----:B-123--:R-:W-:Y:S05]  /*9080*/  @!P1 BRA `(.L_x_1437) ;  /* 0x0000001800d89947 */ /* 0x00efea0003800000 */
.L_x_1470:
[----:B------:R-:W-:Y:S05]  /*9090*/  @P0 BRA `(.L_x_1438) ;  /* 0x0000000000140947 */ /* 0x000fea0003800000 */
[----:B------:R-:W-:Y:S01]  /*90a0*/  ISETP.NE.AND P1, PT, R20, RZ, PT ;  /* 0x000000ff1400720c */ /* 0x000fe20003f25270 */
[----:B------:R-:W-:-:S04]  /*90b0*/  IMAD.MOV.U32 R3, RZ, RZ, 0x6100 ;  /* 0x00006100ff037424 */ /* 0x000fc800078e00ff */
[----:B------:R2:W-:Y:S08]  /*90c0*/  SYNCS.ARRIVE.TRANS64 RZ, [R0+URZ+0x36430], R3 ;  /* 0x0364300300ff79a7 */ /* 0x0005f0000800003f */
[----:B------:R-:W-:Y:S05]  /*90d0*/  @!P1 BRA `(.L_x_1438) ;  /* 0x0000000000049947 */ /* 0x000fea0003800000 */
[----:B------:R-:W-:Y:S01]  /*90e0*/  BPT.TRAP 0x1 ;  /* 0x000000040000795c */ /* 0x000fe20000300000 */
.L_x_1438:
        /* <DEDUP_REMOVED lines=48> */
.L_x_1471:
[----:B------:R-:W-:Y:S05]  /*93f0*/  @P0 BRA `(.L_x_1440) ;  /* 0x0000000000140947 */ /* 0x000fea0003800000 */
[----:B------:R-:W-:Y:S01]  /*9400*/  ISETP.NE.AND P1, PT, R20, RZ, PT ;  /* 0x000000ff1400720c */ /* 0x000fe20003f25270 */
[----:B--2---:R-:W-:-:S04]  /*9410*/  IMAD.MOV.U32 R3, RZ, RZ, 0x6100 ;  /* 0x00006100ff037424 */ /* 0x004fc800078e00ff */
[----:B------:R3:W-:Y:S08]  /*9420*/  SYNCS.ARRIVE.TRANS64 RZ, [R0+URZ+0x36418], R3 ;  /* 0x0364180300ff79a7 */ /* 0x0007f0000800003f */
[----:B------:R-:W-:Y:S05]  /*9430*/  @!P1 BRA `(.L_x_1440) ;  /* 0x0000000000049947 */ /* 0x000fea0003800000 */
[----:B------:R-:W-:Y:S01]  /*9440*/  BPT.TRAP 0x1 ;  /* 0x000000040000795c */ /* 0x000fe20000300000 */
.L_x_1440:
        /* <DEDUP_REMOVED lines=44> */
.L_x_1472:
[----:B------:R-:W-:Y:S05]  /*9710*/  @P0 BRA `(.L_x_1442) ;  /* 0x0000000000140947 */ /* 0x000fea0003800000 */
[----:B------:R-:W-:Y:S01]  /*9720*/  ISETP.NE.AND P1, PT, R20, RZ, PT ;  /* 0x000000ff1400720c */ /* 0x000fe20003f25270 */
[----:B--2---:R-:W-:-:S04]  /*9730*/  IMAD.MOV.U32 R29, RZ, RZ, 0x6100 ;  /* 0x00006100ff1d7424 */ /* 0x004fc800078e00ff */
[----:B------:R3:W-:Y:S08]  /*9740*/  SYNCS.ARRIVE.TRANS64 RZ, [R0+URZ+0x36430], R29 ;  /* 0x0364301d00ff79a7 */ /* 0x0007f0000800003f */
[----:B------:R-:W-:Y:S05]  /*9750*/  @!P1 BRA `(.L_x_1442) ;  /* 0x0000000000049947 */ /* 0x000fea0003800000 */
[----:B------:R-:W-:Y:S01]  /*9760*/  BPT.TRAP 0x1 ;  /* 0x000000040000795c */ /* 0x000fe20000300000 */
.L_x_1442:
        /* <DEDUP_REMOVED lines=37> */
.L_x_1474:
[----:B------:R-:W-:Y:S05]  /*99c0*/  @P0 BRA `(.L_x_1444) ;  /* 0x0000000000140947 */ /* 0x000fea0003800000 */
[----:B------:R-:W-:Y:S01]  /*99d0*/  ISETP.NE.AND P1, PT, R20, RZ, PT ;  /* 0x000000ff1400720c */ /* 0x000fe20003f25270 */
[----:B----4-:R-:W-:-:S04]  /*99e0*/  IMAD.MOV.U32 R5, RZ, RZ, 0x6100 ;  /* 0x00006100ff057424 */ /* 0x010fc800078e00ff */
[----:B------:R4:W-:Y:S08]  /*99f0*/  SYNCS.ARRIVE.TRANS64 RZ, [R0+URZ+0x36410], R5 ;  /* 0x0364100500ff79a7 */ /* 0x0009f0000800003f */
[----:B------:R-:W-:Y:S05]  /*9a00*/  @!P1 BRA `(.L_x_1444) ;  /* 0x0000000000049947 */ /* 0x000fea0003800000 */
[----:B------:R-:W-:Y:S01]  /*9a10*/  BPT.TRAP 0x1 ;  /* 0x000000040000795c */ /* 0x000fe20000300000 */
.L_x_1444:
        /* <DEDUP_REMOVED lines=44> */
.L_x_1436:
[----:B------:R-:W-:Y:S01]  /*9ce0*/  ISETP.NE.AND P1, PT, R19, RZ, PT ;  /* 0x000000ff1300720c */ /* 0x000fe20003f25270 */
[----:B------:R-:W-:Y:S02]  /*9cf0*/  IMAD.MOV.U32 R5, RZ, RZ, 0x1 ;  /* 0x00000001ff057424 */ /* 0x000fe400078e00ff */
[----:B------:R-:W-:-:S10]  /*9d00*/  IMAD.MOV.U32 R4, RZ, RZ, R15 ;  /* 0x000000ffff047224 */ /* 0x000fd400078e000f */
[----:B------:R-:W-:Y:S05]  /*9d10*/  @!P1 BRA `(.L_x_1435) ;  /* 0x0000000400889947 */ /* 0x000fea0003800000 */
[----:B------:R-:W4:Y:S02]  /*9d20*/  SYNCS.PHASECHK.TRANS64.TRYWAIT P1, [R0+URZ+0x36438], R6 ;  /* 0x03643806000075a7 */ /* 0x000f24000802017f */
[----:B----4-:R-:W-:Y:S05]  /*9d30*/  @!P1 BRA `(.L_x_1446) ;  /* 0x0000001000009947 */ /* 0x010fea0003800000 */
.L_x_1475:
[----:B------:R-:W-:Y:S05]  /*9d40*/  @P0 BRA `(.L_x_1447) ;  /* 0x0000000000140947 */ /* 0x000fea0003800000 */
[----:B------:R-:W-:Y:S01]  /*9d50*/  ISETP.NE.AND P1, PT, R20, RZ, PT ;  /* 0x000000ff1400720c */ /* 0x000fe20003f25270 */
[----:B------:R-:W-:-:S04]  /*9d60*/  IMAD.MOV.U32 R5, RZ, RZ, 0x6100 ;  /* 0x00006100ff057424 */ /* 0x000fc800078e00ff */
[----:B------:R1:W-:Y:S08]  /*9d70*/  SYNCS.ARRIVE.TRANS64 RZ, [R0+URZ+0x36430], R5 ;  /* 0x0364300500ff79a7 */ /* 0x0003f0000800003f */
[----:B------:R-:W-:Y:S05]  /*9d80*/  @!P1 BRA `(.L_x_1447) ;  /* 0x0000000000049947 */ /* 0x000fea0003800000 */
[----:B------:R-:W-:Y:S01]  /*9d90*/  BPT.TRAP 0x1 ;  /* 0x000000040000795c */ /* 0x000fe20000300000 */
.L_x_1447:
        /* <DEDUP_REMOVED lines=41> */
.L_x_1476:
[----:B-1----:R-:W-:Y:S01]  /*a030*/  IMAD.MOV.U32 R5, RZ, RZ, RZ ;  /* 0x000000ffff057224 */ /* 0x002fe200078e00ff */
[----:B------:R-:W-:Y:S06]  /*a040*/  @P0 BRA `(.L_x_1449) ;  /* 0x0000000000140947 */ /* 0x000fec0003800000 */
[----:B------:R-:W-:Y:S01]  /*a050*/  ISETP.NE.AND P1, PT, R20, RZ, PT ;  /* 0x000000ff1400720c */ /* 0x000fe20003f25270 */
[----:B------:R-:W-:-:S04]  /*a060*/  IMAD.MOV.U32 R17, RZ, RZ, 0x6100 ;  /* 0x00006100ff117424 */ /* 0x000fc800078e00ff */
[----:B------:R1:W-:Y:S08]  /*a070*/  SYNCS.ARRIVE.TRANS64 RZ, [R0+URZ+0x36418], R17 ;  /* 0x0364181100ff79a7 */ /* 0x0003f0000800003f */
[----:B------:R-:W-:Y:S05]  /*a080*/  @!P1 BRA `(.L_x_1449) ;  /* 0x0000000000049947 */ /* 0x000fea0003800000 */
[----:B------:R-:W-:Y:S01]  /*a090*/  BPT.TRAP 0x1 ;  /* 0x000000040000795c */ /* 0x000fe20000300000 */
.L_x_1449:
        /* <DEDUP_REMOVED lines=42> */
.L_x_1435:
[----:B------:R-:W-:-:S04]  /*a340*/  SHF.L.U32 R3, R5, 0x1f, RZ ;  /* 0x0000001f05037819 */ /* 0x000fc800000006ff */
[----:B------:R-:W4:Y:S02]  /*a350*/  SYNCS.PHASECHK.TRANS64.TRYWAIT P1, [R0+URZ+0x36438], R3 ;  /* 0x03643803000075a7 */ /* 0x000f24000802017f */
[----:B----4-:R-:W-:Y:S05]  /*a360*/  @!P1 BRA `(.L_x_1450) ;  /* 0x00000008009c9947 */ /* 0x010fea0003800000 */
.L_x_1477:
[----:B------:R-:W-:Y:S05]  /*a370*/  @P0 BRA `(.L_x_1451) ;  /* 0x0000000000180947 */ /* 0x000fea0003800000 */
[----:B------:R-:W5:Y:S01]  /*a380*/  S2R R2, SR_TID.X ;  /* 0x0000000000027919 */ /* 0x000f620000002100 */
[----:B----4-:R-:W-:-:S04]  /*a390*/  IMAD.MOV.U32 R3, RZ, RZ, 0x6100 ;  /* 0x00006100ff037424 */ /* 0x010fc800078e00ff */
[----:B------:R4:W-:Y:S01]  /*a3a0*/  SYNCS.ARRIVE.TRANS64 RZ, [R0+URZ+0x36430], R3 ;  /* 0x0364300300ff79a7 */ /* 0x0009e2000800003f */
[----:B-----5:R-:W-:-:S13]  /*a3b0*/  LOP3.LUT P0, RZ, R2, 0x1f, RZ, 0xc0, !PT ;  /* 0x0000001f02ff7812 */ /* 0x020fda000780c0ff */
[----:B----4-:R-:W-:Y:S05]  /*a3c0*/  @!P0 BRA `(.L_x_1451) ;  /* 0x0000000000048947 */ /* 0x010fea0003800000 */
[----:B------:R-:W-:Y:S01]  /*a3d0*/  BPT.TRAP 0x1 ;  /* 0x000000040000795c */ /* 0x000fe20000300000 */
.L_x_1451:
        /* <DEDUP_REMOVED lines=43> */
.L_x_1432:
[----:B------:R-:W-:Y:S05]  /*a690*/  BSYNC B1 ;  /* 0x0000000000017941 */ /* 0x000fea0003800000 */
.L_x_1430:
[----:B------:R-:W-:-:S03]  /*a6a0*/  UMOV UR7, 0xffffffff ;  /* 0xffffffff00077882 */ /* 0x000fc60000000000 */
[----:B------:R-:W-:Y:S05]  /*a6b0*/  BRA.DIV UR7, `(.L_x_1452) ;  /* 0x0000000607dc7947 */ /* 0x000fea000b800000 */
[----:B------:R-:W-:-:S13]  /*a6c0*/  ELECT P6, URZ, PT ;  /* 0x00000000003f782f */ /* 0x000fda00038c0000 */
.L_x_1480:
[----:B------:R-:W-:Y:S05]  /*a6d0*/  @!P6 BRA `(.L_x_1366) ;  /* 0x000000000074e947 */ /* 0x000fea0003800000 */
[----:B------:R-:W-:-:S06]  /*a6e0*/  ULOP3.LUT UR7, UR38, 0x2, URZ, 0xfc, !UPT ;  /* 0x0000000226077892 */ /* 0x000fcc000f8efc3f */
[----:B------:R-:W-:-:S05]  /*a6f0*/  IMAD.U32 R0, RZ, RZ, UR7 ;  /* 0x00000007ff007e24 */ /* 0x000fca000f8e00ff */
[----:B------:R-:W-:-:S13]  /*a700*/  ISETP.NE.AND P2, PT, R0, 0x3, PT ;  /* 0x000000030000780c */ /* 0x000fda0003f45270 */
[----:B------:R-:W-:Y:S05]  /*a710*/  @!P2 BRA `(.L_x_1453) ;  /* 0x000000000004a947 */ /* 0x000fea0003800000 */
[----:B------:R-:W-:Y:S01]  /*a720*/  BPT.TRAP 0x1 ;  /* 0x000000040000795c */ /* 0x000fe20000300000 */
.L_x_1453:
        /* <DEDUP_REMOVED lines=15> */
.L_x_1481:
[----:B------:R-:W2:Y:S02]  /*a820*/  SYNCS.PHASECHK.TRANS64.TRYWAIT P0, [R3+URZ], R0 ;  /* 0x00000000030075a7 */ /* 0x000ea4000800017f */
[----:B--2---:R-:W-:Y:S05]  /*a830*/  @!P0 BRA `(.L_x_1455) ;  /* 0x0000000400b08947 */ /* 0x004fea0003800000 */
.L_x_1482:
[----:B------:R-:W-:Y:S05]  /*a840*/  @!P2 BRA `(.L_x_1456) ;  /* 0x000000000004a947 */ /* 0x000fea0003800000 */
[----:B------:R-:W-:Y:S01]  /*a850*/  BPT.TRAP 0x1 ;  /* 0x000000040000795c */ /* 0x000fe20000300000 */
.L_x_1456:
[----:B------:R-:W-:-:S07]  /*a860*/  SHF.L.U32 R5, R5, 0x1f, RZ ;  /* 0x0000001f05057819 */ /* 0x000fce00000006ff */
.L_x_1457:
[----:B---3--:R3:W4:Y:S02]  /*a870*/  SYNCS.PHASECHK.TRANS64.TRYWAIT P0, [R4+URZ+0x36438], R5 ;  /* 0x03643805040075a7 */ /* 0x008724000800017f */
[----:B----4-:R-:W-:Y:S05]  /*a880*/  @!P0 NANOSLEEP.SYNCS 0x989680 ;  /* 0x009896800000895d */ /* 0x010fea0003900000 */
[----:B------:R-:W4:Y:S02]  /*a890*/  @!P0 SYNCS.PHASECHK.TRANS64 P0, [R4+URZ+0x36438], R5 ;  /* 0x03643805040085a7 */ /* 0x000f24000800007f */
[----:B----4-:R-:W-:Y:S05]  /*a8a0*/  @!P0 BRA `(.L_x_1457) ;  /* 0xfffffffc00f08947 */ /* 0x010fea000383ffff */
.L_x_1366:
[----:B------:R-:W-:Y:S05]  /*a8b0*/  BSYNC B0 ;  /* 0x0000000000007941 */ /* 0x000fea0003800000 */
.L_x_1364:
[----:B------:R-:W-:Y:S05]  /*a8c0*/  EXIT ;  /* 0x000000000000794d */ /* 0x000fea0003800000 */
.L_x_1311:
[----:B------:R-:W-:Y:S02]  /*a8d0*/  IMAD.MOV.U32 R12, RZ, RZ, RZ ;  /* 0x000000ffff0c7224 */ /* 0x000fe400078e00ff */
[----:B------:R-:W-:Y:S02]  /*a8e0*/  IMAD.MOV.U32 R11, RZ, RZ, 0x1f ;  /* 0x0000001fff0b7424 */ /* 0x000fe400078e00ff */
[----:B------:R-:W-:-:S07]  /*a8f0*/  IMAD.MOV.U32 R15, RZ, RZ, -0x1 ;  /* 0xffffffffff0f7424 */ /* 0x000fce00078e00ff */
[----:B------:R-:W-:Y:S05]  /*a900*/  WARPSYNC.COLLECTIVE R15, `(.L_x_1458) ;  /* 0x000000000f087348 */ /* 0x000fea0003c00000 */
[----:B------:R1:W2:Y:S02]  /*a910*/  SHFL.IDX P6, R14, R13, R12, R11 ;  /* 0x0000000c0d0e7389 */ /* 0x0002a400000c000b */
[----:B-12---:R-:W-:Y:S01]  /*a920*/  ENDCOLLECTIVE ;  /* 0x000000000000791b */ /* 0x006fe20003800000 */
.L_x_1458:
[----:B------:R-:W-:Y:S05]  /*a930*/  BRA `(.L_x_1459) ;  /* 0xffffff6400f47947 */ /* 0x000fea000383ffff */
.L_x_1313:
[----:B--2---:R-:W-:-:S04]  /*a940*/  IMAD.U32 R3, RZ, RZ, UR37 ;  /* 0x00000025ff037e24 */ /* 0x004fc8000f8e00ff */
[----:B------:R2:W3:Y:S03]  /*a950*/  SYNCS.PHASECHK.TRANS64.TRYWAIT P0, [R3+URZ+0x36400], R10 ;  /* 0x0364000a030075a7 */ /* 0x0004e6000800017f */
[----:B---3--:R-:W-:Y:S05]  /*a960*/  @!P0 NANOSLEEP.SYNCS 0x989680 ;  /* 0x009896800000895d */ /* 0x008fea0003900000 */
[----:B------:R-:W3:Y:S02]  /*a970*/  @!P0 SYNCS.PHASECHK.TRANS64 P0, [R3+URZ+0x36400], R10 ;  /* 0x0364000a030085a7 */ /* 0x000ee4000800007f */
[----:B---3--:R-:W-:Y:S05]  /*a980*/  @!P0 BRA `(.L_x_1313) ;  /* 0xfffffffc00ec8947 */ /* 0x008fea000383ffff */
[----:B------:R-:W-:Y:S05]  /*a990*/  BRA `(.L_x_1312) ;  /* 0xffffff6800287947 */ /* 0x000fea000383ffff */
.L_x_1317:
[----:B--2---:R2:W3:Y:S02]  /*a9a0*/  SYNCS.PHASECHK.TRANS64.TRYWAIT P1, [R3+URZ+0x36410], R10 ;  /* 0x0364100a030075a7 */ /* 0x0044e4000802017f */
[----:B---3--:R-:W-:Y:S05]  /*a9b0*/  @!P1 NANOSLEEP.SYNCS 0x989680 ;  /* 0x009896800000995d */ /* 0x008fea0003900000 */
[----:B------:R-:W3:Y:S02]  /*a9c0*/  @!P1 SYNCS.PHASECHK.TRANS64 P1, [R3+URZ+0x36410], R10 ;  /* 0x0364100a030095a7 */ /* 0x000ee4000802007f */
[----:B---3--:R-:W-:Y:S05]  /*a9d0*/  @!P1 BRA `(.L_x_1317) ;  /* 0xfffffffc00f09947 */ /* 0x008fea000383ffff */
[----:B------:R-:W-:Y:S05]  /*a9e0*/  BRA `(.L_x_1316) ;  /* 0xffffff7000047947 */ /* 0x000fea000383ffff */
.L_x_1321:
[----:B----4-:R-:W-:-:S04]  /*a9f0*/  IMAD.U32 R11, RZ, RZ, UR37 ;  /* 0x00000025ff0b7e24 */ /* 0x010fc8000f8e00ff */
[----:B------:R4:W1:Y:S03]  /*aa00*/  SYNCS.PHASECHK.TRANS64.TRYWAIT P1, [R11+URZ+0x36430], R10 ;  /* 0x0364300a0b0075a7 */ /* 0x000866000802017f */
[----:B-1----:R-:W-:Y:S05]  /*aa10*/  @!P1 NANOSLEEP.SYNCS 0x989680 ;  /* 0x009896800000995d */ /* 0x002fea0003900000 */
[----:B------:R-:W1:Y:S02]  /*aa20*/  @!P1 SYNCS.PHASECHK.TRANS64 P1, [R11+URZ+0x36430], R10 ;  /* 0x0364300a0b0095a7 */ /* 0x000e64000802007f */
[----:B-1----:R-:W-:Y:S05]  /*aa30*/  @!P1 BRA `(.L_x_1321) ;  /* 0xfffffffc00ec9947 */ /* 0x002fea000383ffff */
[----:B------:R-:W-:Y:S05]  /*aa40*/  BRA `(.L_x_1320) ;  /* 0xffffff7400a07947 */ /* 0x000fea000383ffff */
.L_x_1374:
[----:B------:R-:W-:Y:S01]  /*aa50*/  BSSY B1, `(.L_x_1460) ;  /* 0x0000005000017945 */ /* 0x000fe20003800000 */
[----:B------:R-:W-:-:S07]  /*aa60*/  IMAD.MOV.U32 R15, RZ, RZ, -0x1 ;  /* 0xffffffffff0f7424 */ /* 0x000fce00078e00ff */
[----:B------:R-:W-:Y:S05]  /*aa70*/  WARPSYNC.COLLECTIVE R15, `(.L_x_1461) ;  /* 0x000000000f087348 */ /* 0x000fea0003c00000 */
[----:B------:R-:W-:Y:S01]  /*aa80*/  NOP ;  /* 0x0000000000007918 */ /* 0x000fe20000000000 */
[----:B------:R-:W-:Y:S01]  /*aa90*/  ENDCOLLECTIVE ;  /* 0x000000000000791b */ /* 0x000fe20003800000 */
.L_x_1461:
[----:B------:R-:W-:Y:S05]  /*aaa0*/  BSYNC B1 ;  /* 0x0000000000017941 */ /* 0x000fea0003800000 */
.L_x_1460:
[----:B------:R-:W-:Y:S05]  /*aab0*/  BRA `(.L_x_1462) ;  /* 0xffffffbc00907947 */ /* 0x000fea000383ffff */
.L_x_1391:
[----:B------:R-:W-:Y:S01]  /*aac0*/  BSSY B1, `(.L_x_1463) ;  /* 0x0000005000017945 */ /* 0x000fe20003800000 */
[----:B------:R-:W-:-:S07]  /*aad0*/  IMAD.MOV.U32 R15, RZ, RZ, -0x1 ;  /* 0xffffffffff0f7424 */ /* 0x000fce00078e00ff */
[----:B------:R-:W-:Y:S05]  /*aae0*/  WARPSYNC.COLLECTIVE R15, `(.L_x_1464) ;  /* 0x000000000f087348 */ /* 0x000fea0003c00000 */
[----:B------:R-:W-:Y:S01]  /*aaf0*/  NOP ;  /* 0x0000000000007918 */ /* 0x000fe20000000000 */
[----:B------:R-:W-:Y:S01]  /*ab00*/  ENDCOLLECTIVE ;  /* 0x000000000000791b */ /* 0x000fe20003800000 */
.L_x_1464:
[----:B------:R-:W-:Y:S05]  /*ab10*/  BSYNC B1 ;  /* 0x0000000000017941 */ /* 0x000fea0003800000 */
.L_x_1463:
[----:B------:R-:W-:Y:S05]  /*ab20*/  BRA `(.L_x_1465) ;  /* 0xffffffc400787947 */ /* 0x000fea000383ffff */
.L_x_1407:
[----:B------:R-:W-:Y:S01]  /*ab30*/  BSSY B1, `(.L_x_1466) ;  /* 0x0000005000017945 */ /* 0x000fe20003800000 */
[----:B------:R-:W-:-:S07]  /*ab40*/  IMAD.MOV.U32 R15, RZ, RZ, -0x1 ;  /* 0xffffffffff0f7424 */ /* 0x000fce00078e00ff */
[----:B------:R-:W-:Y:S05]  /*ab50*/  WARPSYNC.COLLECTIVE R15, `(.L_x_1467) ;  /* 0x000000000f087348 */ /* 0x000fea0003c00000 */
[----:B------:R-:W-:Y:S01]  /*ab60*/  NOP ;  /* 0x0000000000007918 */ /* 0x000fe20000000000 */
[----:B------:R-:W-:Y:S01]  /*ab70*/  ENDCOLLECTIVE ;  /* 0x000000000000791b */ /* 0x000fe20003800000 */
.L_x_1467:
[----:B------:R-:W-:Y:S05]  /*ab80*/  BSYNC B1 ;  /* 0x0000000000017941 */ /* 0x000fea0003800000 */
.L_x_1466:
[----:B------:R-:W-:Y:S05]  /*ab90*/  BRA `(.L_x_1468) ;  /* 0xffffffc800e87947 */ /* 0x000fea000383ffff */
.L_x_1433:
[----:B-1----:R1:W2:Y:S02]  /*aba0*/  SYNCS.PHASECHK.TRANS64.TRYWAIT P1, [R0+URZ+0x36420], R6 ;  /* 0x03642006000075a7 */ /* 0x0022a4000802017f */
[----:B--2---:R-:W-:Y:S05]  /*abb0*/  @!P1 NANOSLEEP.SYNCS 0x989680 ;  /* 0x009896800000995d */ /* 0x004fea0003900000 */
[----:B------:R-:W2:Y:S02]  /*abc0*/  @!P1 SYNCS.PHASECHK.TRANS64 P1, [R0+URZ+0x36420], R6 ;  /* 0x03642006000095a7 */ /* 0x000ea4000802007f */
[----:B--2---:R-:W-:Y:S05]  /*abd0*/  @!P1 BRA `(.L_x_1433) ;  /* 0xfffffffc00f09947 */ /* 0x004fea000383ffff */
[----:B------:R-:W-:Y:S05]  /*abe0*/  BRA `(.L_x_1469) ;  /* 0xffffffdc00287947 */ /* 0x000fea000383ffff */
.L_x_1437:
[----:B-1----:R1:W2:Y:S02]  /*abf0*/  SYNCS.PHASECHK.TRANS64.TRYWAIT P1, [R0+URZ+0x36438], R6 ;  /* 0x03643806000075a7 */ /* 0x0022a4000802017f */
[----:B--2---:R-:W-:Y:S05]  /*ac00*/  @!P1 NANOSLEEP.SYNCS 0x989680 ;  /* 0x009896800000995d */ /* 0x004fea0003900000 */
[----:B------:R-:W2:Y:S02]  /*ac10*/  @!P1 SYNCS.PHASECHK.TRANS64 P1, [R0+URZ+0x36438], R6 ;  /* 0x03643806000095a7 */ /* 0x000ea4000802007f */
[----:B--2---:R-:W-:Y:S05]  /*ac20*/  @!P1 BRA `(.L_x_1437) ;  /* 0xfffffffc00f09947 */ /* 0x004fea000383ffff */
[----:B------:R-:W-:Y:S05]  /*ac30*/  BRA `(.L_x_1470) ;  /* 0xffffffe400147947 */ /* 0x000fea000383ffff */
.L_x_1439:
[----:B--2---:R2:W3:Y:S02]  /*ac40*/  SYNCS.PHASECHK.TRANS64.TRYWAIT P1, [R0+URZ+0x36428], R3 ;  /* 0x03642803000075a7 */ /* 0x0044e4000802017f */
[----:B---3--:R-:W-:Y:S05]  /*ac50*/  @!P1 NANOSLEEP.SYNCS 0x989680 ;  /* 0x009896800000995d */ /* 0x008fea0003900000 */
[----:B------:R-:W3:Y:S02]  /*ac60*/  @!P1 SYNCS.PHASECHK.TRANS64 P1, [R0+URZ+0x36428], R3 ;  /* 0x03642803000095a7 */ /* 0x000ee4000802007f */
[----:B---3--:R-:W-:Y:S05]  /*ac70*/  @!P1 BRA `(.L_x_1439) ;  /* 0xfffffffc00f09947 */ /* 0x008fea000383ffff */
[----:B------:R-:W-:Y:S05]  /*ac80*/  BRA `(.L_x_1471) ;  /* 0xffffffe400d87947 */ /* 0x000fea000383ffff */
.L_x_1441:
[----:B--2---:R2:W3:Y:S02]  /*ac90*/  SYNCS.PHASECHK.TRANS64.TRYWAIT P1, [R0+URZ+0x36438], R29 ;  /* 0x0364381d000075a7 */ /* 0x0044e4000802017f */
[----:B---3--:R-:W-:Y:S05]  /*aca0*/  @!P1 NANOSLEEP.SYNCS 0x989680 ;  /* 0x009896800000995d */ /* 0x008fea0003900000 */
[----:B------:R-:W3:Y:S02]  /*acb0*/  @!P1 SYNCS.PHASECHK.TRANS64 P1, [R0+URZ+0x36438], R29 ;  /* 0x0364381d000095a7 */ /* 0x000ee4000802007f */
[----:B---3--:R-:W-:Y:S05]  /*acc0*/  @!P1 BRA `(.L_x_1441) ;  /* 0xfffffffc00f09947 */ /* 0x008fea000383ffff */
[----:B------:R-:W-:Y:S05]  /*acd0*/  BRA `(.L_x_1472) ;  /* 0xffffffe8008c7947 */ /* 0x000fea000383ffff */
.L_x_1443:
[----:B------:R-:W-:-:S07]  /*ace0*/  SHF.L.U32 R5, R7, 0x1f, RZ ;  /* 0x0000001f07057819 */ /* 0x000fce00000006ff */
.L_x_1473:
[----:B----4-:R4:W1:Y:S02]  /*acf0*/  SYNCS.PHASECHK.TRANS64.TRYWAIT P1, [R0+URZ+0x36420], R5 ;  /* 0x03642005000075a7 */ /* 0x010864000802017f */
[----:B-1----:R-:W-:Y:S05]  /*ad00*/  @!P1 NANOSLEEP.SYNCS 0x989680 ;  /* 0x009896800000995d */ /* 0x002fea0003900000 */
[----:B------:R-:W1:Y:S02]  /*ad10*/  @!P1 SYNCS.PHASECHK.TRANS64 P1, [R0+URZ+0x36420], R5 ;  /* 0x03642005000095a7 */ /* 0x000e64000802007f */
[----:B-1----:R-:W-:Y:S05]  /*ad20*/  @!P1 BRA `(.L_x_1473) ;  /* 0xfffffffc00f09947 */ /* 0x002fea000383ffff */
[----:B------:R-:W-:Y:S05]  /*ad30*/  BRA `(.L_x_1474) ;  /* 0xffffffec00207947 */ /* 0x000fea000383ffff */
.L_x_1446:
[----:B----4-:R4:W1:Y:S02]  /*ad40*/  SYNCS.PHASECHK.TRANS64.TRYWAIT P1, [R0+URZ+0x36438], R6 ;  /* 0x03643806000075a7 */ /* 0x010864000802017f */
[----:B-1----:R-:W-:Y:S05]  /*ad50*/  @!P1 NANOSLEEP.SYNCS 0x989680 ;  /* 0x009896800000995d */ /* 0x002fea0003900000 */
[----:B------:R-:W1:Y:S02]  /*ad60*/  @!P1 SYNCS.PHASECHK.TRANS64 P1, [R0+URZ+0x36438], R6 ;  /* 0x03643806000095a7 */ /* 0x000e64000802007f */
[----:B-1----:R-:W-:Y:S05]  /*ad70*/  @!P1 BRA `(.L_x_1446) ;  /* 0xfffffffc00f09947 */ /* 0x002fea000383ffff */
[----:B------:R-:W-:Y:S05]  /*ad80*/  BRA `(.L_x_1475) ;  /* 0xffffffec00ec7947 */ /* 0x000fea000383ffff */
.L_x_1448:
[----:B-1----:R1:W4:Y:S02]  /*ad90*/  SYNCS.PHASECHK.TRANS64.TRYWAIT P1, [R0+URZ+0x36428], R5 ;  /* 0x03642805000075a7 */ /* 0x002324000802017f */
[----:B----4-:R-:W-:Y:S05]  /*ada0*/  @!P1 NANOSLEEP.SYNCS 0x989680 ;  /* 0x009896800000995d */ /* 0x010fea0003900000 */
[----:B------:R-:W4:Y:S02]  /*adb0*/  @!P1 SYNCS.PHASECHK.TRANS64 P1, [R0+URZ+0x36428], R5 ;  /* 0x03642805000095a7 */ /* 0x000f24000802007f */
[----:B----4-:R-:W-:Y:S05]  /*adc0*/  @!P1 BRA `(.L_x_1448) ;  /* 0xfffffffc00f09947 */ /* 0x010fea000383ffff */
[----:B------:R-:W-:Y:S05]  /*add0*/  BRA `(.L_x_1476) ;  /* 0xfffffff000947947 */ /* 0x000fea000383ffff */
.L_x_1450:
[----:B----4-:R4:W1:Y:S02]  /*ade0*/  SYNCS.PHASECHK.TRANS64.TRYWAIT P1, [R0+URZ+0x36438], R3 ;  /* 0x03643803000075a7 */ /* 0x010864000802017f */
[----:B-1----:R-:W-:Y:S05]  /*adf0*/  @!P1 NANOSLEEP.SYNCS 0x989680 ;  /* 0x009896800000995d */ /* 0x002fea0003900000 */
[----:B------:R-:W1:Y:S02]  /*ae00*/  @!P1 SYNCS.PHASECHK.TRANS64 P1, [R0+URZ+0x36438], R3 ;  /* 0x03643803000095a7 */ /* 0x000e64000802007f */
[----:B-1----:R-:W-:Y:S05]  /*ae10*/  @!P1 BRA `(.L_x_1450) ;  /* 0xfffffffc00f09947 */ /* 0x002fea000383ffff */
[----:B------:R-:W-:Y:S05]  /*ae20*/  BRA `(.L_x_1477) ;  /* 0xfffffff400507947 */ /* 0x000fea000383ffff */
.L_x_1452:
[----:B------:R-:W-:Y:S01]  /*ae30*/  BSSY B1, `(.L_x_1478) ;  /* 0x0000006000017945 */ /* 0x000fe20003800000 */
[----:B------:R-:W-:-:S07]  /*ae40*/  IMAD.MOV.U32 R15, RZ, RZ, -0x1 ;  /* 0xffffffffff0f7424 */ /* 0x000fce00078e00ff */
[----:B------:R-:W-:Y:S05]  /*ae50*/  WARPSYNC.COLLECTIVE R15, `(.L_x_1479) ;  /* 0x000000000f0c7348 */ /* 0x000fea0003c00000 */
[----:B------:R-:W-:Y:S02]  /*ae60*/  ELECT P6, UR62, PT ;  /* 0x00000000003e782f */ /* 0x000fe400038c0000 */
[----:B------:R-:W-:Y:S01]  /*ae70*/  MOV R14, UR62 ;  /* 0x0000003e000e7c02 */ /* 0x000fe20008000f00 */
[----:B------:R-:W-:Y:S10]  /*ae80*/  ENDCOLLECTIVE ;  /* 0x000000000000791b */ /* 0x000ff40003800000 */
.L_x_1479:
[----:B------:R-:W-:Y:S05]  /*ae90*/  BSYNC B1 ;  /* 0x0000000000017941 */ /* 0x000fea0003800000 */
.L_x_1478:
[----:B------:R-:W-:Y:S05]  /*aea0*/  BRA `(.L_x_1480) ;  /* 0xfffffff800087947 */ /* 0x000fea000383ffff */
.L_x_1454:
[----:B-1----:R1:W2:Y:S02]  /*aeb0*/  SYNCS.PHASECHK.TRANS64.TRYWAIT P0, [R9+URZ], R2 ;  /* 0x00000002090075a7 */ /* 0x0022a4000800017f */
[----:B--2---:R-:W-:Y:S05]  /*aec0*/  @!P0 NANOSLEEP.SYNCS 0x989680 ;  /* 0x009896800000895d */ /* 0x004fea0003900000 */
[----:B------:R-:W2:Y:S02]  /*aed0*/  @!P0 SYNCS.PHASECHK.TRANS64 P0, [R9+URZ], R2 ;  /* 0x00000002090085a7 */ /* 0x000ea4000800007f */
[----:B--2---:R-:W-:Y:S05]  /*aee0*/  @!P0 BRA `(.L_x_1454) ;  /* 0xfffffffc00f08947 */ /* 0x004fea000383ffff */
[----:B------:R-:W-:Y:S05]  /*aef0*/  BRA `(.L_x_1481) ;  /* 0xfffffff800487947 */ /* 0x000fea000383ffff */
.L_x_1455:
[----:B--2---:R2:W3:Y:S02]  /*af00*/  SYNCS.PHASECHK.TRANS64.TRYWAIT P0, [R3+URZ], R0 ;  /* 0x00000000030075a7 */ /* 0x0044e4000800017f */
[----:B---3--:R-:W-:Y:S05]  /*af10*/  @!P0 NANOSLEEP.SYNCS 0x989680 ;  /* 0x009896800000895d */ /* 0x008fea0003900000 */
[----:B------:R-:W3:Y:S02]  /*af20*/  @!P0 SYNCS.PHASECHK.TRANS64 P0, [R3+URZ], R0 ;  /* 0x00000000030085a7 */ /* 0x000ee4000800007f */
[----:B---3--:R-:W-:Y:S05]  /*af30*/  @!P0 BRA `(.L_x_1455) ;  /* 0xfffffffc00f08947 */ /* 0x008fea000383ffff */
[----:B------:R-:W-:Y:S05]  /*af40*/  BRA `(.L_x_1482) ;  /* 0xfffffff8003c7947 */ /* 0x000fea000383ffff */
.L_x_1483:
        /* <DEDUP_REMOVED lines=11> */
.L_x_3864:


//--------------------- .text._ZN7cutlass13device_kernelIN5flash11enable_sm90INS1_16FlashAttnBwdSm90INS1_25CollectiveMainloopBwdSm90ILi2ELi1ELi1EN4cute5tupleIJNS5_1CILi1EEES8_S8_EEENS6_IJNS7_ILi64EEENS7_ILi96EEENS7_ILi192EEEEEENS_6half_tEfNS_4arch4Sm90ELb0ELb1ELb1ELb0ELb0ELb0ELb1ELb0ELi3ELi1ELi1ELi1ELb0EEENS1_24CollectiveEpilogueBwdGQAISD_fSG_Li384ELb0ELb0EEENS1_19SingleTileSchedulerILb0ELb0ELb0ELi96EEEEEEEEEvNT_6ParamsE --------------------------
	.section	.text._ZN7cutlass13device_kernelIN5flash11enable_sm90INS1_16FlashAttnBwdSm90INS1_25CollectiveMainloopBwdSm90ILi2ELi1ELi1EN4cute5tupleIJNS5_1CILi1EEES8_S8_EEENS6_IJNS7_ILi64EEENS7_ILi96EEENS7_ILi192EEEEEENS_6half_tEfNS_4arch4Sm90ELb0ELb1ELb1ELb0ELb0ELb0ELb1ELb0ELi3ELi1ELi1ELi1ELb0EEENS1_24CollectiveEpilogueBwdGQAISD_fSG_Li384ELb0ELb0EEENS1_19SingleTileSchedulerILb0ELb0ELb0ELi96EEEEEEEEEvNT_6ParamsE,"ax",@progbits
	.align	128
.text._ZN7cutlass13device_kernelIN5flash11enable_sm90INS1_16FlashAttnBwdSm90INS1_25CollectiveMainloopBwdSm90ILi2ELi1ELi1EN4cute5tupleIJNS5_1CILi1EEES8_S8_EEENS6_IJNS7_ILi64EEENS7_ILi96EEENS7_ILi192EEEEEENS_6half_tEfNS_4arch4Sm90ELb0ELb1ELb1ELb0ELb0ELb0ELb1ELb0ELi3ELi1ELi1ELi1ELb0EEENS1_24CollectiveEpilogueBwdGQAISD_fSG_Li384ELb0ELb0EEENS1_19SingleTileSchedulerILb0ELb0ELb0ELi96EEEEEEEEEvNT_6ParamsE:
        .type           _ZN7cutlass13device_kernelIN5flash11enable_sm90INS1_16FlashAttnBwdSm90INS1_25CollectiveMainloopBwdSm90ILi2ELi1ELi1EN4cute5tupleIJNS5_1CILi1EEES8_S8_EEENS6_IJNS7_ILi64EEENS7_ILi96EEENS7_ILi192EEEEEENS_6half_tEfNS_4arch4Sm90ELb0ELb1ELb1ELb0ELb0ELb0ELb1ELb0ELi3ELi1ELi1ELi1ELb0EEENS1_24CollectiveEpilogueBwdGQAISD_fSG_Li384ELb0ELb0EEENS1_19SingleTileSchedulerILb0ELb0ELb0ELi96EEEEEEEEEvNT_6ParamsE,@function
        .size           _ZN7cutlass13device_kernelIN5flash11enable_sm90INS1_16FlashAttnBwdSm90INS1_25CollectiveMainloopBwdSm90ILi2ELi1ELi1EN4cute5tupleIJNS5_1CILi1EEES8_S8_EEENS6_IJNS7_ILi64EEENS7_ILi96EEENS7_ILi192EEEEEENS_6half_tEfNS_4arch4Sm90ELb0ELb1ELb1ELb0ELb0ELb0ELb1ELb0ELi3ELi1ELi1ELi1ELb0EEENS1_24CollectiveEpilogueBwdGQAISD_fSG_Li384ELb0ELb0EEENS1_19SingleTileSchedulerILb0ELb0ELb0ELi96EEEEEEEEEvNT_6ParamsE,(.L_x_3865 - _ZN7cutlass13device_kernelIN5flash11enable_sm90INS1_16FlashAttnBwdSm90INS1_25CollectiveMainloopBwdSm90ILi2ELi1ELi1EN4cute5tupleIJNS5_1CILi1EEES8_S8_EEENS6_IJNS7_ILi64EEENS7_ILi96EEENS7_ILi192EEEEEENS_6half_tEfNS_4arch4Sm90ELb0ELb1ELb1ELb0ELb0ELb0ELb1ELb0ELi3ELi1ELi1ELi1ELb0EEENS1_24CollectiveEpilogueBwdGQAISD_fSG_Li384ELb0ELb0EEENS1_19SingleTileSchedulerILb0ELb0ELb0ELi96EEEEEEEEEvNT_6ParamsE)
        .other          _ZN7cutlass13device_kernelIN5flash11enable_sm90INS1_16FlashAttnBwdSm90INS1_25CollectiveMainloopBwdSm90ILi2ELi1ELi1EN4cute5tupleIJNS5_1CILi1EEES8_S8_EEENS6_IJNS7_ILi64EEENS7_ILi96EEENS7_ILi192EEEEEENS_6half_tEfNS_4arch4Sm90ELb0ELb1ELb1ELb0ELb0ELb0ELb1ELb0ELi3ELi1ELi1ELi1ELb0EEENS1_24CollectiveEpilogueBwdGQAISD_fSG_Li384ELb0ELb0EEENS1_19SingleTileSchedulerILb0ELb0ELb0ELi96EEEEEEEEEvNT_6ParamsE,@"STO_CUDA_ENTRY STV_DEFAULT"
_ZN7cutlass13device_kernelIN5flash11enable_sm90INS1_16FlashAttnBwdSm90INS1_25CollectiveMainloopBwdSm90ILi2ELi1ELi1EN4cute5tupleIJNS5_1CILi1EEES8_S8_EEENS6_IJNS7_ILi64EEENS7_ILi96EEENS7_ILi192EEEEEENS_6half_tEfNS_4arch4Sm90ELb0ELb1ELb1ELb0ELb0ELb0ELb1ELb0ELi3ELi1ELi1ELi1ELb0EEENS1_24CollectiveEpilogueBwdGQAISD_fSG_Li384ELb0ELb0EEENS1_19SingleTileSchedulerILb0ELb0ELb0ELi96EEEEEEEEEvNT_6ParamsE:
        /* <DEDUP_REMOVED lines=24> */
.L_x_1485:
[----:B------:R-:W-:Y:S05]  /*0180*/  BSYNC B0 ;  /* 0x0000000000007941 */ /* 0x000fea0003800000 */
.L_x_1484:
        /* <DEDUP_REMOVED lines=37> */
.L_x_1486:
        /* <DEDUP_REMOVED lines=20> */
.L_x_1487:
[----:B------:R-:W-:Y:S01]  /*0520*/  PLOP3.LUT P0, PT, PT, PT, UP0, 0x80, 0x0 ;  /* 0x000000000000781c */ /* 0x000fe20003f0f008 */
[----:B------:R-:W-:Y:S01]  /*0530*/  NOP ;  /* 0x0000000000007918 */ /* 0x000fe20000000000 */
[----:B------:R-:W-:Y:S01]  /*0540*/  BSSY B6, `(.L_x_1488) ;  /* 0x00007e5000067945 */ /* 0x000fe20003800000 */
[----:B-12-4-:R-:W-:Y:S10]  /*0550*/  BAR.SYNC.DEFER_BLOCKING 0x0 ;  /* 0x0000000000007b1d */ /* 0x016ff40000010000 */
[----:B------:R-:W-:Y:S05]  /*0560*/  @!P0 BRA `(.L_x_1489) ;  /* 0x0000004400ec8947 */ /* 0x000fea0003800000 */
.L_x_1490:
        /* <DEDUP_REMOVED lines=85> */
.L_x_1492:
        /* <DEDUP_REMOVED lines=37> */
.L_x_1495:
        /* <DEDUP_REMOVED lines=15> */
.L_x_1494:
        /* <DEDUP_REMOVED lines=20> */
.L_x_1497:
        /* <DEDUP_REMOVED lines=15> */
.L_x_1496:
        /* <DEDUP_REMOVED lines=8> */
.L_x_1588:
        /* <DEDUP_REMOVED lines=19> */
.L_x_1499:
        /* <DEDUP_REMOVED lines=81> */
[----:B------:R-:W-:Y:S02]  /*16f0*/  CS2R R62, SRZ ;  /* 0x00000000003e7805 */ /* 0x000fe4000001ff00 */
[----:B------:R-:W-:Y:S02]  /*1700*/  CS2R R60, SRZ ;  /* 0x00000000003c7805 */ /* 0x000fe4000001ff00 */
[----:B------:R-:W-:-:S02]  /*1710*/  IADD3.X R10, R16, UR4, RZ, PT, !PT ;  /* 0x00000004100a7c10 */ /* 0x000fc4000bffe4ff */
[----:B------:R-:W-:Y:S02]  /*1720*/  CS2R R58, SRZ ;  /* 0x00000000003a7805 */ /* 0x000fe4000001ff00 */
[----:B------:R-:W-:Y:S02]  /*1730*/  CS2R R56, SRZ ;  /* 0x0000000000387805 */ /* 0x000fe4000001ff00 */
[----:B------:R-:W-:Y:S02]  /*1740*/  CS2R R54, SRZ ;  /* 0x0000000000367805 */ /* 0x000fe4000001ff00 */
[--C-:B------:R-:W-:Y:S02]  /*1750*/  IADD3 R5, R10, -UR5, -R3.reuse ;  /* 0x800000050a057c10 */ /* 0x100fe4000fffe803 */
[----:B------:R-:W-:Y:S02]  /*1760*/  CS2R R52, SRZ ;  /* 0x0000000000347805 */ /* 0x000fe4000001ff00 */
[----:B------:R-:W-:Y:S01]  /*1770*/  IADD3 R10, -R3, UR4, R16 ;  /* 0x00000004030a7c10 */ /* 0x000fe2000fffe110 */
[----:B------:R-:W-:Y:S01]  /*1780*/  IMAD.IADD R3, R16, 0x1, -R3 ;  /* 0x0000000110037824 */ /* 0x000fe200078e0a03 */
[----:B------:R-:W-:-:S02]  /*1790*/  CS2R R50, SRZ ;  /* 0x0000000000327805 */ /* 0x000fc4000001ff00 */
        /* <DEDUP_REMOVED lines=15> */
[----:B------:R-:W-:Y:S02]  /*1890*/  LEA R0, R0, UR37, 0x2 ;  /* 0x0000002500007c11 */ /* 0x000fe4000f8e10ff */
[----:B-1----:R-:W-:-:S07]  /*18a0*/  IADD3 R157, R12, 0x30400, R9 ;  /* 0x000304000c9d7810 */ /* 0x002fce0007ffe009 */
.L_x_1519:
[----:B------:R-:W-:-:S05]  /*18b0*/  IMAD.U32 R3, RZ, RZ, UR38 ;  /* 0x00000026ff037e24 */ /* 0x000fca000f8e00ff */
[----:B------:R-:W-:-:S04]  /*18c0*/  LOP3.LUT R3, R3, 0x1, RZ, 0xfc, !PT ;  /* 0x0000000103037812 */ /* 0x000fc800078efcff */
[----:B------:R-:W-:-:S13]  /*18d0*/  ISETP.NE.AND P0, PT, R3, 0x3, PT ;  /* 0x000000030300780c */ /* 0x000fda0003f05270 */
[----:B------:R-:W-:Y:S05]  /*18e0*/  @!P0 BRA `(.L_x_1501) ;  /* 0x0000000000048947 */ /* 0x000fea0003800000 */
[----:B------:R-:W-:Y:S01]  /*18f0*/  BPT.TRAP 0x1 ;  /* 0x000000040000795c */ /* 0x000fe20000300000 */
.L_x_1501:
[----:B------:R-:W-:Y:S02]  /*1900*/  LEA R3, R2, UR37, 0x3 ;  /* 0x0000002502037c11 */ /* 0x000fe4000f8e18ff */
[----:B------:R-:W-:-:S04]  /*1910*/  SHF.L.U32 R10, R7, 0x1f, RZ ;  /* 0x0000001f070a7819 */ /* 0x000fc800000006ff */
[----:B------:R1:W2:Y:S01]  /*1920*/  SYNCS.PHASECHK.TRANS64.TRYWAIT P1, [R3+URZ+0x36410], R10 ;  /* 0x0364100a030075a7 */ /* 0x0002a2000802017f */
[----:B------:R-:W-:Y:S05]  /*1930*/  @!P0 BRA `(.L_x_1502) ;  /* 0x0000000000048947 */ /* 0x000fea0003800000 */
[----:B------:R-:W-:Y:S01]  /*1940*/  BPT.TRAP 0x1 ;  /* 0x000000040000795c */ /* 0x000fe20000300000 */
.L_x_1502:
[----:B--2---:R-:W-:Y:S05]  /*1950*/  @P1 BRA `(.L_x_1503) ;  /* 0x0000000000081947 */ /* 0x004fea0003800000 */
[----:B------:R-:W2:Y:S02]  /*1960*/  SYNCS.PHASECHK.TRANS64.TRYWAIT P1, [R3+URZ+0x36410], R10 ;  /* 0x0364100a030075a7 */ /* 0x000ea4000802017f */
[----:B--2---:R-:W-:Y:S05]  /*1970*/  @!P1 BRA `(.L_x_1504) ;  /* 0x0000006800c09947 */ /* 0x004fea0003800000 */
.L_x_1503:
[----:B------:R-:W-:Y:S05]  /*1980*/  WARPSYNC.ALL ;  /* 0x0000000000007948 */ /* 0x000fea0003800000 */
[----:B------:R-:W-:Y:S01]  /*1990*/  R2UR UR6, R8 ;  /* 0x00000000080672ca */ /* 0x000fe200000e0000 */
[----:B------:R-:W-:Y:S01]  /*19a0*/  UIADD3 UR4, UR37, 0x1e000, URZ ;  /* 0x0001e00025047890 */ /* 0x000fe2000fffe03f */
[C---:B------:R-:W-:Y:S01]  /*19b0*/  R2UR UR7, R2.reuse ;  /* 0x00000000020772ca */ /* 0x040fe200000e0000 */
[----:B------:R-:W-:Y:S01]  /*19c0*/  WARPGROUP.ARRIVE ;  /* 0x00000000000079c5 */ /* 0x000fe20000000000 */
[----:B------:R-:W-:Y:S01]  /*19d0*/  UMOV UR13, 0x40000040 ;  /* 0x40000040000d7882 */ /* 0x000fe20000000000 */
[----:B------:R-:W-:Y:S01]  /*19e0*/  USHF.R.U32.HI UR5, URZ, 0x4, UR4 ;  /* 0x000000043f057899 */ /* 0x000fe20008011604 */
[----:B-12---:R-:W-:Y:S01]  /*19f0*/  IMAD R10, R2, 0x40, R6 ;  /* 0x00000040020a7824 */ /* 0x006fe200078e0206 */
        /* <DEDUP_REMOVED lines=95> */
.L_x_1505:
[----:B-1----:R-:W-:-:S04]  /*1ff0*/  SHF.L.U32 R11, R4, 0x1f, RZ ;  /* 0x0000001f040b7819 */ /* 0x002fc800000006ff */
[----:B------:R1:W4:Y:S01]  /*2000*/  SYNCS.PHASECHK.TRANS64.TRYWAIT P1, [UR37+0x36430], R11 ;  /* 0x0364300bff0075a7 */ /* 0x0003220008020165 */
[----:B------:R-:W-:Y:S05]  /*2010*/  @!P0 BRA `(.L_x_1506) ;  /* 0x0000000000048947 */ /* 0x000fea0003800000 */
[----:B------:R-:W-:Y:S01]  /*2020*/  BPT.TRAP 0x1 ;  /* 0x000000040000795c */ /* 0x000fe20000300000 */
.L_x_1506:
[----:B----4-:R-:W-:Y:S05]  /*2030*/  @P1 BRA `(.L_x_1507) ;  /* 0x0000000000081947 */ /* 0x010fea0003800000 */
[----:B------:R-:W4:Y:S02]  /*2040*/  SYNCS.PHASECHK.TRANS64.TRYWAIT P1, [UR37+0x36430], R11 ;  /* 0x0364300bff0075a7 */ /* 0x000f240008020165 */
[----:B----4-:R-:W-:Y:S05]  /*2050*/  @!P1 BRA `(.L_x_1508) ;  /* 0x00000064001c9947 */ /* 0x010fea0003800000 */
.L_x_1507:
        /* <DEDUP_REMOVED lines=147> */
.L_x_1511:
[----:B------:R-:W-:-:S06]  /*2990*/  UISETP.NE.AND UP0, UPT, UR44, 0x1, UPT ;  /* 0x000000012c00788c */ /* 0x000fcc000bf05270 */
[----:B------:R-:W-:-:S05]  /*29a0*/  PLOP3.LUT P1, PT, PT, PT, UP0, 0x80, 0x0 ;  /* 0x000000000000781c */ /* 0x000fca0003f2f008 */
[----:B------:R-:W-:-:S08]  /*29b0*/  @UP0 ULDC UR5, c[0x0][0x754] ;  /* 0x0001d50000050ab9 */ /* 0x000fd00000000800 */
[----:B------:R-:W-:Y:S01]  /*29c0*/  @P1 IMAD.HI.U32 R143, R142, UR5, RZ ;  /* 0x000000058e8f1c27 */ /* 0x000fe2000f8e00ff */
[----:B------:R-:W-:-:S04]  /*29d0*/  @UP0 ULDC UR5, c[0x0][0x758] ;  /* 0x0001d60000050ab9 */ /* 0x000fc80000000800 */
[----:B------:R-:W-:-:S07]  /*29e0*/  @P1 SHF.R.U32.HI R142, RZ, UR5, R143 ;  /* 0x00000005ff8e1c19 */ /* 0x000fce000801168f */
.L_x_1512:
[----:B------:R-:W-:Y:S05]  /*29f0*/  BSYNC B0 ;  /* 0x0000000000007941 */ /* 0x000fea0003800000 */
.L_x_1510:
[----:B------:R-:W4:Y:S01]  /*2a00*/  LDL R143, [R1] ;  /* 0x00000000018f7983 */ /* 0x000f220000100800 */
[----:B------:R-:W-:Y:S01]  /*2a10*/  IADD3 R150, R140, UR4, R5 ;  /* 0x000000048c967c10 */ /* 0x000fe2000fffe005 */
[----:B----4-:R-:W-:-:S05]  /*2a20*/  IMAD R142, R142, UR44, R143 ;  /* 0x0000002c8e8e7c24 */ /* 0x010fca000f8e028f */
[----:B------:R-:W-:Y:S02]  /*2a30*/  VIADDMNMX R147, R142, UR44, R147, PT ;  /* 0x0000002c8e937c46 */ /* 0x000fe4000b800193 */
[----:B------:R-:W-:-:S07]  /*2a40*/  VIMNMX R150, R150, R142, !PT ;  /* 0x0000008e96967248 */ /* 0x000fce0007fe0100 */
.L_x_1509:
        /* <DEDUP_REMOVED lines=18> */
.L_x_1515:
[----:B------:R-:W-:-:S06]  /*2b70*/  UISETP.NE.AND UP0, UPT, UR44, 0x1, UPT ;  /* 0x000000012c00788c */ /* 0x000fcc000bf05270 */
[----:B------:R-:W-:-:S05]  /*2b80*/  PLOP3.LUT P1, PT, PT, PT, UP0, 0x80, 0x0 ;  /* 0x000000000000781c */ /* 0x000fca0003f2f008 */
[----:B------:R-:W-:-:S08]  /*2b90*/  @UP0 ULDC UR4, c[0x0][0x754] ;  /* 0x0001d50000040ab9 */ /* 0x000fd00000000800 */
[----:B------:R-:W-:Y:S01]  /*2ba0*/  @P1 IMAD.HI.U32 R142, R140, UR4, RZ ;  /* 0x000000048c8e1c27 */ /* 0x000fe2000f8e00ff */
[----:B------:R-:W-:-:S04]  /*2bb0*/  @UP0 ULDC UR4, c[0x0][0x758] ;  /* 0x0001d60000040ab9 */ /* 0x000fc80000000800 */
[----:B------:R-:W-:-:S07]  /*2bc0*/  @P1 SHF.R.U32.HI R140, RZ, UR4, R142 ;  /* 0x00000004ff8c1c19 */ /* 0x000fce000801168e */
.L_x_1516:
[----:B------:R-:W-:Y:S05]  /*2bd0*/  BSYNC B0 ;  /* 0x0000000000007941 */ /* 0x000fea0003800000 */
.L_x_1514:
[----:B------:R-:W4:Y:S02]  /*2be0*/  LDL R142, [R1] ;  /* 0x00000000018e7983 */ /* 0x000f240000100800 */
[----:B----4-:R-:W-:-:S05]  /*2bf0*/  IMAD R140, R140, UR44, R142 ;  /* 0x0000002c8c8c7c24 */ /* 0x010fca000f8e028e */
[----:B------:R-:W-:Y:S02]  /*2c00*/  VIMNMX R145, R145, R140, !PT ;  /* 0x0000008c91917248 */ /* 0x000fe40007fe0100 */
[----:B------:R-:W-:-:S07]  /*2c10*/  VIADDMNMX R139, R140, UR44, R139, PT ;  /* 0x0000002c8c8b7c46 */ /* 0x000fce000b80018b */
.L_x_1513:
[----:B------:R-:W1:Y:S01]  /*2c20*/  S2R R151, SR_CTAID.X ;  /* 0x0000000000977919 */ /* 0x000e620000002500 */
[----:B------:R-:W-:Y:S01]  /*2c30*/  LEA R152, R6, UR37, 0x2 ;  /* 0x0000002506987c11 */ /* 0x000fe2000f8e10ff */
[----:B------:R-:W-:Y:S01]  /*2c40*/  USHF.R.U32.HI UR6, URZ, 0x4, UR42 ;  /* 0x000000043f067899 */ /* 0x000fe2000801162a */
[----:B------:R-:W-:Y:S01]  /*2c50*/  P2R R148, PR, RZ, 0x1 ;  /* 0x00000001ff947803 */ /* 0x000fe20000000000 */
[----:B------:R-:W-:Y:S01]  /*2c60*/  UMOV UR11, 0x80000020 ;  /* 0x80000020000b7882 */ /* 0x000fe20000000000 */
[----:B------:R-:W-:Y:S01]  /*2c70*/  R2UR UR7, R8 ;  /* 0x00000000080772ca */ /* 0x000fe200000e0000 */
[----:B------:R-:W4:Y:S01]  /*2c80*/  LDS R153, [R152+0x30200] ;  /* 0x0302000098997984 */ /* 0x000f220000000800 */
[----:B------:R-:W-:Y:S01]  /*2c90*/  ULOP3.LUT UR6, UR6, 0x3fff, URZ, 0xc0, !UPT ;  /* 0x00003fff06067892 */ /* 0x000fe2000f8ec03f */
[----:B------:R-:W-:Y:S02]  /*2ca0*/  UMOV UR9, 0x40000040 ;  /* 0x4000004000097882 */ /* 0x000fe40000000000 */
[----:B------:R-:W5:Y:S01]  /*2cb0*/  LDS R152, [R152+0x30220] ;  /* 0x0302200098987984 */ /* 0x000f620000000800 */
[----:B------:R-:W-:Y:S01]  /*2cc0*/  ULOP3.LUT UR12, UR6, 0x1000000, URZ, 0xfc, !UPT ;  /* 0x01000000060c7892 */ /* 0x000fe2000f8efc3f */
[----:B------:R-:W-:Y:S01]  /*2cd0*/  UMOV UR13, 0x80000020 ;  /* 0x80000020000d7882 */ /* 0x000fe20000000000 */
[----:B------:R-:W-:-:S05]  /*2ce0*/  UMOV UR15, 0x40000040 ;  /* 0x40000040000f7882 */ /* 0x000fca0000000000 */
[----:B------:R-:W-:Y:S01]  /*2cf0*/  ULEA UR4, UR7, UR37, 0xd ;  /* 0x0000002507047291 */ /* 0x000fe2000f8e683f */
[----:B------:R-:W-:Y:S01]  /*2d00*/  UMOV UR10, UR12 ;  /* 0x0000000c000a7c82 */ /* 0x000fe20008000000 */
[----:B------:R-:W-:Y:S02]  /*2d10*/  UIMAD UR7, UR7, 0x3000, UR37 ;  /* 0x00003000070778a4 */ /* 0x000fe4000f8e0225 */
[----:B------:R-:W-:Y:S02]  /*2d20*/  UIADD3 UR5, UR4, 0x2a000, URZ ;  /* 0x0002a00004057890 */ /* 0x000fe4000fffe03f */
[----:B------:R-:W-:Y:S02]  /*2d30*/  USHF.R.U32.HI UR7, URZ, 0x4, UR7 ;  /* 0x000000043f077899 */ /* 0x000fe40008011607 */
[----:B------:R-:W-:Y:S02]  /*2d40*/  USHF.R.U32.HI UR5, URZ, 0x4, UR5 ;  /* 0x000000043f057899 */ /* 0x000fe40008011605 */
[----:B------:R-:W-:-:S02]  /*2d50*/  ULOP3.LUT UR14, UR7, 0x3fff, URZ, 0xc0, !UPT ;  /* 0x00003fff070e7892 */ /* 0x000fc4000f8ec03f */
[----:B------:R-:W-:Y:S01]  /*2d60*/  ULOP3.LUT UR6, UR5, 0x3fff, URZ, 0xc0, !UPT ;  /* 0x00003fff05067892 */ /* 0x000fe2000f8ec03f */
[----:B-1----:R-:W-:-:S05]  /*2d70*/  IMAD R151, R151, -0x60, RZ ;  /* 0xffffffa097977824 */ /* 0x002fca00078e02ff */
[C---:B------:R-:W-:Y:S01]  /*2d80*/  ISETP.GE.AND P6, PT, R151.reuse, 0x2, PT ;  /* 0x000000029700780c */ /* 0x040fe20003fc6270 */
[----:B------:R-:W-:Y:S01]  /*2d90*/  UMOV UR8, UR6 ;  /* 0x0000000600087c82 */ /* 0x000fe20008000000 */
[----:B------:R-:W-:Y:S02]  /*2da0*/  ISETP.GE.AND P4, PT, R151, 0x9, PT ;  /* 0x000000099700780c */ /* 0x000fe40003f86270 */
[C---:B------:R-:W-:Y:S02]  /*2db0*/  ISETP.GT.AND P5, PT, R145.reuse, 0x1, !P6 ;  /* 0x000000019100780c */ /* 0x040fe400077a4270 */
[----:B------:R-:W-:Y:S02]  /*2dc0*/  ISETP.GT.AND P6, PT, R150, 0x1, !P6 ;  /* 0x000000019600780c */ /* 0x000fe400077c4270 */
[----:B------:R-:W-:Y:S01]  /*2dd0*/  ISETP.GT.AND P3, PT, R145, 0x8, !P4 ;  /* 0x000000089100780c */ /* 0x000fe20006764270 */
[--C-:B----4-:R-:W-:Y:S01]  /*2de0*/  FADD.FTZ R120, R120, -R153.reuse ;  /* 0x8000009978787221 */ /* 0x110fe20000010000 */
[----:B------:R-:W-:Y:S01]  /*2df0*/  ISETP.LT.OR P6, PT, R147, 0x2, P6 ;  /* 0x000000029300780c */ /* 0x000fe200037c1670 */
[--C-:B------:R-:W-:Y:S01]  /*2e00*/  FADD.FTZ R121, R121, -R153.reuse ;  /* 0x8000009979797221 */ /* 0x100fe20000010000 */
[----:B------:R-:W-:Y:S01]  /*2e10*/  ISETP.GE.AND P2, PT, R151, 0xa, PT ;  /* 0x0000000a9700780c */ /* 0x000fe20003f46270 */
[--C-:B------:R-:W-:Y:S01]  /*2e20*/  FADD.FTZ R124, R124, -R153.reuse ;  /* 0x800000997c7c7221 */ /* 0x100fe20000010000 */
[----:B------:R-:W-:Y:S01]  /*2e30*/  ISETP.LT.OR P3, PT, R139, 0x9, P3 ;  /* 0x000000098b00780c */ /* 0x000fe20001f61670 */
[--C-:B------:R-:W-:Y:S01]  /*2e40*/  FADD.FTZ R125, R125, -R153.reuse ;  /* 0x800000997d7d7221 */ /* 0x100fe20000010000 */
[----:B------:R-:W-:Y:S01]  /*2e50*/  FSEL R155, R12, -INF , !P6 ;  /* 0xff8000000c9b7808 */ /* 0x000fe20007000000 */
[--C-:B------:R-:W-:Y:S01]  /*2e60*/  FADD.FTZ R128, R128, -R153.reuse ;  /* 0x8000009980807221 */ /* 0x100fe20000010000 */
[----:B------:R-:W-:Y:S01]  /*2e70*/  ISETP.LT.OR P5, PT, R139, 0x2, P5 ;  /* 0x000000028b00780c */ /* 0x000fe20002fa1670 */
[----:B------:R-:W-:Y:S01]  /*2e80*/  FADD.FTZ R129, R129, -R153 ;  /* 0x8000009981817221 */ /* 0x000fe20000010000 */
[----:B------:R-:W-:Y:S01]  /*2e90*/  ISETP.GE.AND P1, PT, R151, 0x11, PT ;  /* 0x000000119700780c */ /* 0x000fe20003f26270 */
[----:B--2---:R-:W-:Y:S01]  /*2ea0*/  FFMA.FTZ R155, R155, UR46, -R23 ;  /* 0x0000002e9b9b7c23 */ /* 0x004fe20008010817 */
[----:B------:R-:W-:Y:S01]  /*2eb0*/  ISETP.GT.AND P4, PT, R150, 0x8, !P4 ;  /* 0x000000089600780c */ /* 0x000fe20006784270 */
[--C-:B------:R-:W-:Y:S01]  /*2ec0*/  FADD.FTZ R132, R132, -R153.reuse ;  /* 0x8000009984847221 */ /* 0x100fe20000010000 */
[----:B------:R-:W-:Y:S01]  /*2ed0*/  ISETP.GT.AND P6, PT, R150, 0x9, !P2 ;  /* 0x000000099600780c */ /* 0x000fe200057c4270 */
[----:B------:R-:W-:Y:S01]  /*2ee0*/  FADD.FTZ R133, R133, -R153 ;  /* 0x8000009985857221 */ /* 0x000fe20000010000 */
[----:B------:R-:W-:Y:S01]  /*2ef0*/  FSEL R146, R17, -INF , !P3 ;  /* 0xff80000011927808 */ /* 0x000fe20005800000 */
[----:B------:R-:W1:Y:S01]  /*2f00*/  MUFU.EX2 R155, R155 ;  /* 0x0000009b009b7308 */ /* 0x000e620000000800 */
[----:B------:R-:W-:Y:S01]  /*2f10*/  FSEL R149, R14, -INF , !P5 ;  /* 0xff8000000e957808 */ /* 0x000fe20006800000 */
[----:B-----5:R-:W-:Y:S01]  /*2f20*/  FADD.FTZ R126, R126, -R152 ;  /* 0x800000987e7e7221 */ /* 0x020fe20000010000 */
[----:B------:R-:W-:Y:S01]  /*2f30*/  ISETP.LT.OR P4, PT, R147, 0x9, P4 ;  /* 0x000000099300780c */ /* 0x000fe20002781670 */
[--C-:B---3--:R-:W-:Y:S01]  /*2f40*/  FFMA.FTZ R146, R146, UR46, -R10.reuse ;  /* 0x0000002e92927c23 */ /* 0x108fe2000801080a */
[----:B------:R-:W-:Y:S01]  /*2f50*/  ISETP.GT.AND P3, PT, R150, 0x10, !P1 ;  /* 0x000000109600780c */ /* 0x000fe20004f64270 */
[----:B------:R-:W-:Y:S01]  /*2f60*/  FFMA.FTZ R149, R149, UR46, -R10 ;  /* 0x0000002e95957c23 */ /* 0x000fe2000801080a */
[----:B------:R-:W-:Y:S01]  /*2f70*/  ISETP.LT.OR P6, PT, R147, 0xa, P6 ;  /* 0x0000000a9300780c */ /* 0x000fe200037c1670 */
[--C-:B------:R-:W-:Y:S01]  /*2f80*/  FADD.FTZ R122, R122, -R152.reuse ;  /* 0x800000987a7a7221 */ /* 0x100fe20000010000 */
[----:B------:R-:W-:Y:S01]  /*2f90*/  ISETP.GE.AND P5, PT, R151, 0x12, PT ;  /* 0x000000129700780c */ /* 0x000fe20003fa6270 */
[----:B------:R-:W-:Y:S01]  /*2fa0*/  MUFU.EX2 R146, R146 ;  /* 0x0000009200927308 */ /* 0x000fe20000000800 */
[----:B------:R-:W-:Y:S01]  /*2fb0*/  FSEL R142, R15, -INF , !P4 ;  /* 0xff8000000f8e7808 */ /* 0x000fe20006000000 */
[--C-:B------:R-:W-:Y:S01]  /*2fc0*/  FADD.FTZ R123, R123, -R152.reuse ;  /* 0x800000987b7b7221 */ /* 0x100fe20000010000 */
[----:B------:R-:W-:Y:S01]  /*2fd0*/  ISETP.LT.OR P3, PT, R147, 0x11, P3 ;  /* 0x000000119300780c */ /* 0x000fe20001f61670 */
[--C-:B------:R-:W-:Y:S01]  /*2fe0*/  FADD.FTZ R134, R134, -R152.reuse ;  /* 0x8000009886867221 */ /* 0x100fe20000010000 */
[----:B------:R-:W-:Y:S01]  /*2ff0*/  FSEL R143, R16, -INF , !P6 ;  /* 0xff800000108f7808 */ /* 0x000fe20007000000 */
[--C-:B------:R-:W-:Y:S01]  /*3000*/  FFMA.FTZ R142, R142, UR46, -R23.reuse ;  /* 0x0000002e8e8e7c23 */ /* 0x100fe20008010817 */
[----:B------:R-:W-:Y:S01]  /*3010*/  ISETP.GE.AND P4, PT, R151, 0x19, PT ;  /* 0x000000199700780c */ /* 0x000fe20003f86270 */
[----:B-1----:R-:W-:Y:S01]  /*3020*/  FMUL.FTZ R121, R155, R121 ;  /* 0x000000799b797220 */ /* 0x002fe20000410000 */
[----:B------:R-:W-:Y:S01]  /*3030*/  ISETP.GT.AND P6, PT, R150, 0x11, !P5 ;  /* 0x000000119600780c */ /* 0x000fe20006fc4270 */
[--C-:B------:R-:W-:Y:S01]  /*3040*/  FFMA.FTZ R143, R143, UR46, -R23.reuse ;  /* 0x0000002e8f8f7c23 */ /* 0x100fe20008010817 */
[----:B------:R-:W-:Y:S01]  /*3050*/  FSEL R140, R20, -INF , !P3 ;  /* 0xff800000148c7808 */ /* 0x000fe20005800000 */
[----:B------:R-:W1:Y:S01]  /*3060*/  MUFU.EX2 R142, R142 ;  /* 0x0000008e008e7308 */ /* 0x000e620000000800 */
[----:B------:R-:W-:Y:S01]  /*3070*/  ISETP.GT.AND P3, PT, R150, 0x18, !P4 ;  /* 0x000000189600780c */ /* 0x000fe20006764270 */
[----:B------:R-:W-:Y:S01]  /*3080*/  FFMA.FTZ R16, -R16, R16, 1 ;  /* 0x3f80000010107423 */ /* 0x000fe20000010110 */
[C---:B------:R-:W-:Y:S01]  /*3090*/  ISETP.LT.OR P6, PT, R147.reuse, 0x12, P6 ;  /* 0x000000129300780c */ /* 0x040fe200037c1670 */
[--C-:B------:R-:W-:Y:S01]  /*30a0*/  FFMA.FTZ R140, R140, UR46, -R23.reuse ;  /* 0x0000002e8c8c7c23 */ /* 0x100fe20008010817 */
[----:B------:R-:W-:Y:S01]  /*30b0*/  ISETP.LT.OR P3, PT, R147, 0x19, P3 ;  /* 0x000000199300780c */ /* 0x000fe20001f61670 */
[----:B------:R-:W-:Y:S01]  /*30c0*/  FFMA.FTZ R14, -R14, R14, 1 ;  /* 0x3f8000000e0e7423 */ /* 0x000fe2000001010e */
[----:B------:R-:W-:Y:S01]  /*30d0*/  FSEL R144, R21, -INF , !P6 ;  /* 0xff80000015907808 */ /* 0x000fe20007000000 */
[----:B------:R-:W2:Y:S01]  /*30e0*/  MUFU.EX2 R143, R143 ;  /* 0x0000008f008f7308 */ /* 0x000ea20000000800 */
[----:B------:R-:W-:Y:S01]  /*30f0*/  ISETP.GE.AND P6, PT, R151, 0x1, PT ;  /* 0x000000019700780c */ /* 0x000fe20003fc6270 */
[----:B------:R-:W-:Y:S01]  /*3100*/  FFMA.FTZ R17, -R17, R17, 1 ;  /* 0x3f80000011117423 */ /* 0x000fe20000010111 */
[----:B------:R-:W-:Y:S01]  /*3110*/  FSEL R156, R22, -INF , !P3 ;  /* 0xff800000169c7808 */ /* 0x000fe20005800000 */
[--C-:B------:R-:W-:Y:S01]  /*3120*/  FFMA.FTZ R144, R144, UR46, -R23.reuse ;  /* 0x0000002e90907c23 */ /* 0x100fe20008010817 */
[----:B------:R-:W-:Y:S01]  /*3130*/  ISETP.GT.AND P3, PT, R150, RZ, !P6 ;  /* 0x000000ff9600720c */ /* 0x000fe20007764270 */
[--C-:B------:R-:W-:Y:S01]  /*3140*/  FADD.FTZ R127, R127, -R152.reuse ;  /* 0x800000987f7f7221 */ /* 0x100fe20000010000 */
[----:B------:R-:W-:Y:S01]  /*3150*/  ISETP.GT.AND P6, PT, R145, RZ, !P6 ;  /* 0x000000ff9100720c */ /* 0x000fe200077c4270 */
[--C-:B------:R-:W-:Y:S01]  /*3160*/  FFMA.FTZ R156, R156, UR46, -R23.reuse ;  /* 0x0000002e9c9c7c23 */ /* 0x100fe20008010817 */
[----:B------:R-:W-:Y:S01]  /*3170*/  ISETP.LT.OR P3, PT, R147, 0x1, P3 ;  /* 0x000000019300780c */ /* 0x000fe20001f61670 */
[----:B------:R-:W3:Y:S01]  /*3180*/  MUFU.EX2 R140, R140 ;  /* 0x0000008c008c7308 */ /* 0x000ee20000000800 */
[----:B------:R-:W-:Y:S01]  /*3190*/  ISETP.GT.AND P2, PT, R145, 0x9, !P2 ;  /* 0x000000099100780c */ /* 0x000fe20005744270 */
[----:B-1----:R-:W-:Y:S01]  /*31a0*/  FMUL.FTZ R124, R142, R124 ;  /* 0x0000007c8e7c7220 */ /* 0x002fe20000410000 */
[----:B------:R-:W-:Y:S01]  /*31b0*/  FSEL R154, R11, -INF , !P3 ;  /* 0xff8000000b9a7808 */ /* 0x000fe20005800000 */
[--C-:B------:R-:W-:Y:S01]  /*31c0*/  FADD.FTZ R130, R130, -R152.reuse ;  /* 0x8000009882827221 */ /* 0x100fe20000010000 */
[----:B------:R-:W-:Y:S01]  /*31d0*/  ISETP.GE.AND P3, PT, R151, 0x1a, PT ;  /* 0x0000001a9700780c */ /* 0x000fe20003f66270 */
[--C-:B------:R-:W-:Y:S01]  /*31e0*/  FADD.FTZ R131, R131, -R152.reuse ;  /* 0x8000009883837221 */ /* 0x100fe20000010000 */
[C---:B------:R-:W-:Y:S01]  /*31f0*/  ISETP.GT.AND P1, PT, R145.reuse, 0x10, !P1 ;  /* 0x000000109100780c */ /* 0x040fe20004f24270 */
[--C-:B------:R-:W-:Y:S01]  /*3200*/  FFMA.FTZ R154, R154, UR46, -R23.reuse ;  /* 0x0000002e9a9a7c23 */ /* 0x100fe20008010817 */
[----:B------:R-:W-:Y:S01]  /*3210*/  ISETP.GT.AND P0, PT, R150, 0x19, !P3 ;  /* 0x000000199600780c */ /* 0x000fe20005f04270 */
[----:B------:R-:W1:Y:S01]  /*3220*/  MUFU.EX2 R144, R144 ;  /* 0x0000009000907308 */ /* 0x000e620000000800 */
[----:B------:R-:W-:Y:S01]  /*3230*/  ISETP.GT.AND P5, PT, R145, 0x11, !P5 ;  /* 0x000000119100780c */ /* 0x000fe20006fa4270 */
[----:B--2---:R-:W-:Y:S01]  /*3240*/  FMUL.FTZ R125, R143, R125 ;  /* 0x0000007d8f7d7220 */ /* 0x004fe20000410000 */
[----:B------:R-:W-:Y:S01]  /*3250*/  ISETP.LT.OR P0, PT, R147, 0x1a, P0 ;  /* 0x0000001a9300780c */ /* 0x000fe20000701670 */
[----:B------:R-:W-:Y:S01]  /*3260*/  FADD.FTZ R135, R135, -R152 ;  /* 0x8000009887877221 */ /* 0x000fe20000010000 */
[----:B------:R-:W-:Y:S01]  /*3270*/  ISETP.GT.AND P4, PT, R145, 0x18, !P4 ;  /* 0x000000189100780c */ /* 0x000fe20006784270 */
[----:B------:R-:W-:Y:S01]  /*3280*/  FMUL.FTZ R16, R125, R16 ;  /* 0x000000107d107220 */ /* 0x000fe20000410000 */
[----:B------:R-:W-:Y:S01]  /*3290*/  ISETP.GT.AND P3, PT, R145, 0x19, !P3 ;  /* 0x000000199100780c */ /* 0x000fe20005f64270 */
[----:B------:R-:W2:Y:S01]  /*32a0*/  MUFU.EX2 R154, R154 ;  /* 0x0000009a009a7308 */ /* 0x000ea20000000800 */
[----:B------:R-:W-:Y:S01]  /*32b0*/  FSEL R147, R141, -INF , !P0 ;  /* 0xff8000008d937808 */ /* 0x000fe20004000000 */
[----:B------:R-:W-:Y:S01]  /*32c0*/  FFMA.FTZ R125, -R20, R20, 1 ;  /* 0x3f800000147d7423 */ /* 0x000fe20000010114 */
[C---:B------:R-:W-:Y:S01]  /*32d0*/  ISETP.LT.OR P6, PT, R139.reuse, 0x1, P6 ;  /* 0x000000018b00780c */ /* 0x040fe200037c1670 */
[----:B---3--:R-:W-:Y:S01]  /*32e0*/  FMUL.FTZ R128, R140, R128 ;  /* 0x000000808c807220 */ /* 0x008fe20000410000 */
[----:B------:R-:W-:Y:S01]  /*32f0*/  ISETP.LT.OR P2, PT, R139, 0xa, P2 ;  /* 0x0000000a8b00780c */ /* 0x000fe20001741670 */
[----:B------:R-:W-:Y:S01]  /*3300*/  FFMA.FTZ R147, R147, UR46, -R23 ;  /* 0x0000002e93937c23 */ /* 0x000fe20008010817 */
[C---:B------:R-:W-:Y:S01]  /*3310*/  ISETP.LT.OR P1, PT, R139.reuse, 0x11, P1 ;  /* 0x000000118b00780c */ /* 0x040fe20000f21670 */
[----:B------:R-:W-:Y:S01]  /*3320*/  FMUL.FTZ R125, R128, R125 ;  /* 0x0000007d807d7220 */ /* 0x000fe20000410000 */
[C---:B------:R-:W-:Y:S01]  /*3330*/  ISETP.LT.OR P5, PT, R139.reuse, 0x12, P5 ;  /* 0x000000128b00780c */ /* 0x040fe20002fa1670 */
[----:B-1----:R-:W-:Y:S01]  /*3340*/  FMUL.FTZ R129, R144, R129 ;  /* 0x0000008190817220 */ /* 0x002fe20000410000 */
[C---:B------:R-:W-:Y:S01]  /*3350*/  ISETP.LT.OR P4, PT, R139.reuse, 0x19, P4 ;  /* 0x000000198b00780c */ /* 0x040fe20002781670 */
[----:B------:R-:W1:Y:S01]  /*3360*/  MUFU.EX2 R147, R147 ;  /* 0x0000009300937308 */ /* 0x000e620000000800 */
[----:B------:R-:W-:Y:S01]  /*3370*/  ISETP.LT.OR P3, PT, R139, 0x1a, P3 ;  /* 0x0000001a8b00780c */ /* 0x000fe20001f61670 */
[----:B------:R-:W-:Y:S01]  /*3380*/  FFMA.FTZ R128, -R22, R22, 1 ;  /* 0x3f80000016807423 */ /* 0x000fe20000010116 */
[----:B------:R-:W-:Y:S01]  /*3390*/  ISETP.NE.AND P0, PT, R148, RZ, PT ;  /* 0x000000ff9400720c */ /* 0x000fe20003f05270 */
[----:B------:R-:W-:Y:S01]  /*33a0*/  IMAD.U32 R153, RZ, RZ, UR37 ;  /* 0x00000025ff997e24 */ /* 0x000fe2000f8e00ff */
[----:B------:R-:W-:Y:S01]  /*33b0*/  FSEL R151, R13, -INF , !P6 ;  /* 0xff8000000d977808 */ /* 0x000fe20007000000 */
[----:B--2---:R-:W-:Y:S01]  /*33c0*/  FMUL.FTZ R120, R154, R120 ;  /* 0x000000789a787220 */ /* 0x004fe20000410000 */
[----:B------:R-:W-:Y:S01]  /*33d0*/  FSEL R145, R18, -INF , !P2 ;  /* 0xff80000012917808 */ /* 0x000fe20005000000 */
[----:B------:R-:W2:Y:S01]  /*33e0*/  MUFU.EX2 R149, R149 ;  /* 0x0000009500957308 */ /* 0x000ea20000000800 */
        /* <DEDUP_REMOVED lines=8> */
[----:B------:R-:W3:Y:S01]  /*3470*/  MUFU.EX2 R151, R151 ;  /* 0x0000009700977308 */ /* 0x000ee20000000800 */
[--C-:B------:R-:W-:Y:S01]  /*3480*/  FFMA.FTZ R23, R23, UR46, -R10.reuse ;  /* 0x0000002e17177c23 */ /* 0x100fe2000801080a */
[----:B------:R-:W-:Y:S01]  /*3490*/  FFMA.FTZ R13, -R13, R13, 1 ;  /* 0x3f8000000d0d7423 */ /* 0x000fe2000001010d */
[----:B------:R-:W-:Y:S01]  /*34a0*/  FFMA.FTZ R139, R139, UR46, -R10 ;  /* 0x0000002e8b8b7c23 */ /* 0x000fe2000801080a */
[----:B------:R-:W-:Y:S01]  /*34b0*/  FFMA.FTZ R10, -R11, R11, 1 ;  /* 0x3f8000000b0a7423 */ /* 0x000fe2000001010b */
[----:B------:R-:W-:Y:S01]  /*34c0*/  FFMA.FTZ R11, -R12, R12, 1 ;  /* 0x3f8000000c0b7423 */ /* 0x000fe2000001010c */
[----:B-1----:R-:W-:Y:S01]  /*34d0*/  FMUL.FTZ R12, R147, R133 ;  /* 0x00000085930c7220 */ /* 0x002fe20000410000 */
[----:B------:R-:W-:Y:S01]  /*34e0*/  F2FP.F16.F32.PACK_AB R20, R155, R154 ;  /* 0x0000009a9b14723e */ /* 0x000fe200000000ff */
[----:B------:R-:W-:Y:S01]  /*34f0*/  FMUL.FTZ R10, R120, R10 ;  /* 0x0000000a780a7220 */ /* 0x000fe20000410000 */
[----:B------:R-:W-:Y:S01]  /*3500*/  FMUL.FTZ R11, R121, R11 ;  /* 0x0000000b790b7220 */ /* 0x000fe20000410000 */
[----:B------:R-:W1:Y:S01]  /*3510*/  MUFU.EX2 R120, R156 ;  /* 0x0000009c00787308 */ /* 0x000e620000000800 */
[----:B------:R-:W-:Y:S01]  /*3520*/  FFMA.FTZ R121, -R15, R15, 1 ;  /* 0x3f8000000f797423 */ /* 0x000fe2000001010f */
[----:B--2---:R-:W-:Y:S01]  /*3530*/  FMUL.FTZ R123, R149, R123 ;  /* 0x0000007b957b7220 */ /* 0x004fe20000410000 */
[----:B------:R-:W-:Y:S01]  /*3540*/  F2FP.F16.F32.PACK_AB R22, R143, R142 ;  /* 0x0000008e8f16723e */ /* 0x000fe200000000ff */
[----:B------:R-:W-:Y:S01]  /*3550*/  FFMA.FTZ R18, -R18, R18, 1 ;  /* 0x3f80000012127423 */ /* 0x000fe20000010112 */
[----:B------:R-:W-:Y:S01]  /*3560*/  FMUL.FTZ R121, R124, R121 ;  /* 0x000000797c797220 */ /* 0x000fe20000410000 */
[----:B------:R-:W-:Y:S01]  /*3570*/  FFMA.FTZ R124, -R21, R21, 1 ;  /* 0x3f800000157c7423 */ /* 0x000fe20000010115 */
[----:B---3--:R-:W-:Y:S01]  /*3580*/  FMUL.FTZ R122, R151, R122 ;  /* 0x0000007a977a7220 */ /* 0x008fe20000410000 */
[----:B------:R-:W2:Y:S01]  /*3590*/  MUFU.EX2 R145, R145 ;  /* 0x0000009100917308 */ /* 0x000ea20000000800 */
[----:B------:R-:W-:Y:S01]  /*35a0*/  F2FP.F16.F32.PACK_AB R21, R149, R151 ;  /* 0x000000979515723e */ /* 0x000fe200000000ff */
[----:B------:R-:W-:Y:S01]  /*35b0*/  FMUL.FTZ R124, R129, R124 ;  /* 0x0000007c817c7220 */ /* 0x000fe20000410000 */
[----:B------:R-:W-:Y:S01]  /*35c0*/  FFMA.FTZ R129, -R141, R141, 1 ;  /* 0x3f8000008d817423 */ /* 0x000fe2000001018d */
[----:B------:R-:W-:Y:S01]  /*35d0*/  FMUL.FTZ R122, R122, R13 ;  /* 0x0000000d7a7a7220 */ /* 0x000fe20000410000 */
[----:B------:R-:W-:Y:S01]  /*35e0*/  FMUL.FTZ R123, R123, R14 ;  /* 0x0000000e7b7b7220 */ /* 0x000fe20000410000 */
[----:B------:R-:W-:Y:S01]  /*35f0*/  FFMA.FTZ R19, -R19, R19, 1 ;  /* 0x3f80000013137423 */ /* 0x000fe20000010113 */
[----:B------:R-:W-:Y:S01]  /*3600*/  FMUL.FTZ R129, R12, R129 ;  /* 0x000000810c817220 */ /* 0x000fe20000410000 */
[----:B------:R-:W-:Y:S01]  /*3610*/  FMUL.FTZ R12, R146, R126 ;  /* 0x0000007e920c7220 */ /* 0x000fe20000410000 */
[----:B-1----:R-:W-:Y:S01]  /*3620*/  FMUL.FTZ R15, R120, R132 ;  /* 0x00000084780f7220 */ /* 0x002fe20000410000 */
[----:B------:R-:W1:Y:S01]  /*3630*/  MUFU.EX2 R150, R150 ;  /* 0x0000009600967308 */ /* 0x000e620000000800 */
[----:B------:R-:W-:Y:S01]  /*3640*/  F2FP.F16.F32.PACK_AB R14, R147, R120 ;  /* 0x00000078930e723e */ /* 0x000fe200000000ff */
[----:B------:R-:W-:Y:S01]  /*3650*/  FMUL.FTZ R17, R12, R17 ;  /* 0x000000110c117220 */ /* 0x000fe20000410000 */
[----:B------:R-:W-:Y:S01]  /*3660*/  FMUL.FTZ R128, R15, R128 ;  /* 0x000000800f807220 */ /* 0x000fe20000410000 */
[----:B------:R-:W-:Y:S01]  /*3670*/  F2FP.F16.F32.PACK_AB R12, R144, R140 ;  /* 0x0000008c900c723e */ /* 0x000fe200000000ff */
[----:B------:R-:W-:Y:S01]  /*3680*/  FFMA.FTZ R136, -R136, R136, 1 ;  /* 0x3f80000088887423 */ /* 0x000fe20000010188 */
[----:B------:R-:W-:Y:S01]  /*3690*/  FFMA.FTZ R137, -R137, R137, 1 ;  /* 0x3f80000089897423 */ /* 0x000fe20000010189 */
[----:B--2---:R-:W-:Y:S01]  /*36a0*/  FMUL.FTZ R127, R145, R127 ;  /* 0x0000007f917f7220 */ /* 0x004fe20000410000 */
[----:B------:R2:W3:Y:S01]  /*36b0*/  MUFU.EX2 R15, R23 ;  /* 0x00000017000f7308 */ /* 0x0004e20000000800 */
[----:B------:R-:W-:Y:S01]  /*36c0*/  FFMA.FTZ R138, -R138, R138, 1 ;  /* 0x3f8000008a8a7423 */ /* 0x000fe2000001018a */
[----:B------:R-:W-:Y:S01]  /*36d0*/  F2FP.F16.F32.PACK_AB R124, R124, R125 ;  /* 0x0000007d7c7c723e */ /* 0x000fe200000000ff */
[----:B------:R-:W-:Y:S01]  /*36e0*/  FMUL.FTZ R18, R127, R18 ;  /* 0x000000127f127220 */ /* 0x000fe20000410000 */
[----:B------:R-:W-:-:S04]  /*36f0*/  VIADD R153, R153, 0x33400 ;  /* 0x0003340099997836 */ /* 0x000fc80000000000 */
[----:B------:R-:W4:Y:S01]  /*3700*/  MUFU.EX2 R148, R148 ;  /* 0x0000009400947308 */ /* 0x000f220000000800 */
[----:B--2---:R-:W-:Y:S01]  /*3710*/  F2FP.F16.F32.PACK_AB R23, R145, R146 ;  /* 0x000000929117723e */ /* 0x004fe200000000ff */
[----:B------:R-:W-:Y:S01]  /*3720*/  BAR.SYNC.DEFER_BLOCKING 0x9, 0x180 ;  /* 0x0246000000007b1d */ /* 0x000fe20000010000 */
[----:B-1----:R-:W-:Y:S01]  /*3730*/  FMUL.FTZ R130, R150, R130 ;  /* 0x0000008296827220 */ /* 0x002fe20000410000 */
[----:B------:R-:W-:-:S03]  /*3740*/  R2UR UR5, R153 ;  /* 0x00000000990572ca */ /* 0x000fc600000e0000 */
[----:B------:R-:W-:Y:S01]  /*3750*/  FMUL.FTZ R19, R130, R19 ;  /* 0x0000001382137220 */ /* 0x000fe20000410000 */
[----:B------:R-:W1:Y:S01]  /*3760*/  MUFU.EX2 R126, R139 ;  /* 0x0000008b007e7308 */ /* 0x000e620000000800 */
[----:B---3--:R-:W-:-:S04]  /*3770*/  FMUL.FTZ R134, R15, R134 ;  /* 0x000000860f867220 */ /* 0x008fc80000410000 */
[----:B------:R-:W-:Y:S01]  /*3780*/  FMUL.FTZ R127, R134, R137 ;  /* 0x00000089867f7220 */ /* 0x000fe20000410000 */
[C---:B----4-:R-:W-:Y:S01]  /*3790*/  F2FP.F16.F32.PACK_AB R13, R148.reuse, R150 ;  /* 0x00000096940d723e */ /* 0x050fe200000000ff */
[----:B------:R-:W-:Y:S02]  /*37a0*/  FMUL.FTZ R131, R148, R131 ;  /* 0x0000008394837220 */ /* 0x000fe40000410000 */
[----:B------:R-:W-:Y:S02]  /*37b0*/  USHF.R.U32.HI UR5, URZ, 0x4, UR5 ;  /* 0x000000043f057899 */ /* 0x000fe40008011605 */
[----:B------:R-:W-:Y:S02]  /*37c0*/  FMUL.FTZ R136, R131, R136 ;  /* 0x0000008883887220 */ /* 0x000fe40000410000 */
[----:B------:R-:W-:Y:S01]  /*37d0*/  ULOP3.LUT UR5, UR5, 0x3fff, URZ, 0xc0, !UPT ;  /* 0x00003fff05057892 */ /* 0x000fe2000f8ec03f */
[C---:B-1----:R-:W-:Y:S01]  /*37e0*/  F2FP.F16.F32.PACK_AB R15, R126.reuse, R15 ;  /* 0x0000000f7e0f723e */ /* 0x042fe200000000ff */
[----:B------:R-:W-:Y:S01]  /*37f0*/  STSM.16.M88.4 [R9+0x30400], R20 ;  /* 0x0304001409007844 */ /* 0x000fe20000000200 */
[----:B------:R-:W-:Y:S01]  /*3800*/  FMUL.FTZ R135, R126, R135 ;  /* 0x000000877e877220 */ /* 0x000fe20000410000 */
[----:B------:R-:W-:-:S02]  /*3810*/  F2FP.F16.F32.PACK_AB R126, R129, R128 ;  /* 0x00000080817e723e */ /* 0x000fc400000000ff */
[----:B------:R1:W-:Y:S01]  /*3820*/  STSM.16.M88.4 [R157], R12 ;  /* 0x0000000c9d007844 */ /* 0x0003e20000000200 */
[----:B------:R-:W-:Y:S01]  /*3830*/  FMUL.FTZ R138, R135, R138 ;  /* 0x0000008a878a7220 */ /* 0x000fe20000410000 */
[----:B------:R-:W-:Y:S01]  /*3840*/  F2FP.F16.F32.PACK_AB R125, R136, R19 ;  /* 0x00000013887d723e */ /* 0x000fe200000000ff */
[----:B------:R-:W-:Y:S01]  /*3850*/  @!PT LDS RZ, [RZ] ;  /* 0x00000000fffff984 */ /* 0x000fe20000000800 */
[----:B------:R-:W-:Y:S01]  /*3860*/  @!PT LDS RZ, [RZ] ;  /* 0x00000000fffff984 */ /* 0x000fe20000000800 */
[----:B------:R-:W-:Y:S01]  /*3870*/  @!PT LDS RZ, [RZ] ;  /* 0x00000000fffff984 */ /* 0x000fe20000000800 */
[----:B------:R-:W-:Y:S01]  /*3880*/  @!PT LDS RZ, [RZ] ;  /* 0x00000000fffff984 */ /* 0x000fe20000000800 */
[----:B------:R2:W-:Y:S06]  /*3890*/  MEMBAR.ALL.CTA ;  /* 0x0000000000007992 */ /* 0x0005ec0000008000 */
[----:B--2---:R-:W2:Y:S01]  /*38a0*/  FENCE.VIEW.ASYNC.S ;  /* 0x00000000000073c6 */ /* 0x004ea20000000000 */
[----:B------:R-:W-:-:S02]  /*38b0*/  F2FP.F16.F32.PACK_AB R127, R138, R127 ;  /* 0x0000007f8a7f723e */ /* 0x000fc400000000ff */
[----:B-1----:R-:W-:Y:S02]  /*38c0*/  F2FP.F16.F32.PACK_AB R12, R11, R10 ;  /* 0x0000000a0b0c723e */ /* 0x002fe400000000ff */
        /* <DEDUP_REMOVED lines=26> */
[----:B------:R-:W-:Y:S01]  /*3a70*/  ULOP3.LUT UR12, UR5, 0x10000, URZ, 0xfc, !UPT ;  /* 0x00010000050c7892 */ /* 0x000fe2000f8efc3f */
        /* <DEDUP_REMOVED lines=51> */
.L_x_1517:
        /* <DEDUP_REMOVED lines=59> */
.L_x_1518:
        /* <DEDUP_REMOVED lines=63> */
.L_x_1493:
[----:B------:R-:W-:Y:S05]  /*4550*/  @P0 BRA `(.L_x_1491) ;  /* 0x0000003c008c0947 */ /* 0x000fea0003800000 */
[----:B------:R-:W1:Y:S01]  /*4560*/  S2R R4, SR_TID.X ;  /* 0x0000000000047919 */ /* 0x000e620000002100 */
[----:B------:R-:W2:Y:S01]  /*4570*/  S2UR UR5, SR_CTAID.Y ;  /* 0x00000000000579c3 */ /* 0x000ea20000002600 */
[----:B------:R-:W-:Y:S01]  /*4580*/  ULDC UR4, c[0x0][0x850] ;  /* 0x0002140000047ab9 */ /* 0x000fe20000000800 */
[----:B------:R-:W-:Y:S01]  /*4590*/  ULDC.64 UR12, c[0x0][0x818] ;  /* 0x00020600000c7ab9 */ /* 0x000fe20000000a00 */
[----:B------:R-:W-:Y:S01]  /*45a0*/  UISETP.NE.AND UP0, UPT, UR4, 0x1, UPT ;  /* 0x000000010400788c */ /* 0x000fe2000bf05270 */
[----:B------:R-:W-:Y:S01]  /*45b0*/  BSSY B0, `(.L_x_1520) ;  /* 0x0000052000007945 */ /* 0x000fe20003800000 */
[----:B------:R-:W-:Y:S01]  /*45c0*/  ULDC.64 UR14, c[0x0][0x820] ;  /* 0x00020800000e7ab9 */ /* 0x000fe20000000a00 */
[----:B------:R-:W-:Y:S01]  /*45d0*/  UMOV UR4, 0x400 ;  /* 0x0000040000047882 */ /* 0x000fe20000000000 */
[----:B------:R-:W-:Y:S01]  /*45e0*/  ULDC.64 UR16, c[0x0][0x848] ;  /* 0x0002120000107ab9 */ /* 0x000fe20000000a00 */
[----:B------:R-:W3:Y:S06]  /*45f0*/  S2UR UR9, SR_CgaCtaId ;  /* 0x00000000000979c3 */ /* 0x000eec0000008800 */
[----:B------:R-:W-:-:S02]  /*4600*/  @UP0 ULDC UR6, c[0x0][0x854] ;  /* 0x0002150000060ab9 */ /* 0x000fc40000000800 */
[----:B------:R-:W4:Y:S01]  /*4610*/  S2UR UR8, SR_CTAID.X ;  /* 0x00000000000879c3 */ /* 0x000f220000002500 */
[----:B--2---:R-:W-:-:S07]  /*4620*/  UIMAD.WIDE.U32 UR6, UR5, UR6, URZ ;  /* 0x00000006050672a5 */ /* 0x004fce000f8e003f */
[----:B------:R-:W2:Y:S01]  /*4630*/  S2UR UR18, SR_CTAID.Z ;  /* 0x00000000001279c3 */ /* 0x000ea20000002700 */
[----:B-1----:R-:W-:Y:S01]  /*4640*/  VIADD R3, R4, 0xffffff80 ;  /* 0xffffff8004037836 */ /* 0x002fe20000000000 */
[----:B---3--:R-:W-:-:S03]  /*4650*/  ULEA UR4, UR9, UR4, 0x18 ;  /* 0x0000000409047291 */ /* 0x008fc6000f8ec03f */
[----:B------:R-:W-:Y:S01]  /*4660*/  @UP0 ULDC UR9, c[0x0][0x858] ;  /* 0x0002160000090ab9 */ /* 0x000fe20000000800 */
[----:B------:R-:W-:Y:S01]  /*4670*/  SHF.R.S32.HI R0, RZ, 0x1f, R3 ;  /* 0x0000001fff007819 */ /* 0x000fe20000011403 */
[----:B------:R-:W-:Y:S01]  /*4680*/  @UP0 USHF.R.U32.HI UR5, URZ, UR9, UR7 ;  /* 0x000000093f050299 */ /* 0x000fe20008011607 */
[----:B------:R-:W-:Y:S01]  /*4690*/  BAR.SYNC.DEFER_BLOCKING 0x1, 0x180 ;  /* 0x0046000000007b1d */ /* 0x000fe20000010000 */
[----:B------:R-:W-:Y:S01]  /*46a0*/  ISETP.NE.AND P0, PT, R3, RZ, PT ;  /* 0x000000ff0300720c */ /* 0x000fe20003f05270 */
[----:B----4-:R-:W-:Y:S01]  /*46b0*/  UIMAD UR8, UR8, 0x4800, URZ ;  /* 0x00004800080878a4 */ /* 0x010fe2000f8e023f */
[----:B------:R-:W-:Y:S01]  /*46c0*/  LEA.HI R2, R0, R3, RZ, 0x7 ;  /* 0x0000000300027211 */ /* 0x000fe200078f38ff */
[----:B------:R-:W-:Y:S02]  /*46d0*/  USHF.R.S32.HI UR10, URZ, 0x1f, UR5 ;  /* 0x0000001f3f0a7899 */ /* 0x000fe40008011405 */
[----:B------:R-:W-:Y:S01]  /*46e0*/  USHF.R.S32.HI UR9, URZ, 0x1f, UR8 ;  /* 0x0000001f3f097899 */ /* 0x000fe20008011408 */
[----:B------:R-:W-:Y:S01]  /*46f0*/  LOP3.LUT R0, R2, 0x3fffff80, RZ, 0xc0, !PT ;  /* 0x3fffff8002007812 */ /* 0x000fe200078ec0ff */
[----:B------:R-:W-:Y:S01]  /*4700*/  UIMAD UR11, UR10, UR12, URZ ;  /* 0x0000000c0a0b72a4 */ /* 0x000fe2000f8e023f */
[----:B------:R-:W-:Y:S01]  /*4710*/  SHF.R.S32.HI R5, RZ, 0x7, R2 ;  /* 0x00000007ff057819 */ /* 0x000fe20000011402 */
[----:B------:R-:W-:-:S02]  /*4720*/  UIMAD.WIDE.U32 UR6, UR5, UR12, UR8 ;  /* 0x0000000c050672a5 */ /* 0x000fc4000f8e0008 */
[----:B------:R-:W-:Y:S01]  /*4730*/  IMAD.IADD R0, R3, 0x1, -R0 ;  /* 0x0000000103007824 */ /* 0x000fe200078e0a00 */
[----:B------:R-:W-:-:S03]  /*4740*/  UIMAD UR11, UR5, UR13, UR11 ;  /* 0x0000000d050b72a4 */ /* 0x000fc6000f8e020b */
[----:B------:R-:W-:Y:S01]  /*4750*/  IMAD R0, R5, 0x600, R0 ;  /* 0x0000060005007824 */ /* 0x000fe200078e0200 */
[----:B------:R-:W-:Y:S01]  /*4760*/  ULDC.64 UR12, c[0x0][0x840] ;  /* 0x00021000000c7ab9 */ /* 0x000fe20000000a00 */
[----:B------:R-:W-:Y:S02]  /*4770*/  UIADD3 UR7, UR7, UR11, URZ ;  /* 0x0000000b07077290 */ /* 0x000fe4000fffe03f */
[----:B------:R-:W-:Y:S01]  /*4780*/  IMAD.SHL.U32 R0, R0, 0x4, RZ ;  /* 0x0000000400007824 */ /* 0x000fe200078e00ff */
[----:B------:R-:W-:Y:S02]  /*4790*/  UIMAD UR10, UR10, UR12, URZ ;  /* 0x0000000c0a0a72a4 */ /* 0x000fe4000f8e023f */
[----:B------:R-:W-:Y:S02]  /*47a0*/  UIMAD.WIDE.U32 UR8, UR5, UR12, UR8 ;  /* 0x0000000c050872a5 */ /* 0x000fe4000f8e0008 */
[----:B------:R-:W-:Y:S01]  /*47b0*/  LEA R0, R0, UR4, 0x2 ;  /* 0x0000000400007c11 */ /* 0x000fe2000f8e10ff */
[----:B------:R-:W-:-:S02]  /*47c0*/  UIMAD UR12, UR5, UR13, UR10 ;  /* 0x0000000d050c72a4 */ /* 0x000fc4000f8e020a */
[----:B--2---:R-:W-:Y:S02]  /*47d0*/  USHF.R.S32.HI UR5, URZ, 0x1f, UR18 ;  /* 0x0000001f3f057899 */ /* 0x004fe40008011412 */
[----:B------:R1:W-:Y:S01]  /*47e0*/  STS.128 [R0], R24 ;  /* 0x0000001800007388 */ /* 0x0003e20000000c00 */
[----:B------:R-:W-:Y:S02]  /*47f0*/  UIADD3 UR9, UR9, UR12, URZ ;  /* 0x0000000c09097290 */ /* 0x000fe4000fffe03f */
[----:B------:R-:W-:Y:S01]  /*4800*/  UIMAD UR10, UR5, UR14, URZ ;  /* 0x0000000e050a72a4 */ /* 0x000fe2000f8e023f */
[----:B------:R1:W-:Y:S01]  /*4810*/  STS.128 [R0+0x800], R28 ;  /* 0x0008001c00007388 */ /* 0x0003e20000000c00 */
[----:B------:R-:W-:Y:S02]  /*4820*/  UIMAD UR5, UR5, UR16, URZ ;  /* 0x00000010050572a4 */ /* 0x000fe4000f8e023f */
[----:B------:R-:W-:Y:S01]  /*4830*/  UIMAD UR10, UR18, UR15, UR10 ;  /* 0x0000000f120a72a4 */ /* 0x000fe2000f8e020a */
[----:B------:R1:W-:Y:S01]  /*4840*/  STS.128 [R0+0x1000], R32 ;  /* 0x0010002000007388 */ /* 0x0003e20000000c00 */
[----:B------:R-:W-:-:S02]  /*4850*/  UIMAD.WIDE.U32 UR6, UR18, UR14, UR6 ;  /* 0x0000000e120672a5 */ /* 0x000fc4000f8e0006 */
[----:B------:R-:W-:Y:S01]  /*4860*/  UIMAD UR5, UR18, UR17, UR5 ;  /* 0x00000011120572a4 */ /* 0x000fe2000f8e0205 */
[----:B------:R1:W-:Y:S01]  /*4870*/  STS.128 [R0+0x1800], R36 ;  /* 0x0018002400007388 */ /* 0x0003e20000000c00 */
[----:B------:R-:W-:Y:S01]  /*4880*/  UIMAD.WIDE.U32 UR8, UR18, UR16, UR8 ;  /* 0x00000010120872a5 */ /* 0x000fe2000f8e0008 */
[----:B------:R-:W-:Y:S02]  /*4890*/  ULDC.64 UR12, c[0x0][0x800] ;  /* 0x00020000000c7ab9 */ /* 0x000fe40000000a00 */
[----:B------:R1:W-:Y:S01]  /*48a0*/  STS.128 [R0+0x2000], R40 ;  /* 0x0020002800007388 */ /* 0x0003e20000000c00 */
[----:B------:R-:W-:Y:S01]  /*48b0*/  ULDC.64 UR14, c[0x0][0x828] ;  /* 0x00020a00000e7ab9 */ /* 0x000fe20000000a00 */
[----:B------:R-:W-:Y:S02]  /*48c0*/  UIADD3 UR7, UR7, UR10, URZ ;  /* 0x0000000a07077290 */ /* 0x000fe4000fffe03f */
[----:B------:R1:W-:Y:S01]  /*48d0*/  STS.128 [R0+0x2800], R44 ;  /* 0x0028002c00007388 */ /* 0x0003e20000000c00 */
[----:B------:R-:W-:-:S02]  /*48e0*/  ULEA UR12, UP0, UR6, UR12, 0x2 ;  /* 0x0000000c060c7291 */ /* 0x000fc4000f80103f */
[----:B------:R-:W-:Y:S01]  /*48f0*/  UIADD3 UR5, UR9, UR5, URZ ;  /* 0x0000000509057290 */ /* 0x000fe2000fffe03f */
[----:B------:R1:W-:Y:S01]  /*4900*/  STS.128 [R0+0x3000], R48 ;  /* 0x0030003000007388 */ /* 0x0003e20000000c00 */
[----:B------:R-:W-:Y:S02]  /*4910*/  ULEA UR14, UP1, UR8, UR14, 0x2 ;  /* 0x0000000e080e7291 */ /* 0x000fe4000f82103f */
[----:B------:R-:W-:Y:S01]  /*4920*/  ULEA.HI.X UR13, UR6, UR13, UR7, 0x2, UP0 ;  /* 0x0000000d060d7291 */ /* 0x000fe200080f1407 */
[----:B------:R1:W-:Y:S01]  /*4930*/  STS.128 [R0+0x3800], R52 ;  /* 0x0038003400007388 */ /* 0x0003e20000000c00 */
[----:B------:R-:W-:-:S03]  /*4940*/  ULEA.HI.X UR7, UR8, UR15, UR5, 0x2, UP1 ;  /* 0x0000000f08077291 */ /* 0x000fc600088f1405 */
        /* <DEDUP_REMOVED lines=10> */
[----:B--2---:R-:W-:Y:S06]  /*49f0*/  BAR.SYNC.DEFER_BLOCKING 0x1, 0x180 ;  /* 0x0046000000007b1d */ /* 0x004fec0000010000 */
[----:B------:R-:W-:Y:S05]  /*4a00*/  @P0 BRA `(.L_x_1521) ;  /* 0x0000000000300947 */ /* 0x000fea0003800000 */
[----:B------:R-:W-:Y:S01]  /*4a10*/  PLOP3.LUT P0, PT, PT, PT, PT, 0x80, 0x0 ;  /* 0x000000000000781c */ /* 0x000fe20003f0f070 */
[----:B------:R-:W-:Y:S01]  /*4a20*/  UMOV UR5, 0x1200 ;  /* 0x0000120000057882 */ /* 0x000fe20000000000 */
[----:B------:R-:W-:Y:S01]  /*4a30*/  UMOV UR8, 0x0 ;  /* 0x0000000000087882 */ /* 0x000fe20000000000 */
[----:B------:R-:W-:Y:S01]  /*4a40*/  UMOV UR9, 0x14f00000 ;  /* 0x14f0000000097882 */ /* 0x000fe20000000000 */
[----:B------:R-:W-:-:S09]  /*4a50*/  UMOV UR6, UR14 ;  /* 0x0000000e00067c82 */ /* 0x000fd20008000000 */
.L_x_1522:
[----:B------:R-:W-:Y:S01]  /*4a60*/  @P0 ELECT P1, URZ, PT ;  /* 0x00000000003f082f */ /* 0x000fe20003820000 */
[----:B------:R2:W-:-:S12]  /*4a70*/  UBLKRED.G.S.ADD.F32.RN [UR6], [UR4], UR5, desc[UR8] ;  /* 0x00000806040073bb */ /* 0x0005d800080a1405 */
[----:B------:R-:W-:Y:S02]  /*4a80*/  @P1 PLOP3.LUT P0, PT, P1, PT, PT, 0x8, 0x0 ;  /* 0x000000000000181c */ /* 0x000fe40000f0e170 */
[----:B------:R-:W-:-:S11]  /*4a90*/  PLOP3.LUT P1, PT, PT, PT, PT, 0x8, 0x0 ;  /* 0x000000000000781c */ /* 0x000fd60003f2e170 */
[----:B--2---:R-:W-:Y:S05]  /*4aa0*/  @P0 BRA.U.ANY `(.L_x_1522) ;  /* 0xfffffffd00ec0947 */ /* 0x004fea000393ffff */
[----:B------:R0:W-:Y:S01]  /*4ab0*/  UTMACMDFLUSH ;  /* 0x00000000000079b7 */ /* 0x0001e20000000000 */
[----:B------:R-:W-:-:S04]  /*4ac0*/  DEPBAR.LE SB0, 0x0 ;  /* 0x000080000000791a */ /* 0x000fc80000000000 */
.L_x_1521:
[----:B------:R-:W-:Y:S05]  /*4ad0*/  BSYNC B0 ;  /* 0x0000000000007941 */ /* 0x000fea0003800000 */
.L_x_1520:
        /* <DEDUP_REMOVED lines=26> */
[----:B------:R-:W-:Y:S01]  /*4c80*/  UMOV UR6, UR12 ;  /* 0x0000000c00067c82 */ /* 0x000fe20008000000 */
[----:B------:R-:W-:-:S08]  /*4c90*/  UMOV UR7, UR13 ;  /* 0x0000000d00077c82 */ /* 0x000fd00008000000 */
.L_x_1523:
[----:B------:R-:W-:Y:S01]  /*4ca0*/  @P0 ELECT P1, URZ, PT ;  /* 0x00000000003f082f */ /* 0x000fe20003820000 */
[----:B------:R2:W-:-:S12]  /*4cb0*/  UBLKRED.G.S.ADD.F32.RN [UR6], [UR4], UR5, desc[UR8] ;  /* 0x00000806040073bb */ /* 0x0005d800080a1405 */
[----:B------:R-:W-:Y:S02]  /*4cc0*/  @P1 PLOP3.LUT P0, PT, P1, PT, PT, 0x8, 0x0 ;  /* 0x000000000000181c */ /* 0x000fe40000f0e170 */
[----:B------:R-:W-:-:S11]  /*4cd0*/  PLOP3.LUT P1, PT, PT, PT, PT, 0x8, 0x0 ;  /* 0x000000000000781c */ /* 0x000fd60003f2e170 */
[----:B--2---:R-:W-:Y:S05]  /*4ce0*/  @P0 BRA.U.ANY `(.L_x_1523) ;  /* 0xfffffffd00ec0947 */ /* 0x004fea000393ffff */
[----:B------:R0:W-:Y:S01]  /*4cf0*/  UTMACMDFLUSH ;  /* 0x00000000000079b7 */ /* 0x0001e20000000000 */
[----:B------:R-:W-:-:S04]  /*4d00*/  DEPBAR.LE SB0, 0x0 ;  /* 0x000080000000791a */ /* 0x000fc80000000000 */
[----:B------:R-:W-:Y:S05]  /*4d10*/  BRA `(.L_x_1491) ;  /* 0x00000034009c7947 */ /* 0x000fea0003800000 */
.L_x_1489:
        /* <DEDUP_REMOVED lines=40> */
.L_x_1525:
[----:B------:R-:W-:Y:S02]  /*4fa0*/  UISETP.GT.AND UP0, UPT, UR8, UR5, UPT ;  /* 0x000000050800728c */ /* 0x000fe4000bf04270 */
[----:B------:R-:W-:Y:S02]  /*4fb0*/  USHF.R.S32.HI UR14, URZ, 0x1f, UR12 ;  /* 0x0000001f3f0e7899 */ /* 0x000fe4000801140c */
[----:B------:R-:W-:Y:S02]  /*4fc0*/  USHF.R.S32.HI UR4, URZ, 0x1f, UR13 ;  /* 0x0000001f3f047899 */ /* 0x000fe4000801140d */
[----:B------:R-:W-:-:S13]  /*4fd0*/  PLOP3.LUT P0, PT, PT, PT, UP0, 0x80, 0x0 ;  /* 0x000000000000781c */ /* 0x000fda0003f0f008 */
[----:B------:R-:W-:Y:S05]  /*4fe0*/  @!P0 BRA `(.L_x_1491) ;  /* 0x0000003000e88947 */ /* 0x000fea0003800000 */
[----:B------:R-:W-:Y:S01]  /*4ff0*/  ULDC.64 UR10, c[0x0][0x2d8] ;  /* 0x0000b600000a7ab9 */ /* 0x000fe20000000a00 */
[----:B------:R-:W-:Y:S01]  /*5000*/  ELECT P0, URZ, PT ;  /* 0x00000000003f782f */ /* 0x000fe20003800000 */
[----:B------:R-:W-:Y:S02]  /*5010*/  UIMAD UR9, UR4, UR10, URZ ;  /* 0x0000000a040972a4 */ /* 0x000fe4000f8e023f */
[----:B------:R-:W-:Y:S02]  /*5020*/  UIADD3 UR4, -UR5, UR8, URZ ;  /* 0x0000000805047290 */ /* 0x000fe4000fffe13f */
[----:B------:R-:W-:Y:S02]  /*5030*/  UIMAD.WIDE.U32 UR6, UR13, UR10, URZ ;  /* 0x0000000a0d0672a5 */ /* 0x000fe4000f8e003f */
[----:B------:R-:W-:Y:S02]  /*5040*/  ULOP3.LUT UR4, UR4, 0x1, URZ, 0xc0, !UPT ;  /* 0x0000000104047892 */ /* 0x000fe4000f8ec03f */
[----:B------:R-:W-:-:S02]  /*5050*/  UIMAD UR9, UR13, UR11, UR9 ;  /* 0x0000000b0d0972a4 */ /* 0x000fc4000f8e0209 */
[----:B------:R-:W-:Y:S01]  /*5060*/  UISETP.NE.U32.AND UP0, UPT, UR4, 0x1, UPT ;  /* 0x000000010400788c */ /* 0x000fe2000bf05070 */
[----:B------:R-:W-:Y:S01]  /*5070*/  ULDC.64 UR10, c[0x0][0x2e0] ;  /* 0x0000b800000a7ab9 */ /* 0x000fe20000000a00 */
[----:B------:R-:W-:Y:S02]  /*5080*/  UIADD3 UR7, UR7, UR9, URZ ;  /* 0x0000000907077290 */ /* 0x000fe4000fffe03f */
[----:B------:R-:W-:Y:S02]  /*5090*/  UIMAD UR9, UR14, UR10, URZ ;  /* 0x0000000a0e0972a4 */ /* 0x000fe4000f8e023f */
[----:B------:R-:W-:Y:S01]  /*50a0*/  PLOP3.LUT P1, PT, PT, PT, UP0, 0x80, 0x0 ;  /* 0x000000000000781c */ /* 0x000fe20003f2f008 */
[----:B------:R-:W-:Y:S02]  /*50b0*/  UIMAD.WIDE.U32 UR6, UR12, UR10, UR6 ;  /* 0x0000000a0c0672a5 */ /* 0x000fe4000f8e0006 */
[----:B------:R-:W-:-:S04]  /*50c0*/  UIMAD UR9, UR12, UR11, UR9 ;  /* 0x0000000b0c0972a4 */ /* 0x000fc8000f8e0209 */
[----:B------:R-:W-:-:S06]  /*50d0*/  UIADD3 UR9, UR7, UR9, URZ ;  /* 0x0000000907097290 */ /* 0x000fcc000fffe03f */
[----:B------:R-:W-:Y:S06]  /*50e0*/  @P1 BRA `(.L_x_1526) ;  /* 0x00000004001c1947 */ /* 0x000fec0003800000 */
        /* <DEDUP_REMOVED lines=18> */
.L_x_1528:
[----:B------:R-:W-:Y:S05]  /*5210*/  BSYNC B0 ;  /* 0x0000000000007941 */ /* 0x000fea0003800000 */
.L_x_1527:
        /* <DEDUP_REMOVED lines=18> */
.L_x_1530:
[----:B------:R-:W-:Y:S05]  /*5340*/  BSYNC B0 ;  /* 0x0000000000007941 */ /* 0x000fea0003800000 */
.L_x_1529:
        /* <DEDUP_REMOVED lines=19> */
.L_x_1532:
[----:B------:R-:W-:Y:S05]  /*5480*/  BSYNC B0 ;  /* 0x0000000000007941 */ /* 0x000fea0003800000 */
.L_x_1531:
[----:B------:R-:W-:Y:S06]  /*5490*/  BAR.ARV 0xa, 0xa0 ;  /* 0x0282800000007b1d */ /* 0x000fec0000002000 */
[----:B------:R-:W-:Y:S04]  /*54a0*/  BSSY B0, `(.L_x_1533) ;  /* 0x0000003000007945 */ /* 0x000fe80003800000 */
[----:B------:R-:W-:Y:S05]  /*54b0*/  @!P0 BRA `(.L_x_1534) ;  /* 0x0000000000048947 */ /* 0x000fea0003800000 */
[----:B------:R-:W-:-:S04]  /*54c0*/  DEPBAR.LE SB0, 0x1 ;  /* 0x000080400000791a */ /* 0x000fc80000000000 */
.L_x_1534:
[----:B------:R-:W-:Y:S05]  /*54d0*/  BSYNC B0 ;  /* 0x0000000000007941 */ /* 0x000fea0003800000 */
.L_x_1533:
[----:B------:R-:W-:Y:S06]  /*54e0*/  BAR.ARV 0xb, 0xa0 ;  /* 0x02c2800000007b1d */ /* 0x000fec0000002000 */
[----:B------:R-:W-:Y:S04]  /*54f0*/  BSSY B0, `(.L_x_1535) ;  /* 0x0000003000007945 */ /* 0x000fe80003800000 */
[----:B------:R-:W-:Y:S05]  /*5500*/  @!P0 BRA `(.L_x_1536) ;  /* 0x0000000000048947 */ /* 0x000fea0003800000 */
[----:B------:R-:W-:-:S04]  /*5510*/  DEPBAR.LE SB0, 0x0 ;  /* 0x000080000000791a */ /* 0x000fc80000000000 */
.L_x_1536:
[----:B------:R-:W-:Y:S05]  /*5520*/  BSYNC B0 ;  /* 0x0000000000007941 */ /* 0x000fea0003800000 */
.L_x_1535:
[----:B------:R-:W-:Y:S06]  /*5530*/  BAR.ARV 0xc, 0xa0 ;  /* 0x0302800000007b1d */ /* 0x000fec0000002000 */
[----:B------:R-:W-:Y:S01]  /*5540*/  UIADD3 UR12, UR5, 0x1, URZ ;  /* 0x00000001050c7890 */ /* 0x000fe2000fffe03f */
[----:B------:R-:W-:Y:S11]  /*5550*/  BRA `(.L_x_1537) ;  /* 0x0000000000047947 */ /* 0x000ff60003800000 */
.L_x_1526:
[----:B------:R-:W-:-:S05]  /*5560*/  UMOV UR12, UR5 ;  /* 0x00000005000c7c82 */ /* 0x000fca0008000000 */
.L_x_1537:
        /* <DEDUP_REMOVED lines=21> */
.L_x_1558:
        /* <DEDUP_REMOVED lines=22> */
.L_x_1539:
[----:B------:R-:W-:Y:S05]  /*5820*/  BSYNC B0 ;  /* 0x0000000000007941 */ /* 0x000fea0003800000 */
.L_x_1538:
        /* <DEDUP_REMOVED lines=12> */
.L_x_1541:
[----:B------:R-:W-:Y:S05]  /*58f0*/  BSYNC B0 ;  /* 0x0000000000007941 */ /* 0x000fea0003800000 */
.L_x_1540:
        /* <DEDUP_REMOVED lines=13> */
.L_x_1543:
[----:B------:R-:W-:Y:S05]  /*59d0*/  BSYNC B0 ;  /* 0x0000000000007941 */ /* 0x000fea0003800000 */
.L_x_1542:
[----:B------:R-:W-:Y:S06]  /*59e0*/  BAR.ARV 0xa, 0xa0 ;  /* 0x0282800000007b1d */ /* 0x000fec0000002000 */
[----:B------:R-:W-:Y:S04]  /*59f0*/  BSSY B0, `(.L_x_1544) ;  /* 0x0000003000007945 */ /* 0x000fe80003800000 */
[----:B------:R-:W-:Y:S05]  /*5a00*/  @!P0 BRA `(.L_x_1545) ;  /* 0x0000000000048947 */ /* 0x000fea0003800000 */
[----:B------:R-:W-:-:S04]  /*5a10*/  DEPBAR.LE SB0, 0x1 ;  /* 0x000080400000791a */ /* 0x000fc80000000000 */
.L_x_1545:
[----:B------:R-:W-:Y:S05]  /*5a20*/  BSYNC B0 ;  /* 0x0000000000007941 */ /* 0x000fea0003800000 */
.L_x_1544:
[----:B------:R-:W-:Y:S06]  /*5a30*/  BAR.ARV 0xb, 0xa0 ;  /* 0x02c2800000007b1d */ /* 0x000fec0000002000 */
[----:B------:R-:W-:Y:S04]  /*5a40*/  BSSY B0, `(.L_x_1546) ;  /* 0x0000003000007945 */ /* 0x000fe80003800000 */
[----:B------:R-:W-:Y:S05]  /*5a50*/  @!P0 BRA `(.L_x_1547) ;  /* 0x0000000000048947 */ /* 0x000fea0003800000 */
[----:B------:R-:W-:-:S04]  /*5a60*/  DEPBAR.LE SB0, 0x0 ;  /* 0x000080000000791a */ /* 0x000fc80000000000 */
.L_x_1547:
[----:B------:R-:W-:Y:S05]  /*5a70*/  BSYNC B0 ;  /* 0x0000000000007941 */ /* 0x000fea0003800000 */
.L_x_1546:
        /* <DEDUP_REMOVED lines=13> */
.L_x_1549:
[----:B------:R-:W-:Y:S05]  /*5b50*/  BSYNC B0 ;  /* 0x0000000000007941 */ /* 0x000fea0003800000 */
.L_x_1548:
        /* <DEDUP_REMOVED lines=12> */
.L_x_1551:
[----:B------:R-:W-:Y:S05]  /*5c20*/  BSYNC B0 ;  /* 0x0000000000007941 */ /* 0x000fea0003800000 */
.L_x_1550:
        /* <DEDUP_REMOVED lines=13> */
.L_x_1553:
[----:B------:R-:W-:Y:S05]  /*5d00*/  BSYNC B0 ;  /* 0x0000000000007941 */ /* 0x000fea0003800000 */
.L_x_1552:
[----:B------:R-:W-:Y:S06]  /*5d10*/  BAR.ARV 0xa, 0xa0 ;  /* 0x0282800000007b1d */ /* 0x000fec0000002000 */
[----:B------:R-:W-:Y:S04]  /*5d20*/  BSSY B0, `(.L_x_1554) ;  /* 0x0000003000007945 */ /* 0x000fe80003800000 */
[----:B------:R-:W-:Y:S05]  /*5d30*/  @!P0 BRA `(.L_x_1555) ;  /* 0x0000000000048947 */ /* 0x000fea0003800000 */
[----:B------:R-:W-:-:S04]  /*5d40*/  DEPBAR.LE SB0, 0x1 ;  /* 0x000080400000791a */ /* 0x000fc80000000000 */
.L_x_1555:
[----:B------:R-:W-:Y:S05]  /*5d50*/  BSYNC B0 ;  /* 0x0000000000007941 */ /* 0x000fea0003800000 */
.L_x_1554:
[----:B------:R-:W-:Y:S01]  /*5d60*/  UIADD3 UR12, UR12, 0x2, URZ ;  /* 0x000000020c0c7890 */ /* 0x000fe2000fffe03f */
[----:B------:R-:W-:Y:S06]  /*5d70*/  BAR.ARV 0xb, 0xa0 ;  /* 0x02c2800000007b1d */ /* 0x000fec0000002000 */
[----:B------:R-:W-:Y:S01]  /*5d80*/  UISETP.GE.AND UP0, UPT, UR12, UR8, UPT ;  /* 0x000000080c00728c */ /* 0x000fe2000bf06270 */
[----:B------:R-:W-:Y:S04]  /*5d90*/  BSSY B0, `(.L_x_1556) ;  /* 0x0000003000007945 */ /* 0x000fe80003800000 */
[----:B------:R-:W-:Y:S06]  /*5da0*/  @!P0 BRA `(.L_x_1557) ;  /* 0x0000000000048947 */ /* 0x000fec0003800000 */
[----:B------:R-:W-:-:S04]  /*5db0*/  DEPBAR.LE SB0, 0x0 ;  /* 0x000080000000791a */ /* 0x000fc80000000000 */
.L_x_1557:
[----:B------:R-:W-:Y:S05]  /*5dc0*/  BSYNC B0 ;  /* 0x0000000000007941 */ /* 0x000fea0003800000 */
.L_x_1556:
[----:B------:R-:W-:Y:S06]  /*5dd0*/  BAR.ARV 0xc, 0xa0 ;  /* 0x0302800000007b1d */ /* 0x000fec0000002000 */
[----:B------:R-:W-:Y:S01]  /*5de0*/  PLOP3.LUT P1, PT, PT, PT, UP0, 0x80, 0x0 ;  /* 0x000000000000781c */ /* 0x000fe20003f2f008 */
[----:B------:R-:W-:Y:S02]  /*5df0*/  UIADD3 UR24, UR24, 0x6000, URZ ;  /* 0x0000600018187890 */ /* 0x000fe4000fffe03f */
[----:B------:R-:W-:-:S10]  /*5e00*/  UIADD3 UR4, UR4, 0x6000, URZ ;  /* 0x0000600004047890 */ /* 0x000fd4000fffe03f */
[----:B------:R-:W-:Y:S05]  /*5e10*/  @!P1 BRA `(.L_x_1558) ;  /* 0xfffffff800289947 */ /* 0x000fea000383ffff */
[----:B------:R-:W-:Y:S05]  /*5e20*/  BRA `(.L_x_1491) ;  /* 0x0000002400587947 */ /* 0x000fea0003800000 */
.L_x_1524:
        /* <DEDUP_REMOVED lines=34> */
.L_x_1560:
        /* <DEDUP_REMOVED lines=50> */
.L_x_1589:
        /* <DEDUP_REMOVED lines=9> */
.L_x_1563:
        /* <DEDUP_REMOVED lines=115> */
.L_x_1574:
[----:B-1----:R-:W-:-:S05]  /*6b30*/  IMAD.MOV.U32 R6, RZ, RZ, 0x1 ;  /* 0x00000001ff067424 */ /* 0x002fca00078e00ff */
[----:B------:R-:W-:-:S04]  /*6b40*/  SHF.L.U32 R6, R6, 0x1f, RZ ;  /* 0x0000001f06067819 */ /* 0x000fc800000006ff */
[----:B------:R-:W1:Y:S02]  /*6b50*/  SYNCS.PHASECHK.TRANS64.TRYWAIT P1, [R0+URZ+0x36438], R6 ;  /* 0x03643806000075a7 */ /* 0x000e64000802017f */
[----:B-123--:R-:W-:Y:S05]  /*6b60*/  @!P1 BRA `(.L_x_1566) ;  /* 0x0000001800849947 */ /* 0x00efea0003800000 */
.L_x_1590:
[----:B------:R-:W-:Y:S05]  /*6b70*/  @P0 BRA `(.L_x_1567) ;  /* 0x0000000000140947 */ /* 0x000fea0003800000 */
[----:B------:R-:W-:Y:S01]  /*6b80*/  ISETP.NE.AND P1, PT, R20, RZ, PT ;  /* 0x000000ff1400720c */ /* 0x000fe20003f25270 */
[----:B------:R-:W-:-:S04]  /*6b90*/  IMAD.MOV.U32 R3, RZ, RZ, 0x6100 ;  /* 0x00006100ff037424 */ /* 0x000fc800078e00ff */
[----:B------:R2:W-:Y:S08]  /*6ba0*/  SYNCS.ARRIVE.TRANS64 RZ, [R0+URZ+0x36430], R3 ;  /* 0x0364300300ff79a7 */ /* 0x0005f0000800003f */
[----:B------:R-:W-:Y:S05]  /*6bb0*/  @!P1 BRA `(.L_x_1567) ;  /* 0x0000000000049947 */ /* 0x000fea0003800000 */
[----:B------:R-:W-:Y:S01]  /*6bc0*/  BPT.TRAP 0x1 ;  /* 0x000000040000795c */ /* 0x000fe20000300000 */
.L_x_1567:
        /* <DEDUP_REMOVED lines=48> */
.L_x_1591:
[----:B------:R-:W-:Y:S05]  /*6ed0*/  @P0 BRA `(.L_x_1569) ;  /* 0x0000000000140947 */ /* 0x000fea0003800000 */
[----:B------:R-:W-:Y:S01]  /*6ee0*/  ISETP.NE.AND P1, PT, R20, RZ, PT ;  /* 0x000000ff1400720c */ /* 0x000fe20003f25270 */
[----:B--2---:R-:W-:-:S04]  /*6ef0*/  IMAD.MOV.U32 R3, RZ, RZ, 0x6100 ;  /* 0x00006100ff037424 */ /* 0x004fc800078e00ff */
[----:B------:R3:W-:Y:S08]  /*6f00*/  SYNCS.ARRIVE.TRANS64 RZ, [R0+URZ+0x36418], R3 ;  /* 0x0364180300ff79a7 */ /* 0x0007f0000800003f */
[----:B------:R-:W-:Y:S05]  /*6f10*/  @!P1 BRA `(.L_x_1569) ;  /* 0x0000000000049947 */ /* 0x000fea0003800000 */
[----:B------:R-:W-:Y:S01]  /*6f20*/  BPT.TRAP 0x1 ;  /* 0x000000040000795c */ /* 0x000fe20000300000 */
.L_x_1569:
        /* <DEDUP_REMOVED lines=44> */
.L_x_1592:
[----:B------:R-:W-:Y:S05]  /*71f0*/  @P0 BRA `(.L_x_1571) ;  /* 0x0000000000140947 */ /* 0x000fea0003800000 */
[----:B------:R-:W-:Y:S01]  /*7200*/  ISETP.NE.AND P1, PT, R20, RZ, PT ;  /* 0x000000ff1400720c */ /* 0x000fe20003f25270 */
[----:B--2---:R-:W-:-:S04]  /*7210*/  IMAD.MOV.U32 R29, RZ, RZ, 0x6100 ;  /* 0x00006100ff1d7424 */ /* 0x004fc800078e00ff */
[----:B------:R3:W-:Y:S08]  /*7220*/  SYNCS.ARRIVE.TRANS64 RZ, [R0+URZ+0x36430], R29 ;  /* 0x0364301d00ff79a7 */ /* 0x0007f0000800003f */
[----:B------:R-:W-:Y:S05]  /*7230*/  @!P1 BRA `(.L_x_1571) ;  /* 0x0000000000049947 */ /* 0x000fea0003800000 */
[----:B------:R-:W-:Y:S01]  /*7240*/  BPT.TRAP 0x1 ;  /* 0x000000040000795c */ /* 0x000fe20000300000 */
.L_x_1571:
        /* <DEDUP_REMOVED lines=37> */
.L_x_1594:
[----:B------:R-:W-:Y:S05]  /*74a0*/  @P0 BRA `(.L_x_1573) ;  /* 0x0000000000140947 */ /* 0x000fea0003800000 */
[----:B------:R-:W-:Y:S01]  /*74b0*/  ISETP.NE.AND P1, PT, R20, RZ, PT ;  /* 0x000000ff1400720c */ /* 0x000fe20003f25270 */
[----:B----4-:R-:W-:-:S04]  /*74c0*/  IMAD.MOV.U32 R5, RZ, RZ, 0x6100 ;  /* 0x00006100ff057424 */ /* 0x010fc800078e00ff */
[----:B------:R4:W-:Y:S08]  /*74d0*/  SYNCS.ARRIVE.TRANS64 RZ, [R0+URZ+0x36410], R5 ;  /* 0x0364100500ff79a7 */ /* 0x0009f0000800003f */
[----:B------:R-:W-:Y:S05]  /*74e0*/  @!P1 BRA `(.L_x_1573) ;  /* 0x0000000000049947 */ /* 0x000fea0003800000 */
[----:B------:R-:W-:Y:S01]  /*74f0*/  BPT.TRAP 0x1 ;  /* 0x000000040000795c */ /* 0x000fe20000300000 */
.L_x_1573:
        /* <DEDUP_REMOVED lines=44> */
.L_x_1565:
[----:B------:R-:W-:Y:S01]  /*77c0*/  ISETP.NE.AND P1, PT, R19, RZ, PT ;  /* 0x000000ff1300720c */ /* 0x000fe20003f25270 */
[----:B------:R-:W-:Y:S02]  /*77d0*/  IMAD.MOV.U32 R5, RZ, RZ, 0x1 ;  /* 0x00000001ff057424 */ /* 0x000fe400078e00ff */
[----:B------:R-:W-:-:S10]  /*77e0*/  IMAD.MOV.U32 R4, RZ, RZ, R15 ;  /* 0x000000ffff047224 */ /* 0x000fd400078e000f */
[----:B------:R-:W-:Y:S05]  /*77f0*/  @!P1 BRA `(.L_x_1564) ;  /* 0x0000000400889947 */ /* 0x000fea0003800000 */
[----:B------:R-:W4:Y:S02]  /*7800*/  SYNCS.PHASECHK.TRANS64.TRYWAIT P1, [R0+URZ+0x36438], R6 ;  /* 0x03643806000075a7 */ /* 0x000f24000802017f */
[----:B----4-:R-:W-:Y:S05]  /*7810*/  @!P1 BRA `(.L_x_1575) ;  /* 0x0000000c00ac9947 */ /* 0x010fea0003800000 */
.L_x_1595:
[----:B------:R-:W-:Y:S05]  /*7820*/  @P0 BRA `(.L_x_1576) ;  /* 0x0000000000140947 */ /* 0x000fea0003800000 */
[----:B------:R-:W-:Y:S01]  /*7830*/  ISETP.NE.AND P1, PT, R20, RZ, PT ;  /* 0x000000ff1400720c */ /* 0x000fe20003f25270 */
[----:B------:R-:W-:-:S04]  /*7840*/  IMAD.MOV.U32 R5, RZ, RZ, 0x6100 ;  /* 0x00006100ff057424 */ /* 0x000fc800078e00ff */
[----:B------:R1:W-:Y:S08]  /*7850*/  SYNCS.ARRIVE.TRANS64 RZ, [R0+URZ+0x36430], R5 ;  /* 0x0364300500ff79a7 */ /* 0x0003f0000800003f */
[----:B------:R-:W-:Y:S05]  /*7860*/  @!P1 BRA `(.L_x_1576) ;  /* 0x0000000000049947 */ /* 0x000fea0003800000 */
[----:B------:R-:W-:Y:S01]  /*7870*/  BPT.TRAP 0x1 ;  /* 0x000000040000795c */ /* 0x000fe20000300000 */
.L_x_1576:
        /* <DEDUP_REMOVED lines=41> */
.L_x_1596:
[----:B-1----:R-:W-:Y:S01]  /*7b10*/  IMAD.MOV.U32 R5, RZ, RZ, RZ ;  /* 0x000000ffff057224 */ /* 0x002fe200078e00ff */
[----:B------:R-:W-:Y:S06]  /*7b20*/  @P0 BRA `(.L_x_1578) ;  /* 0x0000000000140947 */ /* 0x000fec0003800000 */
[----:B------:R-:W-:Y:S01]  /*7b30*/  ISETP.NE.AND P1, PT, R20, RZ, PT ;  /* 0x000000ff1400720c */ /* 0x000fe20003f25270 */
[----:B------:R-:W-:-:S04]  /*7b40*/  IMAD.MOV.U32 R17, RZ, RZ, 0x6100 ;  /* 0x00006100ff117424 */ /* 0x000fc800078e00ff */
[----:B------:R1:W-:Y:S08]  /*7b50*/  SYNCS.ARRIVE.TRANS64 RZ, [R0+URZ+0x36418], R17 ;  /* 0x0364181100ff79a7 */ /* 0x0003f0000800003f */
[----:B------:R-:W-:Y:S05]  /*7b60*/  @!P1 BRA `(.L_x_1578) ;  /* 0x0000000000049947 */ /* 0x000fea0003800000 */
[----:B------:R-:W-:Y:S01]  /*7b70*/  BPT.TRAP 0x1 ;  /* 0x000000040000795c */ /* 0x000fe20000300000 */
.L_x_1578:
        /* <DEDUP_REMOVED lines=42> */
.L_x_1564:
[----:B------:R-:W-:-:S04]  /*7e20*/  SHF.L.U32 R3, R5, 0x1f, RZ ;  /* 0x0000001f05037819 */ /* 0x000fc800000006ff */
[----:B------:R-:W4:Y:S02]  /*7e30*/  SYNCS.PHASECHK.TRANS64.TRYWAIT P1, [R0+URZ+0x36438], R3 ;  /* 0x03643803000075a7 */ /* 0x000f24000802017f */
[----:B----4-:R-:W-:Y:S05]  /*7e40*/  @!P1 BRA `(.L_x_1579) ;  /* 0x0000000800489947 */ /* 0x010fea0003800000 */
.L_x_1597:
[----:B------:R-:W-:Y:S05]  /*7e50*/  @P0 BRA `(.L_x_1580) ;  /* 0x0000000000180947 */ /* 0x000fea0003800000 */
[----:B------:R-:W5:Y:S01]  /*7e60*/  S2R R2, SR_TID.X ;  /* 0x0000000000027919 */ /* 0x000f620000002100 */
[----:B----4-:R-:W-:-:S04]  /*7e70*/  IMAD.MOV.U32 R3, RZ, RZ, 0x6100 ;  /* 0x00006100ff037424 */ /* 0x010fc800078e00ff */
[----:B------:R4:W-:Y:S01]  /*7e80*/  SYNCS.ARRIVE.TRANS64 RZ, [R0+URZ+0x36430], R3 ;  /* 0x0364300300ff79a7 */ /* 0x0009e2000800003f */
[----:B-----5:R-:W-:-:S13]  /*7e90*/  LOP3.LUT P0, RZ, R2, 0x1f, RZ, 0xc0, !PT ;  /* 0x0000001f02ff7812 */ /* 0x020fda000780c0ff */
[----:B----4-:R-:W-:Y:S05]  /*7ea0*/  @!P0 BRA `(.L_x_1580) ;  /* 0x0000000000048947 */ /* 0x010fea0003800000 */
[----:B------:R-:W-:Y:S01]  /*7eb0*/  BPT.TRAP 0x1 ;  /* 0x000000040000795c */ /* 0x000fe20000300000 */
.L_x_1580:
        /* <DEDUP_REMOVED lines=43> */
.L_x_1561:
[----:B------:R-:W-:Y:S05]  /*8170*/  BSYNC B0 ;  /* 0x0000000000007941 */ /* 0x000fea0003800000 */
.L_x_1559:
[----:B------:R-:W-:-:S03]  /*8180*/  UMOV UR7, 0xffffffff ;  /* 0xffffffff00077882 */ /* 0x000fc60000000000 */
[----:B------:R-:W-:Y:S05]  /*8190*/  BRA.DIV UR7, `(.L_x_1581) ;  /* 0x0000000607887947 */ /* 0x000fea000b800000 */
[----:B------:R-:W-:-:S13]  /*81a0*/  ELECT P6, URZ, PT ;  /* 0x00000000003f782f */ /* 0x000fda00038c0000 */
.L_x_1600:
[----:B------:R-:W-:Y:S05]  /*81b0*/  @!P6 BRA `(.L_x_1491) ;  /* 0x000000000074e947 */ /* 0x000fea0003800000 */
[----:B------:R-:W-:-:S06]  /*81c0*/  ULOP3.LUT UR7, UR38, 0x2, URZ, 0xfc, !UPT ;  /* 0x0000000226077892 */ /* 0x000fcc000f8efc3f */
[----:B------:R-:W-:-:S05]  /*81d0*/  IMAD.U32 R0, RZ, RZ, UR7 ;  /* 0x00000007ff007e24 */ /* 0x000fca000f8e00ff */
[----:B------:R-:W-:-:S13]  /*81e0*/  ISETP.NE.AND P2, PT, R0, 0x3, PT ;  /* 0x000000030000780c */ /* 0x000fda0003f45270 */
[----:B------:R-:W-:Y:S05]  /*81f0*/  @!P2 BRA `(.L_x_1582) ;  /* 0x000000000004a947 */ /* 0x000fea0003800000 */
[----:B------:R-:W-:Y:S01]  /*8200*/  BPT.TRAP 0x1 ;  /* 0x000000040000795c */ /* 0x000fe20000300000 */
.L_x_1582:
        /* <DEDUP_REMOVED lines=15> */
.L_x_1601:
[----:B------:R-:W2:Y:S02]  /*8300*/  SYNCS.PHASECHK.TRANS64.TRYWAIT P0, [R3+URZ], R0 ;  /* 0x00000000030075a7 */ /* 0x000ea4000800017f */
[----:B--2---:R-:W-:Y:S05]  /*8310*/  @!P0 BRA `(.L_x_1584) ;  /* 0x00000004005c8947 */ /* 0x004fea0003800000 */
.L_x_1602:
[----:B------:R-:W-:Y:S05]  /*8320*/  @!P2 BRA `(.L_x_1585) ;  /* 0x000000000004a947 */ /* 0x000fea0003800000 */
[----:B------:R-:W-:Y:S01]  /*8330*/  BPT.TRAP 0x1 ;  /* 0x000000040000795c */ /* 0x000fe20000300000 */
.L_x_1585:
[----:B------:R-:W-:-:S07]  /*8340*/  SHF.L.U32 R5, R5, 0x1f, RZ ;  /* 0x0000001f05057819 */ /* 0x000fce00000006ff */
.L_x_1586:
[----:B---3--:R3:W4:Y:S02]  /*8350*/  SYNCS.PHASECHK.TRANS64.TRYWAIT P0, [R4+URZ+0x36438], R5 ;  /* 0x03643805040075a7 */ /* 0x008724000800017f */
[----:B----4-:R-:W-:Y:S05]  /*8360*/  @!P0 NANOSLEEP.SYNCS 0x989680 ;  /* 0x009896800000895d */ /* 0x010fea0003900000 */
[----:B------:R-:W4:Y:S02]  /*8370*/  @!P0 SYNCS.PHASECHK.TRANS64 P0, [R4+URZ+0x36438], R5 ;  /* 0x03643805040085a7 */ /* 0x000f24000800007f */
[----:B----4-:R-:W-:Y:S05]  /*8380*/  @!P0 BRA `(.L_x_1586) ;  /* 0xfffffffc00f08947 */ /* 0x010fea000383ffff */
.L_x_1491:
[----:B------:R-:W-:Y:S05]  /*8390*/  BSYNC B6 ;  /* 0x0000000000067941 */ /* 0x000fea0003800000 */
.L_x_1488:
[----:B------:R-:W-:Y:S05]  /*83a0*/  EXIT ;  /* 0x000000000000794d */ /* 0x000fea0003800000 */
.L_x_1498:
[----:B------:R-:W-:Y:S02]  /*83b0*/  IMAD.MOV.U32 R12, RZ, RZ, RZ ;  /* 0x000000ffff0c7224 */ /* 0x000fe400078e00ff */
[----:B------:R-:W-:Y:S02]  /*83c0*/  IMAD.MOV.U32 R11, RZ, RZ, 0x1f ;  /* 0x0000001fff0b7424 */ /* 0x000fe400078e00ff */
[----:B------:R-:W-:-:S07]  /*83d0*/  IMAD.MOV.U32 R15, RZ, RZ, -0x1 ;  /* 0xffffffffff0f7424 */ /* 0x000fce00078e00ff */
[----:B------:R-:W-:Y:S05]  /*83e0*/  WARPSYNC.COLLECTIVE R15, `(.L_x_1587) ;  /* 0x000000000f087348 */ /* 0x000fea0003c00000 */
[----:B------:R1:W2:Y:S02]  /*83f0*/  SHFL.IDX P6, R14, R13, R12, R11 ;  /* 0x0000000c0d0e7389 */ /* 0x0002a400000c000b */
[----:B-12---:R-:W-:Y:S01]  /*8400*/  ENDCOLLECTIVE ;  /* 0x000000000000791b */ /* 0x006fe20003800000 */
.L_x_1587:
[----:B------:R-:W-:Y:S05]  /*8410*/  BRA `(.L_x_1588) ;  /* 0xffffff8c00247947 */ /* 0x000fea000383ffff */
.L_x_1500:
[----:B--2---:R-:W-:-:S04]  /*8420*/  IMAD.U32 R3, RZ, RZ, UR37 ;  /* 0x00000025ff037e24 */ /* 0x004fc8000f8e00ff */
[----:B------:R2:W3:Y:S03]  /*8430*/  SYNCS.PHASECHK.TRANS64.TRYWAIT P0, [R3+URZ+0x36400], R10 ;  /* 0x0364000a030075a7 */ /* 0x0004e6000800017f */
[----:B---3--:R-:W-:Y:S05]  /*8440*/  @!P0 NANOSLEEP.SYNCS 0x989680 ;  /* 0x009896800000895d */ /* 0x008fea0003900000 */
[----:B------:R-:W3:Y:S02]  /*8450*/  @!P0 SYNCS.PHASECHK.TRANS64 P0, [R3+URZ+0x36400], R10 ;  /* 0x0364000a030085a7 */ /* 0x000ee4000800007f */
[----:B---3--:R-:W-:Y:S05]  /*8460*/  @!P0 BRA `(.L_x_1500) ;  /* 0xfffffffc00ec8947 */ /* 0x008fea000383ffff */
[----:B------:R-:W-:Y:S05]  /*8470*/  BRA `(.L_x_1499) ;  /* 0xffffff8c00587947 */ /* 0x000fea000383ffff */
.L_x_1504:
[----:B--2---:R2:W3:Y:S02]  /*8480*/  SYNCS.PHASECHK.TRANS64.TRYWAIT P1, [R3+URZ+0x36410], R10 ;  /* 0x0364100a030075a7 */ /* 0x0044e4000802017f */
[----:B---3--:R-:W-:Y:S05]  /*8490*/  @!P1 NANOSLEEP.SYNCS 0x989680 ;  /* 0x009896800000995d */ /* 0x008fea0003900000 */
[----:B------:R-:W3:Y:S02]  /*84a0*/  @!P1 SYNCS.PHASECHK.TRANS64 P1, [R3+URZ+0x36410], R10 ;  /* 0x0364100a030095a7 */ /* 0x000ee4000802007f */
[----:B---3--:R-:W-:Y:S05]  /*84b0*/  @!P1 BRA `(.L_x_1504) ;  /* 0xfffffffc00f09947 */ /* 0x008fea000383ffff */
[----:B------:R-:W-:Y:S05]  /*84c0*/  BRA `(.L_x_1503) ;  /* 0xffffff94002c7947 */ /* 0x000fea000383ffff */
.L_x_1508:
[----:B----4-:R-:W-:-:S04]  /*84d0*/  IMAD.U32 R12, RZ, RZ, UR37 ;  /* 0x00000025ff0c7e24 */ /* 0x010fc8000f8e00ff */
[----:B------:R4:W1:Y:S03]  /*84e0*/  SYNCS.PHASECHK.TRANS64.TRYWAIT P1, [R12+URZ+0x36430], R11 ;  /* 0x0364300b0c0075a7 */ /* 0x000866000802017f */
[----:B-1----:R-:W-:Y:S05]  /*84f0*/  @!P1 NANOSLEEP.SYNCS 0x989680 ;  /* 0x009896800000995d */ /* 0x002fea0003900000 */
[----:B------:R-:W1:Y:S02]  /*8500*/  @!P1 SYNCS.PHASECHK.TRANS64 P1, [R12+URZ+0x36430], R11 ;  /* 0x0364300b0c0095a7 */ /* 0x000e64000802007f */
[----:B-1----:R-:W-:Y:S05]  /*8510*/  @!P1 BRA `(.L_x_1508) ;  /* 0xfffffffc00ec9947 */ /* 0x002fea000383ffff */
[----:B------:R-:W-:Y:S05]  /*8520*/  BRA `(.L_x_1507) ;  /* 0xffffff9800cc7947 */ /* 0x000fea000383ffff */
.L_x_1562:
[----:B-1----:R1:W2:Y:S02]  /*8530*/  SYNCS.PHASECHK.TRANS64.TRYWAIT P1, [R0+URZ+0x36420], R6 ;  /* 0x03642006000075a7 */ /* 0x0022a4000802017f */
[----:B--2---:R-:W-:Y:S05]  /*8540*/  @!P1 NANOSLEEP.SYNCS 0x989680 ;  /* 0x009896800000995d */ /* 0x004fea0003900000 */
[----:B------:R-:W2:Y:S02]  /*8550*/  @!P1 SYNCS.PHASECHK.TRANS64 P1, [R0+URZ+0x36420], R6 ;  /* 0x03642006000095a7 */ /* 0x000ea4000802007f */
[----:B--2---:R-:W-:Y:S05]  /*8560*/  @!P1 BRA `(.L_x_1562) ;  /* 0xfffffffc00f09947 */ /* 0x004fea000383ffff */
[----:B------:R-:W-:Y:S05]  /*8570*/  BRA `(.L_x_1589) ;  /* 0xffffffdc007c7947 */ /* 0x000fea000383ffff */
.L_x_1566:
[----:B-1----:R1:W2:Y:S02]  /*8580*/  SYNCS.PHASECHK.TRANS64.TRYWAIT P1, [R0+URZ+0x36438], R6 ;  /* 0x03643806000075a7 */ /* 0x0022a4000802017f */
[----:B--2---:R-:W-:Y:S05]  /*8590*/  @!P1 NANOSLEEP.SYNCS 0x989680 ;  /* 0x009896800000995d */ /* 0x004fea0003900000 */
[----:B------:R-:W2:Y:S02]  /*85a0*/  @!P1 SYNCS.PHASECHK.TRANS64 P1, [R0+URZ+0x36438], R6 ;  /* 0x03643806000095a7 */ /* 0x000ea4000802007f */
[----:B--2---:R-:W-:Y:S05]  /*85b0*/  @!P1 BRA `(.L_x_1566) ;  /* 0xfffffffc00f09947 */ /* 0x004fea000383ffff */
[----:B------:R-:W-:Y:S05]  /*85c0*/  BRA `(.L_x_1590) ;  /* 0xffffffe400687947 */ /* 0x000fea000383ffff */
.L_x_1568:
[----:B--2---:R2:W3:Y:S02]  /*85d0*/  SYNCS.PHASECHK.TRANS64.TRYWAIT P1, [R0+URZ+0x36428], R3 ;  /* 0x03642803000075a7 */ /* 0x0044e4000802017f */
[----:B---3--:R-:W-:Y:S05]  /*85e0*/  @!P1 NANOSLEEP.SYNCS 0x989680 ;  /* 0x009896800000995d */ /* 0x008fea0003900000 */
[----:B------:R-:W3:Y:S02]  /*85f0*/  @!P1 SYNCS.PHASECHK.TRANS64 P1, [R0+URZ+0x36428], R3 ;  /* 0x03642803000095a7 */ /* 0x000ee4000802007f */
[----:B---3--:R-:W-:Y:S05]  /*8600*/  @!P1 BRA `(.L_x_1568) ;  /* 0xfffffffc00f09947 */ /* 0x008fea000383ffff */
[----:B------:R-:W-:Y:S05]  /*8610*/  BRA `(.L_x_1591) ;  /* 0xffffffe8002c7947 */ /* 0x000fea000383ffff */
.L_x_1570:
[----:B--2---:R2:W3:Y:S02]  /*8620*/  SYNCS.PHASECHK.TRANS64.TRYWAIT P1, [R0+URZ+0x36438], R29 ;  /* 0x0364381d000075a7 */ /* 0x0044e4000802017f */
[----:B---3--:R-:W-:Y:S05]  /*8630*/  @!P1 NANOSLEEP.SYNCS 0x989680 ;  /* 0x009896800000995d */ /* 0x008fea0003900000 */
[----:B------:R-:W3:Y:S02]  /*8640*/  @!P1 SYNCS.PHASECHK.TRANS64 P1, [R0+URZ+0x36438], R29 ;  /* 0x0364381d000095a7 */ /* 0x000ee4000802007f */
[----:B---3--:R-:W-:Y:S05]  /*8650*/  @!P1 BRA `(.L_x_1570) ;  /* 0xfffffffc00f09947 */ /* 0x008fea000383ffff */
[----:B------:R-:W-:Y:S05]  /*8660*/  BRA `(.L_x_1592) ;  /* 0xffffffe800e07947 */ /* 0x000fea000383ffff */
.L_x_1572:
[----:B------:R-:W-:-:S07]  /*8670*/  SHF.L.U32 R5, R7, 0x1f, RZ ;  /* 0x0000001f07057819 */ /* 0x000fce00000006ff */
.L_x_1593:
[----:B----4-:R4:W1:Y:S02]  /*8680*/  SYNCS.PHASECHK.TRANS64.TRYWAIT P1, [R0+URZ+0x36420], R5 ;  /* 0x03642005000075a7 */ /* 0x010864000802017f */
[----:B-1----:R-:W-:Y:S05]  /*8690*/  @!P1 NANOSLEEP.SYNCS 0x989680 ;  /* 0x009896800000995d */ /* 0x002fea0003900000 */
[----:B------:R-:W1:Y:S02]  /*86a0*/  @!P1 SYNCS.PHASECHK.TRANS64 P1, [R0+URZ+0x36420], R5 ;  /* 0x03642005000095a7 */ /* 0x000e64000802007f */
[----:B-1----:R-:W-:Y:S05]  /*86b0*/  @!P1 BRA `(.L_x_1593) ;  /* 0xfffffffc00f09947 */ /* 0x002fea000383ffff */
[----:B------:R-:W-:Y:S05]  /*86c0*/  BRA `(.L_x_1594) ;  /* 0xffffffec00747947 */ /* 0x000fea000383ffff */
.L_x_1575:
[----:B----4-:R4:W1:Y:S02]  /*86d0*/  SYNCS.PHASECHK.TRANS64.TRYWAIT P1, [R0+URZ+0x36438], R6 ;  /* 0x03643806000075a7 */ /* 0x010864000802017f */
[----:B-1----:R-:W-:Y:S05]  /*86e0*/  @!P1 NANOSLEEP.SYNCS 0x989680 ;  /* 0x009896800000995d */ /* 0x002fea0003900000 */
[----:B------:R-:W1:Y:S02]  /*86f0*/  @!P1 SYNCS.PHASECHK.TRANS64 P1, [R0+URZ+0x36438], R6 ;  /* 0x03643806000095a7 */ /* 0x000e64000802007f */
[----:B-1----:R-:W-:Y:S05]  /*8700*/  @!P1 BRA `(.L_x_1575) ;  /* 0xfffffffc00f09947 */ /* 0x002fea000383ffff */
[----:B------:R-:W-:Y:S05]  /*8710*/  BRA `(.L_x_1595) ;  /* 0xfffffff000407947 */ /* 0x000fea000383ffff */
.L_x_1577:
[----:B-1----:R1:W4:Y:S02]  /*8720*/  SYNCS.PHASECHK.TRANS64.TRYWAIT P1, [R0+URZ+0x36428], R5 ;  /* 0x03642805000075a7 */ /* 0x002324000802017f */
[----:B----4-:R-:W-:Y:S05]  /*8730*/  @!P1 NANOSLEEP.SYNCS 0x989680 ;  /* 0x009896800000995d */ /* 0x010fea0003900000 */
[----:B------:R-:W4:Y:S02]  /*8740*/  @!P1 SYNCS.PHASECHK.TRANS64 P1, [R0+URZ+0x36428], R5 ;  /* 0x03642805000095a7 */ /* 0x000f24000802007f */
[----:B----4-:R-:W-:Y:S05]  /*8750*/  @!P1 BRA `(.L_x_1577) ;  /* 0xfffffffc00f09947 */ /* 0x010fea000383ffff */
[----:B------:R-:W-:Y:S05]  /*8760*/  BRA `(.L_x_1596) ;  /* 0xfffffff000e87947 */ /* 0x000fea000383ffff */
.L_x_1579:
[----:B----4-:R4:W1:Y:S02]  /*8770*/  SYNCS.PHASECHK.TRANS64.TRYWAIT P1, [R0+URZ+0x36438], R3 ;  /* 0x03643803000075a7 */ /* 0x010864000802017f */
[----:B-1----:R-:W-:Y:S05]  /*8780*/  @!P1 NANOSLEEP.SYNCS 0x989680 ;  /* 0x009896800000995d */ /* 0x002fea0003900000 */
[----:B------:R-:W1:Y:S02]  /*8790*/  @!P1 SYNCS.PHASECHK.TRANS64 P1, [R0+URZ+0x36438], R3 ;  /* 0x03643803000095a7 */ /* 0x000e64000802007f */
[----:B-1----:R-:W-:Y:S05]  /*87a0*/  @!P1 BRA `(.L_x_1579) ;  /* 0xfffffffc00f09947 */ /* 0x002fea000383ffff */
[----:B------:R-:W-:Y:S05]  /*87b0*/  BRA `(.L_x_1597) ;  /* 0xfffffff400a47947 */ /* 0x000fea000383ffff */
.L_x_1581:
[----:B------:R-:W-:Y:S01]  /*87c0*/  BSSY B0, `(.L_x_1598) ;  /* 0x0000006000007945 */ /* 0x000fe20003800000 */
[----:B------:R-:W-:-:S07]  /*87d0*/  IMAD.MOV.U32 R15, RZ, RZ, -0x1 ;  /* 0xffffffffff0f7424 */ /* 0x000fce00078e00ff */
[----:B------:R-:W-:Y:S05]  /*87e0*/  WARPSYNC.COLLECTIVE R15, `(.L_x_1599) ;  /* 0x000000000f0c7348 */ /* 0x000fea0003c00000 */
[----:B------:R-:W-:Y:S02]  /*87f0*/  ELECT P6, UR62, PT ;  /* 0x00000000003e782f */ /* 0x000fe400038c0000 */
[----:B------:R-:W-:Y:S01]  /*8800*/  MOV R14, UR62 ;  /* 0x0000003e000e7c02 */ /* 0x000fe20008000f00 */
[----:B------:R-:W-:Y:S10]  /*8810*/  ENDCOLLECTIVE ;  /* 0x000000000000791b */ /* 0x000ff40003800000 */
.L_x_1599:
[----:B------:R-:W-:Y:S05]  /*8820*/  BSYNC B0 ;  /* 0x0000000000007941 */ /* 0x000fea0003800000 */
.L_x_1598:
[----:B------:R-:W-:Y:S05]  /*8830*/  BRA `(.L_x_1600) ;  /* 0xfffffff8005c7947 */ /* 0x000fea000383ffff */
.L_x_1583:
[----:B-1----:R1:W2:Y:S02]  /*8840*/  SYNCS.PHASECHK.TRANS64.TRYWAIT P0, [R9+URZ], R2 ;  /* 0x00000002090075a7 */ /* 0x0022a4000800017f */
[----:B--2---:R-:W-:Y:S05]  /*8850*/  @!P0 NANOSLEEP.SYNCS 0x989680 ;  /* 0x009896800000895d */ /* 0x004fea0003900000 */
[----:B------:R-:W2:Y:S02]  /*8860*/  @!P0 SYNCS.PHASECHK.TRANS64 P0, [R9+URZ], R2 ;  /* 0x00000002090085a7 */ /* 0x000ea4000800007f */
[----:B--2---:R-:W-:Y:S05]  /*8870*/  @!P0 BRA `(.L_x_1583) ;  /* 0xfffffffc00f08947 */ /* 0x004fea000383ffff */
[----:B------:R-:W-:Y:S05]  /*8880*/  BRA `(.L_x_1601) ;  /* 0xfffffff8009c7947 */ /* 0x000fea000383ffff */
.L_x_1584:
[----:B--2---:R2:W3:Y:S02]  /*8890*/  SYNCS.PHASECHK.TRANS64.TRYWAIT P0, [R3+URZ], R0 ;  /* 0x00000000030075a7 */ /* 0x0044e4000800017f */
[----:B---3--:R-:W-:Y:S05]  /*88a0*/  @!P0 NANOSLEEP.SYNCS 0x989680 ;  /* 0x009896800000895d */ /* 0x008fea0003900000 */
[----:B------:R-:W3:Y:S02]  /*88b0*/  @!P0 SYNCS.PHASECHK.TRANS64 P0, [R3+URZ], R0 ;  /* 0x00000000030085a7 */ /* 0x000ee4000800007f */
[----:B---3--:R-:W-:Y:S05]  /*88c0*/  @!P0 BRA `(.L_x_1584) ;  /* 0xfffffffc00f08947 */ /* 0x008fea000383ffff */
[----:B------:R-:W-:Y:S05]  /*88d0*/  BRA `(.L_x_1602) ;  /* 0xfffffff800907947 */ /* 0x000fea000383ffff */
.L_x_1603:
        /* <DEDUP_REMOVED lines=10> */
.L_x_3865:


//--------------------- .text._ZN7cutlass13device_kernelIN5flash11enable_sm90INS1_16FlashAttnBwdSm90INS1_25CollectiveMainloopBwdSm90ILi2ELi1ELi1EN4cute5tupleIJNS5_1CILi1EEES8_S8_EEENS6_IJNS7_ILi64EEENS7_ILi96EEENS7_ILi192EEEEEENS_6half_tEfNS_4arch4Sm90ELb0ELb1ELb1ELb0ELb1ELb0ELb1ELb0ELi3ELi1ELi1ELi1ELb0EEENS1_24CollectiveEpilogueBwdGQAISD_fSG_Li384ELb0ELb1EEENS1_19SingleTileSchedulerILb0ELb0ELb0ELi96EEEEEEEEEvNT_6ParamsE --------------------------
	.section	.text._ZN7cutlass13device_kernelIN5flash11enable_sm90INS1_16FlashAttnBwdSm90INS1_25CollectiveMainloopBwdSm90ILi2ELi1ELi1EN4cute5tupleIJNS5_1CILi1EEES8_S8_EEENS6_IJNS7_ILi64EEENS7_ILi96EEENS7_ILi192EEEEEENS_6half_tEfNS_4arch4Sm90ELb0ELb1ELb1ELb0ELb1ELb0ELb1ELb0ELi3ELi1ELi1ELi1ELb0EEENS1_24CollectiveEpilogueBwdGQAISD_fSG_Li384ELb0ELb1EEENS1_19SingleTileSchedulerILb0ELb0ELb0ELi96EEEEEEEEEvNT_6ParamsE,"ax",@progbits
	.align	128
.text._ZN7cutlass13device_kernelIN5flash11enable_sm90INS1_16FlashAttnBwdSm90INS1_25CollectiveMainloopBwdSm90ILi2ELi1ELi1EN4cute5tupleIJNS5_1CILi1EEES8_S8_EEENS6_IJNS7_ILi64EEENS7_ILi96EEENS7_ILi192EEEEEENS_6half_tEfNS_4arch4Sm90ELb0ELb1ELb1ELb0ELb1ELb0ELb1ELb0ELi3ELi1ELi1ELi1ELb0EEENS1_24CollectiveEpilogueBwdGQAISD_fSG_Li384ELb0ELb1EEENS1_19SingleTileSchedulerILb0ELb0ELb0ELi96EEEEEEEEEvNT_6ParamsE:
        .type           _ZN7cutlass13device_kernelIN5flash11enable_sm90INS1_16FlashAttnBwdSm90INS1_25CollectiveMainloopBwdSm90ILi2ELi1ELi1EN4cute5tupleIJNS5_1CILi1EEES8_S8_EEENS6_IJNS7_ILi64EEENS7_ILi96EEENS7_ILi192EEEEEENS_6half_tEfNS_4arch4Sm90ELb0ELb1ELb1ELb0ELb1ELb0ELb1ELb0ELi3ELi1ELi1ELi1ELb0EEENS1_24CollectiveEpilogueBwdGQAISD_fSG_Li384ELb0ELb1EEENS1_19SingleTileSchedulerILb0ELb0ELb0ELi96EEEEEEEEEvNT_6ParamsE,@function
        .size           _ZN7cutlass13device_kernelIN5flash11enable_sm90INS1_16FlashAttnBwdSm90INS1_25CollectiveMainloopBwdSm90ILi2ELi1ELi1EN4cute5tupleIJNS5_1CILi1EEES8_S8_EEENS6_IJNS7_ILi64EEENS7_ILi96EEENS7_ILi192EEEEEENS_6half_tEfNS_4arch4Sm90ELb0ELb1ELb1ELb0ELb1ELb0ELb1ELb0ELi3ELi1ELi1ELi1ELb0EEENS1_24CollectiveEpilogueBwdGQAISD_fSG_Li384ELb0ELb1EEENS1_19SingleTileSchedulerILb0ELb0ELb0ELi96EEEEEEEEEvNT_6ParamsE,(.L_x_3866 - _ZN7cutlass13device_kernelIN5flash11enable_sm90INS1_16FlashAttnBwdSm90INS1_25CollectiveMainloopBwdSm90ILi2ELi1ELi1EN4cute5tupleIJNS5_1CILi1EEES8_S8_EEENS6_IJNS7_ILi64EEENS7_ILi96EEENS7_ILi192EEEEEENS_6half_tEfNS_4arch4Sm90ELb0ELb1ELb1ELb0ELb1ELb0ELb1ELb0ELi3ELi1ELi1ELi1ELb0EEENS1_24CollectiveEpilogueBwdGQAISD_fSG_Li384ELb0ELb1EEENS1_19SingleTileSchedulerILb0ELb0ELb0ELi96EEEEEEEEEvNT_6ParamsE)
        .other          _ZN7cutlass13device_kernelIN5flash11enable_sm90INS1_16FlashAttnBwdSm90INS1_25CollectiveMainloopBwdSm90ILi2ELi1ELi1EN4cute5tupleIJNS5_1CILi1EEES8_S8_EEENS6_IJNS7_ILi64EEENS7_ILi96EEENS7_ILi192EEEEEENS_6half_tEfNS_4arch4Sm90ELb0ELb1ELb1ELb0ELb1ELb0ELb1ELb0ELi3ELi1ELi1ELi1ELb0EEENS1_24CollectiveEpilogueBwdGQAISD_fSG_Li384ELb0ELb1EEENS1_19SingleTileSchedulerILb0ELb0ELb0ELi96EEEEEEEEEvNT_6ParamsE,@"STO_CUDA_ENTRY STV_DEFAULT"
_ZN7cutlass13device_kernelIN5flash11enable_sm90INS1_16FlashAttnBwdSm90INS1_25CollectiveMainloopBwdSm90ILi2ELi1ELi1EN4cute5tupleIJNS5_1CILi1EEES8_S8_EEENS6_IJNS7_ILi64EEENS7_ILi96EEENS7_ILi192EEEEEENS_6half_tEfNS_4arch4Sm90ELb0ELb1ELb1ELb0ELb1ELb0ELb1ELb0ELi3ELi1ELi1ELi1ELb0EEENS1_24CollectiveEpilogueBwdGQAISD_fSG_Li384ELb0ELb1EEENS1_19SingleTileSchedulerILb0ELb0ELb0ELi96EEEEEEEEEvNT_6ParamsE:
        /* <DEDUP_REMOVED lines=24> */
.L_x_1605:
[----:B------:R-:W-:Y:S05]  /*0180*/  BSYNC B0 ;  /* 0x0000000000007941 */ /* 0x000fea0003800000 */
.L_x_1604:
        /* <DEDUP_REMOVED lines=37> */
.L_x_1606:
        /* <DEDUP_REMOVED lines=20> */
.L_x_1607:
[----:B------:R-:W-:Y:S01]  /*0520*/  PLOP3.LUT P0, PT, PT, PT, UP0, 0x80, 0x0 ;  /* 0x000000000000781c */ /* 0x000fe20003f0f008 */
[----:B------:R-:W-:Y:S01]  /*0530*/  NOP ;  /* 0x0000000000007918 */ /* 0x000fe20000000000 */
[----:B------:R-:W-:Y:S01]  /*0540*/  ULDC.64 UR46, c[0x0][0x208] ;  /* 0x00008200002e7ab9 */ /* 0x000fe20000000a00 */
[----:B------:R-:W-:Y:S01]  /*0550*/  BSSY B6, `(.L_x_1608) ;  /* 0x0000922000067945 */ /* 0x000fe20003800000 */
[----:B-12-4-:R-:W-:Y:S09]  /*0560*/  BAR.SYNC.DEFER_BLOCKING 0x0 ;  /* 0x0000000000007b1d */ /* 0x016ff20000010000 */
[----:B------:R-:W-:Y:S05]  /*0570*/  @!P0 BRA `(.L_x_1609) ;  /* 0x0000004c00248947 */ /* 0x000fea0003800000 */
.L_x_1610:
        /* <DEDUP_REMOVED lines=13> */
[----:B-1----:R-:W-:Y:S05]  /*0650*/  @!P0 BRA `(.L_x_1611) ;  /* 0x0000009000448947 */ /* 0x002fea0003800000 */
        /* <DEDUP_REMOVED lines=71> */
.L_x_1612:
        /* <DEDUP_REMOVED lines=37> */
.L_x_1615:
        /* <DEDUP_REMOVED lines=15> */
.L_x_1614:
        /* <DEDUP_REMOVED lines=20> */
.L_x_1617:
        /* <DEDUP_REMOVED lines=15> */
.L_x_1616:
        /* <DEDUP_REMOVED lines=8> */
.L_x_1749:
        /* <DEDUP_REMOVED lines=19> */
.L_x_1619:
        /* <DEDUP_REMOVED lines=109> */
.L_x_1639:
[----:B------:R-:W-:-:S05]  /*18c0*/  IMAD.U32 R3, RZ, RZ, UR38 ;  /* 0x00000026ff037e24 */ /* 0x000fca000f8e00ff */
[----:B------:R-:W-:-:S04]  /*18d0*/  LOP3.LUT R3, R3, 0x1, RZ, 0xfc, !PT ;  /* 0x0000000103037812 */ /* 0x000fc800078efcff */
[----:B------:R-:W-:-:S13]  /*18e0*/  ISETP.NE.AND P0, PT, R3, 0x3, PT ;  /* 0x000000030300780c */ /* 0x000fda0003f05270 */
[----:B------:R-:W-:Y:S05]  /*18f0*/  @!P0 BRA `(.L_x_1621) ;  /* 0x0000000000048947 */ /* 0x000fea0003800000 */
[----:B------:R-:W-:Y:S01]  /*1900*/  BPT.TRAP 0x1 ;  /* 0x000000040000795c */ /* 0x000fe20000300000 */
.L_x_1621:
[----:B------:R-:W-:Y:S02]  /*1910*/  LEA R3, R2, UR37, 0x3 ;  /* 0x0000002502037c11 */ /* 0x000fe4000f8e18ff */
[----:B------:R-:W-:-:S04]  /*1920*/  SHF.L.U32 R10, R7, 0x1f, RZ ;  /* 0x0000001f070a7819 */ /* 0x000fc800000006ff */
[----:B------:R1:W2:Y:S01]  /*1930*/  SYNCS.PHASECHK.TRANS64.TRYWAIT P1, [R3+URZ+0x36410], R10 ;  /* 0x0364100a030075a7 */ /* 0x0002a2000802017f */
[----:B------:R-:W-:Y:S05]  /*1940*/  @!P0 BRA `(.L_x_1622) ;  /* 0x0000000000048947 */ /* 0x000fea0003800000 */
[----:B------:R-:W-:Y:S01]  /*1950*/  BPT.TRAP 0x1 ;  /* 0x000000040000795c */ /* 0x000fe20000300000 */
.L_x_1622:
[----:B--2---:R-:W-:Y:S05]  /*1960*/  @P1 BRA `(.L_x_1623) ;  /* 0x0000000000081947 */ /* 0x004fea0003800000 */
[----:B------:R-:W2:Y:S02]  /*1970*/  SYNCS.PHASECHK.TRANS64.TRYWAIT P1, [R3+URZ+0x36410], R10 ;  /* 0x0364100a030075a7 */ /* 0x000ea4000802017f */
[----:B--2---:R-:W-:Y:S05]  /*1980*/  @!P1 BRA `(.L_x_1624) ;  /* 0x0000007c00b49947 */ /* 0x004fea0003800000 */
.L_x_1623:
        /* <DEDUP_REMOVED lines=8> */
[----:B------:R-:W-:-:S02]  /*1a10*/  UMOV UR11, 0x40000040 ;  /* 0x40000040000b7882 */ /* 0x000fc40000000000 */
[----:B------:R-:W-:Y:S02]  /*1a20*/  ULOP3.LUT UR5, UR5, 0x3fff, URZ, 0xc0, !UPT ;  /* 0x00003fff05057892 */ /* 0x000fe4000f8ec03f */
[----:B------:R-:W-:Y:S02]  /*1a30*/  LEA R11, R10, UR37, 0x2 ;  /* 0x000000250a0b7c11 */ /* 0x000fe4000f8e10ff */
        /* <DEDUP_REMOVED lines=91> */
.L_x_1625:
[----:B-1----:R-:W-:-:S04]  /*1ff0*/  SHF.L.U32 R11, R4, 0x1f, RZ ;  /* 0x0000001f040b7819 */ /* 0x002fc800000006ff */
[----:B------:R1:W4:Y:S01]  /*2000*/  SYNCS.PHASECHK.TRANS64.TRYWAIT P1, [UR37+0x36430], R11 ;  /* 0x0364300bff0075a7 */ /* 0x0003220008020165 */
[----:B------:R-:W-:Y:S05]  /*2010*/  @!P0 BRA `(.L_x_1626) ;  /* 0x0000000000048947 */ /* 0x000fea0003800000 */
[----:B------:R-:W-:Y:S01]  /*2020*/  BPT.TRAP 0x1 ;  /* 0x000000040000795c */ /* 0x000fe20000300000 */
.L_x_1626:
[----:B----4-:R-:W-:Y:S05]  /*2030*/  @P1 BRA `(.L_x_1627) ;  /* 0x0000000000081947 */ /* 0x010fea0003800000 */
[----:B------:R-:W4:Y:S02]  /*2040*/  SYNCS.PHASECHK.TRANS64.TRYWAIT P1, [UR37+0x36430], R11 ;  /* 0x0364300bff0075a7 */ /* 0x000f240008020165 */
[----:B----4-:R-:W-:Y:S05]  /*2050*/  @!P1 BRA `(.L_x_1628) ;  /* 0x0000007800149947 */ /* 0x010fea0003800000 */
.L_x_1627:
        /* <DEDUP_REMOVED lines=147> */
.L_x_1631:
[----:B------:R-:W-:-:S06]  /*2990*/  UISETP.NE.AND UP0, UPT, UR42, 0x1, UPT ;  /* 0x000000012a00788c */ /* 0x000fcc000bf05270 */
[----:B------:R-:W-:-:S05]  /*29a0*/  PLOP3.LUT P1, PT, PT, PT, UP0, 0x80, 0x0 ;  /* 0x000000000000781c */ /* 0x000fca0003f2f008 */
[----:B------:R-:W-:-:S08]  /*29b0*/  @UP0 ULDC UR5, c[0x0][0x754] ;  /* 0x0001d50000050ab9 */ /* 0x000fd00000000800 */
[----:B------:R-:W-:Y:S01]  /*29c0*/  @P1 IMAD.HI.U32 R143, R142, UR5, RZ ;  /* 0x000000058e8f1c27 */ /* 0x000fe2000f8e00ff */
[----:B------:R-:W-:-:S04]  /*29d0*/  @UP0 ULDC UR5, c[0x0][0x758] ;  /* 0x0001d60000050ab9 */ /* 0x000fc80000000800 */
[----:B------:R-:W-:-:S07]  /*29e0*/  @P1 SHF.R.U32.HI R142, RZ, UR5, R143 ;  /* 0x00000005ff8e1c19 */ /* 0x000fce000801168f */
.L_x_1632:
[----:B------:R-:W-:Y:S05]  /*29f0*/  BSYNC B0 ;  /* 0x0000000000007941 */ /* 0x000fea0003800000 */
.L_x_1630:
[----:B------:R-:W4:Y:S01]  /*2a00*/  LDL R143, [R1] ;  /* 0x00000000018f7983 */ /* 0x000f220000100800 */
[----:B------:R-:W-:Y:S01]  /*2a10*/  IADD3 R150, R140, UR4, R5 ;  /* 0x000000048c967c10 */ /* 0x000fe2000fffe005 */
[----:B----4-:R-:W-:-:S05]  /*2a20*/  IMAD R142, R142, UR42, R143 ;  /* 0x0000002a8e8e7c24 */ /* 0x010fca000f8e028f */
[----:B------:R-:W-:Y:S02]  /*2a30*/  VIADDMNMX R147, R142, UR42, R147, PT ;  /* 0x0000002a8e937c46 */ /* 0x000fe4000b800193 */
[----:B------:R-:W-:-:S07]  /*2a40*/  VIMNMX R150, R150, R142, !PT ;  /* 0x0000008e96967248 */ /* 0x000fce0007fe0100 */
.L_x_1629:
        /* <DEDUP_REMOVED lines=18> */
.L_x_1635:
[----:B------:R-:W-:-:S06]  /*2b70*/  UISETP.NE.AND UP0, UPT, UR42, 0x1, UPT ;  /* 0x000000012a00788c */ /* 0x000fcc000bf05270 */
[----:B------:R-:W-:-:S05]  /*2b80*/  PLOP3.LUT P1, PT, PT, PT, UP0, 0x80, 0x0 ;  /* 0x000000000000781c */ /* 0x000fca0003f2f008 */
[----:B------:R-:W-:-:S08]  /*2b90*/  @UP0 ULDC UR4, c[0x0][0x754] ;  /* 0x0001d50000040ab9 */ /* 0x000fd00000000800 */
[----:B------:R-:W-:Y:S01]  /*2ba0*/  @P1 IMAD.HI.U32 R142, R140, UR4, RZ ;  /* 0x000000048c8e1c27 */ /* 0x000fe2000f8e00ff */
[----:B------:R-:W-:-:S04]  /*2bb0*/  @UP0 ULDC UR4, c[0x0][0x758] ;  /* 0x0001d60000040ab9 */ /* 0x000fc80000000800 */
[----:B------:R-:W-:-:S07]  /*2bc0*/  @P1 SHF.R.U32.HI R140, RZ, UR4, R142 ;  /* 0x00000004ff8c1c19 */ /* 0x000fce000801168e */
.L_x_1636:
[----:B------:R-:W-:Y:S05]  /*2bd0*/  BSYNC B0 ;  /* 0x0000000000007941 */ /* 0x000fea0003800000 */
.L_x_1634:
[----:B------:R-:W4:Y:S02]  /*2be0*/  LDL R142, [R1] ;  /* 0x00000000018e7983 */ /* 0x000f240000100800 */
[----:B----4-:R-:W-:-:S05]  /*2bf0*/  IMAD R140, R140, UR42, R142 ;  /* 0x0000002a8c8c7c24 */ /* 0x010fca000f8e028e */
[----:B------:R-:W-:Y:S02]  /*2c00*/  VIMNMX R145, R145, R140, !PT ;  /* 0x0000008c91917248 */ /* 0x000fe40007fe0100 */
[----:B------:R-:W-:-:S07]  /*2c10*/  VIADDMNMX R139, R140, UR42, R139, PT ;  /* 0x0000002a8c8b7c46 */ /* 0x000fce000b80018b */
.L_x_1633:
        /* <DEDUP_REMOVED lines=10> */
[----:B------:R-:W-:-:S03]  /*2cc0*/  ULOP3.LUT UR9, UR5, 0x1000000, URZ, 0xfc, !UPT ;  /* 0x0100000005097892 */ /* 0x000fc6000f8efc3f */
[----:B------:R-:W-:-:S04]  /*2cd0*/  UMOV UR5, 0x40000040 ;  /* 0x4000004000057882 */ /* 0x000fc80000000000 */
[----:B------:R-:W-:Y:S01]  /*2ce0*/  ULEA UR12, UR10, UR37, 0xd ;  /* 0x000000250a0c7291 */ /* 0x000fe2000f8e683f */
[----:B------:R-:W-:-:S03]  /*2cf0*/  UMOV UR6, UR9 ;  /* 0x0000000900067c82 */ /* 0x000fc60008000000 */
[----:B------:R-:W-:-:S04]  /*2d00*/  UIADD3 UR4, UR12, 0x2a000, URZ ;  /* 0x0002a0000c047890 */ /* 0x000fc8000fffe03f */
[----:B------:R-:W-:-:S04]  /*2d10*/  USHF.R.U32.HI UR4, URZ, 0x4, UR4 ;  /* 0x000000043f047899 */ /* 0x000fc80008011604 */
        /* <DEDUP_REMOVED lines=171> */
[----:B------:R-:W-:Y:S01]  /*37d0*/  F2FP.F16.F32.PACK_AB R126, R129, R128 ;  /* 0x00000080817e723e */ /* 0x000fe200000000ff */
[----:B------:R-:W-:Y:S01]  /*37e0*/  ULOP3.LUT UR14, UR13, 0x10000, URZ, 0xfc, !UPT ;  /* 0x000100000d0e7892 */ /* 0x000fe2000f8efc3f */
        /* <DEDUP_REMOVED lines=40> */
[----:B------:R-:W-:Y:S01]  /*3a70*/  UMOV UR8, UR14 ;  /* 0x0000000e00087c82 */ /* 0x000fe20008000000 */
        /* <DEDUP_REMOVED lines=52> */
.L_x_1637:
        /* <DEDUP_REMOVED lines=59> */
.L_x_1638:
        /* <DEDUP_REMOVED lines=63> */
.L_x_1613:
[----:B------:R-:W-:Y:S05]  /*4560*/  @P0 BRA `(.L_x_1611) ;  /* 0x0000005000800947 */ /* 0x000fea0003800000 */
[----:B------:R-:W1:Y:S01]  /*4570*/  S2R R4, SR_TID.X ;  /* 0x0000000000047919 */ /* 0x000e620000002100 */
[----:B------:R-:W2:Y:S01]  /*4580*/  S2UR UR8, SR_CTAID.Y ;  /* 0x00000000000879c3 */ /* 0x000ea20000002600 */
[----:B------:R-:W-:Y:S01]  /*4590*/  ULDC UR9, c[0x0][0x850] ;  /* 0x0002140000097ab9 */ /* 0x000fe20000000800 */
[----:B------:R-:W-:Y:S01]  /*45a0*/  ULDC.64 UR12, c[0x0][0x818] ;  /* 0x00020600000c7ab9 */ /* 0x000fe20000000a00 */
[----:B------:R-:W-:Y:S01]  /*45b0*/  UISETP.NE.AND UP0, UPT, UR9, 0x1, UPT ;  /* 0x000000010900788c */ /* 0x000fe2000bf05270 */
[----:B------:R-:W-:Y:S01]  /*45c0*/  BSSY B0, `(.L_x_1640) ;  /* 0x0000058000007945 */ /* 0x000fe20003800000 */
[----:B------:R-:W-:Y:S01]  /*45d0*/  ULDC UR18, c[0x0][0x80c] ;  /* 0x0002030000127ab9 */ /* 0x000fe20000000800 */
[----:B------:R-:W-:Y:S01]  /*45e0*/  UMOV UR20, 0x400 ;  /* 0x0000040000147882 */ /* 0x000fe20000000000 */
[----:B------:R-:W-:Y:S01]  /*45f0*/  ULDC.64 UR16, c[0x0][0x840] ;  /* 0x0002100000107ab9 */ /* 0x000fe20000000a00 */
[----:B------:R-:W3:Y:S01]  /*4600*/  S2UR UR15, SR_CTAID.X ;  /* 0x00000000000f79c3 */ /* 0x000ee20000002500 */
[----:B------:R-:W-:-:S05]  /*4610*/  ULDC.64 UR24, c[0x0][0x848] ;  /* 0x0002120000187ab9 */ /* 0x000fca0000000a00 */
[----:B------:R-:W-:Y:S01]  /*4620*/  @UP0 ULDC UR4, c[0x0][0x854] ;  /* 0x0002150000040ab9 */ /* 0x000fe20000000800 */
[----:B------:R-:W-:Y:S01]  /*4630*/  @UP0 ULDC UR7, c[0x0][0x858] ;  /* 0x0002160000070ab9 */ /* 0x000fe20000000800 */
[----:B------:R-:W4:Y:S01]  /*4640*/  S2UR UR14, SR_CTAID.Z ;  /* 0x00000000000e79c3 */ /* 0x000f220000002700 */
[----:B--2---:R-:W-:-:S07]  /*4650*/  UIMAD.WIDE.U32 UR4, UR8, UR4, URZ ;  /* 0x00000004080472a5 */ /* 0x004fce000f8e003f */
[----:B------:R-:W2:Y:S01]  /*4660*/  S2UR UR21, SR_CgaCtaId ;  /* 0x00000000001579c3 */ /* 0x000ea20000008800 */
[----:B------:R-:W-:Y:S01]  /*4670*/  UMOV UR11, UR8 ;  /* 0x00000008000b7c82 */ /* 0x000fe20008000000 */
[----:B------:R-:W-:Y:S01]  /*4680*/  @UP0 USHF.R.U32.HI UR11, URZ, UR7, UR5 ;  /* 0x000000073f0b0299 */ /* 0x000fe20008011605 */
[----:B-1----:R-:W-:-:S03]  /*4690*/  VIADD R3, R4, 0xffffff80 ;  /* 0xffffff8004037836 */ /* 0x002fc60000000000 */
[----:B------:R-:W-:Y:S02]  /*46a0*/  USHF.R.S32.HI UR19, URZ, 0x1f, UR11 ;  /* 0x0000001f3f137899 */ /* 0x000fe4000801140b */
[----:B------:R-:W-:Y:S01]  /*46b0*/  BAR.SYNC.DEFER_BLOCKING 0x1, 0x180 ;  /* 0x0046000000007b1d */ /* 0x000fe20000010000 */
[----:B---3--:R-:W-:Y:S01]  /*46c0*/  UIMAD UR6, UR15, 0x4800, URZ ;  /* 0x000048000f0678a4 */ /* 0x008fe2000f8e023f */
[----:B------:R-:W-:Y:S01]  /*46d0*/  ISETP.NE.AND P1, PT, R4, 0x80, PT ;  /* 0x000000800400780c */ /* 0x000fe20003f25270 */
[----:B------:R-:W-:Y:S01]  /*46e0*/  UIMAD UR10, UR19, UR12, URZ ;  /* 0x0000000c130a72a4 */ /* 0x000fe2000f8e023f */
[----:B------:R-:W-:Y:S01]  /*46f0*/  SHF.R.S32.HI R0, RZ, 0x1f, R3 ;  /* 0x0000001fff007819 */ /* 0x000fe20000011403 */
[----:B------:R-:W-:Y:S01]  /*4700*/  USHF.R.S32.HI UR7, URZ, 0x1f, UR6 ;  /* 0x0000001f3f077899 */ /* 0x000fe20008011406 */
[----:B------:R-:W-:Y:S01]  /*4710*/  ISETP.NE.AND P0, PT, R3, RZ, PT ;  /* 0x000000ff0300720c */ /* 0x000fe20003f05270 */
[----:B------:R-:W-:Y:S01]  /*4720*/  UIMAD UR22, UR11, UR13, UR10 ;  /* 0x0000000d0b1672a4 */ /* 0x000fe2000f8e020a */
[----:B------:R-:W-:Y:S01]  /*4730*/  LEA.HI R2, R0, R3, RZ, 0x7 ;  /* 0x0000000300027211 */ /* 0x000fe200078f38ff */
[----:B------:R-:W-:Y:S01]  /*4740*/  UIMAD.WIDE.U32 UR4, UR11, UR12, UR6 ;  /* 0x0000000c0b0472a5 */ /* 0x000fe2000f8e0006 */
[----:B------:R-:W-:-:S02]  /*4750*/  ULDC UR10, c[0x0][0x870] ;  /* 0x00021c00000a7ab9 */ /* 0x000fc40000000800 */
[----:B------:R-:W-:Y:S01]  /*4760*/  LOP3.LUT R0, R2, 0x3fffff80, RZ, 0xc0, !PT ;  /* 0x3fffff8002007812 */ /* 0x000fe200078ec0ff */
[----:B------:R-:W-:Y:S01]  /*4770*/  UIMAD UR10, UR15, UR10, URZ ;  /* 0x0000000a0f0a72a4 */ /* 0x000fe2000f8e023f */
[----:B------:R-:W-:Y:S01]  /*4780*/  SHF.R.S32.HI R5, RZ, 0x7, R2 ;  /* 0x00000007ff057819 */ /* 0x000fe20000011402 */
[----:B----4-:R-:W-:Y:S02]  /*4790*/  UIMAD UR15, UR14, UR18, URZ ;  /* 0x000000120e0f72a4 */ /* 0x010fe4000f8e023f */
[----:B------:R-:W-:Y:S01]  /*47a0*/  IMAD.IADD R0, R3, 0x1, -R0 ;  /* 0x0000000103007824 */ /* 0x000fe200078e0a00 */
[----:B------:R-:W-:Y:S02]  /*47b0*/  UIMAD UR18, UR10, UR18, URZ ;  /* 0x000000120a1272a4 */ /* 0x000fe4000f8e023f */
[----:B--2---:R-:W-:Y:S01]  /*47c0*/  ULEA UR10, UR21, UR20, 0x18 ;  /* 0x00000014150a7291 */ /* 0x004fe2000f8ec03f */
[----:B------:R-:W-:Y:S01]  /*47d0*/  IMAD R0, R5, 0x600, R0 ;  /* 0x0000060005007824 */ /* 0x000fe200078e0200 */
[----:B------:R-:W-:-:S02]  /*47e0*/  USHF.R.S32.HI UR21, URZ, 0x1f, UR18 ;  /* 0x0000001f3f157899 */ /* 0x000fc40008011412 */
[----:B------:R-:W-:Y:S01]  /*47f0*/  USHF.R.S32.HI UR20, URZ, 0x1f, UR15 ;  /* 0x0000001f3f147899 */ /* 0x000fe2000801140f */
[----:B------:R-:W-:Y:S01]  /*4800*/  IMAD.SHL.U32 R0, R0, 0x4, RZ ;  /* 0x0000000400007824 */ /* 0x000fe200078e00ff */
[----:B------:R-:W-:Y:S02]  /*4810*/  UIADD3 UR18, UP0, UP1, UR18, UR15, UR11 ;  /* 0x0000000f12127290 */ /* 0x000fe4000f91e00b */
[----:B------:R-:W-:Y:S02]  /*4820*/  UIMAD.WIDE.U32 UR6, UR11, UR16, UR6 ;  /* 0x000000100b0672a5 */ /* 0x000fe4000f8e0006 */
[----:B------:R-:W-:Y:S01]  /*4830*/  UIMAD UR23, UR19, UR16, URZ ;  /* 0x00000010131772a4 */ /* 0x000fe2000f8e023f */
[----:B------:R-:W-:Y:S01]  /*4840*/  LEA R0, R0, UR10, 0x2 ;  /* 0x0000000a00007c11 */ /* 0x000fe2000f8e10ff */
[----:B------:R-:W-:Y:S02]  /*4850*/  UIADD3.X UR16, UR21, UR20, UR19, UP0, UP1 ;  /* 0x0000001415107290 */ /* 0x000fe400087e2413 */
[----:B------:R-:W-:Y:S01]  /*4860*/  USHF.L.U32 UR15, UR18, 0x2, URZ ;  /* 0x00000002120f7899 */ /* 0x000fe2000800063f */
[----:B------:R-:W-:Y:S01]  /*4870*/  ULDC.64 UR12, c[0x0][0x868] ;  /* 0x00021a00000c7ab9 */ /* 0x000fe20000000a00 */
[----:B------:R-:W-:Y:S01]  /*4880*/  USHF.L.U64.HI UR16, UR18, 0x2, UR16 ;  /* 0x0000000212107899 */ /* 0x000fe20008010210 */
[----:B------:R1:W-:Y:S01]  /*4890*/  STS.128 [R0], R24 ;  /* 0x0000001800007388 */ /* 0x0003e20000000c00 */
[----:B------:R-:W-:-:S02]  /*48a0*/  UIADD3 UR18, UP0, UR15, UR12, URZ ;  /* 0x0000000c0f127290 */ /* 0x000fc4000ff1e03f */
[----:B------:R-:W-:Y:S01]  /*48b0*/  USHF.R.S32.HI UR12, URZ, 0x1f, UR14 ;  /* 0x0000001f3f0c7899 */ /* 0x000fe2000801140e */
[----:B------:R1:W-:Y:S01]  /*48c0*/  STS.128 [R0+0x800], R28 ;  /* 0x0008001c00007388 */ /* 0x0003e20000000c00 */
[----:B------:R-:W-:Y:S01]  /*48d0*/  UIMAD UR17, UR11, UR17, UR23 ;  /* 0x000000110b1172a4 */ /* 0x000fe2000f8e0217 */
[----:B------:R-:W-:Y:S02]  /*48e0*/  ULDC.64 UR20, c[0x0][0x820] ;  /* 0x0002080000147ab9 */ /* 0x000fe40000000a00 */
[----:B------:R1:W-:Y:S01]  /*48f0*/  STS.128 [R0+0x1000], R32 ;  /* 0x0010002000007388 */ /* 0x0003e20000000c00 */
[----:B------:R-:W-:Y:S01]  /*4900*/  UIADD3.X UR19, UR16, UR13, URZ, UP0, !UPT ;  /* 0x0000000d10137290 */ /* 0x000fe200087fe43f */
[----:B------:R-:W-:Y:S01]  /*4910*/  IMAD.U32 R2, RZ, RZ, UR18 ;  /* 0x00000012ff027e24 */ /* 0x000fe2000f8e00ff */
[----:B------:R-:W-:Y:S01]  /*4920*/  UIMAD UR13, UR12, UR20, URZ ;  /* 0x000000140c0d72a4 */ /* 0x000fe2000f8e023f */
[----:B------:R1:W-:Y:S01]  /*4930*/  STS.128 [R0+0x1800], R36 ;  /* 0x0018002400007388 */ /* 0x0003e20000000c00 */
[----:B------:R-:W-:-:S02]  /*4940*/  UIADD3 UR5, UR5, UR22, URZ ;  /* 0x0000001605057290 */ /* 0x000fc4000fffe03f */
[----:B------:R-:W-:Y:S01]  /*4950*/  UIMAD UR12, UR12, UR24, URZ ;  /* 0x000000180c0c72a4 */ /* 0x000fe2000f8e023f */
[----:B------:R1:W-:Y:S01]  /*4960*/  STS.128 [R0+0x2000], R40 ;  /* 0x0020002800007388 */ /* 0x0003e20000000c00 */
[----:B------:R-:W-:Y:S01]  /*4970*/  UIADD3 UR7, UR7, UR17, URZ ;  /* 0x0000001107077290 */ /* 0x000fe2000fffe03f */
[----:B------:R-:W-:Y:S01]  /*4980*/  IMAD.U32 R3, RZ, RZ, UR19 ;  /* 0x00000013ff037e24 */ /* 0x000fe2000f8e00ff */
[----:B------:R-:W-:Y:S01]  /*4990*/  UIMAD UR13, UR14, UR21, UR13 ;  /* 0x000000150e0d72a4 */ /* 0x000fe2000f8e020d */
[----:B------:R1:W-:Y:S01]  /*49a0*/  STS.128 [R0+0x2800], R44 ;  /* 0x0028002c00007388 */ /* 0x0003e20000000c00 */
[----:B------:R-:W-:Y:S02]  /*49b0*/  UIMAD.WIDE.U32 UR4, UR14, UR20, UR4 ;  /* 0x000000140e0472a5 */ /* 0x000fe4000f8e0004 */
[----:B------:R-:W-:Y:S01]  /*49c0*/  UIMAD UR12, UR14, UR25, UR12 ;  /* 0x000000190e0c72a4 */ /* 0x000fe2000f8e020c */
[----:B------:R1:W-:Y:S01]  /*49d0*/  STS.128 [R0+0x3000], R48 ;  /* 0x0030003000007388 */ /* 0x0003e20000000c00 */
[----:B------:R-:W-:Y:S01]  /*49e0*/  UIMAD.WIDE.U32 UR6, UR14, UR24, UR6 ;  /* 0x000000180e0672a5 */ /* 0x000fe2000f8e0006 */
[----:B------:R-:W-:-:S02]  /*49f0*/  ULDC.64 UR20, c[0x0][0x800] ;  /* 0x0002000000147ab9 */ /* 0x000fc40000000a00 */
[----:B------:R1:W-:Y:S01]  /*4a00*/  STS.128 [R0+0x3800], R52 ;  /* 0x0038003400007388 */ /* 0x0003e20000000c00 */
[----:B------:R-:W-:Y:S01]  /*4a10*/  ULDC.64 UR22, c[0x0][0x828] ;  /* 0x00020a0000167ab9 */ /* 0x000fe20000000a00 */
[----:B------:R-:W-:Y:S02]  /*4a20*/  UIADD3 UR14, -UR11, URZ, URZ ;  /* 0x0000003f0b0e7290 */ /* 0x000fe4000fffe13f */
[----:B------:R1:W-:Y:S01]  /*4a30*/  STS.128 [R0+0x4000], R56 ;  /* 0x0040003800007388 */ /* 0x0003e20000000c00 */
[----:B------:R-:W-:Y:S02]  /*4a40*/  UIADD3 UR11, UR5, UR13, URZ ;  /* 0x0000000d050b7290 */ /* 0x000fe4000fffe03f */
[----:B------:R-:W-:Y:S01]  /*4a50*/  ULEA UR20, UP0, UR4, UR20, 0x2 ;  /* 0x0000001404147291 */ /* 0x000fe2000f80103f */
[----:B------:R1:W-:Y:S01]  /*4a60*/  STS.128 [R0+0x4800], R60 ;  /* 0x0048003c00007388 */ /* 0x0003e20000000c00 */
[----:B------:R-:W-:Y:S02]  /*4a70*/  UIADD3 UR5, UR7, UR12, URZ ;  /* 0x0000000c07057290 */ /* 0x000fe4000fffe03f */
[----:B------:R-:W-:Y:S01]  /*4a80*/  ULEA UR22, UP1, UR6, UR22, 0x2 ;  /* 0x0000001606167291 */ /* 0x000fe2000f82103f */
[----:B------:R1:W-:Y:S01]  /*4a90*/  STS.128 [R0+0x5000], R64 ;  /* 0x0050004000007388 */ /* 0x0003e20000000c00 */
[----:B------:R-:W-:-:S02]  /*4aa0*/  ULEA.HI.X UR21, UR4, UR21, UR11, 0x2, UP0 ;  /* 0x0000001504157291 */ /* 0x000fc400080f140b */
[----:B------:R-:W-:Y:S01]  /*4ab0*/  ULEA.HI.X UR5, UR6, UR23, UR5, 0x2, UP1 ;  /* 0x0000001706057291 */ /* 0x000fe200088f1405 */
[----:B------:R1:W-:Y:S01]  /*4ac0*/  STS.128 [R0+0x5800], R68 ;  /* 0x0058004400007388 */ /* 0x0003e20000000c00 */
[----:B------:R-:W-:Y:S01]  /*4ad0*/  UIMAD UR14, UR9, UR14, UR8 ;  /* 0x0000000e090e72a4 */ /* 0x000fe2000f8e0208 */
[----:B------:R-:W-:Y:S11]  /*4ae0*/  @P0 BRA `(.L_x_1641) ;  /* 0x0000000000140947 */ /* 0x000ff60003800000 */
.L_x_1642:
[----:B------:R-:W2:Y:S04]  /*4af0*/  LDG.E.STRONG.GPU R4, desc[UR46][R2.64] ;  /* 0x0000002e02047981 */ /* 0x000ea8000c1ef900 */
[----:B--2---:R-:W-:Y:S01]  /*4b00*/  CCTL.IVALL ;  /* 0x00000000ff00798f */ /* 0x004fe20002000000 */
[----:B------:R-:W-:Y:S05]  /*4b10*/  YIELD ;  /* 0x0000000000007946 */ /* 0x000fea0003800000 */
[----:B------:R-:W-:-:S13]  /*4b20*/  ISETP.NE.AND P0, PT, R4, UR14, PT ;  /* 0x0000000e04007c0c */ /* 0x000fda000bf05270 */
[----:B------:R-:W-:Y:S05]  /*4b30*/  @P0 BRA `(.L_x_1642) ;  /* 0xfffffffc00ec0947 */ /* 0x000fea000383ffff */
.L_x_1641:
[----:B------:R-:W-:Y:S05]  /*4b40*/  BSYNC B0 ;  /* 0x0000000000007941 */ /* 0x000fea0003800000 */
.L_x_1640:
[----:B------:R-:W-:-:S03]  /*4b50*/  UMOV UR4, 0xffffffff ;  /* 0xffffffff00047882 */ /* 0x000fc60000000000 */
[----:B------:R-:W-:Y:S05]  /*4b60*/  BRA.DIV UR4, `(.L_x_1643) ;  /* 0x0000004e04687947 */ /* 0x000fea000b800000 */
[----:B------:R-:W-:Y:S01]  /*4b70*/  NOP ;  /* 0x0000000000007918 */ /* 0x000fe20000000000 */
.L_x_1752:
        /* <DEDUP_REMOVED lines=10> */
[----:B------:R-:W-:Y:S01]  /*4c20*/  PLOP3.LUT P0, PT, PT, PT, PT, 0x80, 0x0 ;  /* 0x000000000000781c */ /* 0x000fe20003f0f070 */
[----:B------:R-:W-:Y:S01]  /*4c30*/  UMOV UR6, 0x1200 ;  /* 0x0000120000067882 */ /* 0x000fe20000000000 */
[----:B------:R-:W-:Y:S01]  /*4c40*/  UMOV UR8, 0x0 ;  /* 0x0000000000087882 */ /* 0x000fe20000000000 */
[----:B------:R-:W-:Y:S01]  /*4c50*/  UMOV UR9, 0x14f00000 ;  /* 0x14f0000000097882 */ /* 0x000fe20000000000 */
[----:B------:R-:W-:-:S09]  /*4c60*/  UMOV UR4, UR22 ;  /* 0x0000001600047c82 */ /* 0x000fd20008000000 */
.L_x_1646:
[----:B------:R-:W-:Y:S01]  /*4c70*/  @P0 ELECT P2, URZ, PT ;  /* 0x00000000003f082f */ /* 0x000fe20003840000 */
[----:B------:R2:W-:-:S12]  /*4c80*/  UBLKRED.G.S.ADD.F32.RN [UR4], [UR10], UR6, desc[UR8] ;  /* 0x000008040a0073bb */ /* 0x0005d800080a1406 */
[----:B------:R-:W-:Y:S02]  /*4c90*/  @P2 PLOP3.LUT P0, PT, P2, PT, PT, 0x8, 0x0 ;  /* 0x000000000000281c */ /* 0x000fe4000170e170 */
[----:B------:R-:W-:-:S11]  /*4ca0*/  PLOP3.LUT P2, PT, PT, PT, PT, 0x8, 0x0 ;  /* 0x000000000000781c */ /* 0x000fd60003f4e170 */
[----:B--2---:R-:W-:Y:S05]  /*4cb0*/  @P0 BRA.U.ANY `(.L_x_1646) ;  /* 0xfffffffd00ec0947 */ /* 0x004fea000393ffff */
[----:B------:R0:W-:Y:S01]  /*4cc0*/  UTMACMDFLUSH ;  /* 0x00000000000079b7 */ /* 0x0001e20000000000 */
[----:B------:R-:W-:-:S04]  /*4cd0*/  DEPBAR.LE SB0, 0x0 ;  /* 0x000080000000791a */ /* 0x000fc80000000000 */
.L_x_1645:
[----:B------:R-:W-:Y:S05]  /*4ce0*/  BSYNC B0 ;  /* 0x0000000000007941 */ /* 0x000fea0003800000 */
.L_x_1644:
        /* <DEDUP_REMOVED lines=12> */
[----:B------:R-:W-:-:S05]  /*4db0*/  IMAD.MOV.U32 R5, RZ, RZ, 0x1 ;  /* 0x00000001ff057424 */ /* 0x000fca00078e00ff */
[----:B------:R2:W-:Y:S02]  /*4dc0*/  REDG.E.ADD.S32.STRONG.GPU desc[UR46][R2.64], R5 ;  /* 0x000000050200798e */ /* 0x0005e4000c10e3ae */
.L_x_1648:
[----:B------:R-:W-:Y:S05]  /*4dd0*/  BSYNC B0 ;  /* 0x0000000000007941 */ /* 0x000fea0003800000 */
.L_x_1647:
[----:B------:R-:W-:Y:S06]  /*4de0*/  BAR.SYNC.DEFER_BLOCKING 0x1, 0x180 ;  /* 0x0046000000007b1d */ /* 0x000fec0000010000 */
[----:B------:R-:W-:Y:S01]  /*4df0*/  ULDC.64 UR4, c[0x0][0x860] ;  /* 0x0002180000047ab9 */ /* 0x000fe20000000a00 */
[----:B------:R-:W-:Y:S01]  /*4e00*/  BSSY B0, `(.L_x_1649) ;  /* 0x0000017000007945 */ /* 0x000fe20003800000 */
[----:B------:R-:W-:-:S04]  /*4e10*/  UIADD3 UR15, UP0, UR15, UR4, URZ ;  /* 0x000000040f0f7290 */ /* 0x000fc8000ff1e03f */
[----:B------:R-:W-:Y:S02]  /*4e20*/  UIADD3.X UR16, UR16, UR5, URZ, UP0, !UPT ;  /* 0x0000000510107290 */ /* 0x000fe400087fe43f */
[----:B--2---:R-:W-:-:S04]  /*4e30*/  IMAD.U32 R2, RZ, RZ, UR15 ;  /* 0x0000000fff027e24 */ /* 0x004fc8000f8e00ff */
[----:B------:R-:W-:Y:S01]  /*4e40*/  IMAD.U32 R3, RZ, RZ, UR16 ;  /* 0x00000010ff037e24 */ /* 0x000fe2000f8e00ff */
        /* <DEDUP_REMOVED lines=13> */
.L_x_1651:
[----:B-12---:R-:W2:Y:S04]  /*4f20*/  LDG.E.STRONG.GPU R0, desc[UR46][R2.64] ;  /* 0x0000002e02007981 */ /* 0x006ea8000c1ef900 */
[----:B--2---:R-:W-:Y:S01]  /*4f30*/  CCTL.IVALL ;  /* 0x00000000ff00798f */ /* 0x004fe20002000000 */
[----:B------:R-:W-:Y:S05]  /*4f40*/  YIELD ;  /* 0x0000000000007946 */ /* 0x000fea0003800000 */
[----:B------:R-:W-:-:S13]  /*4f50*/  ISETP.NE.AND P0, PT, R0, UR14, PT ;  /* 0x0000000e00007c0c */ /* 0x000fda000bf05270 */
[----:B------:R-:W-:Y:S05]  /*4f60*/  @P0 BRA `(.L_x_1651) ;  /* 0xfffffffc00ec0947 */ /* 0x000fea000383ffff */
.L_x_1650:
[----:B------:R-:W-:Y:S05]  /*4f70*/  BSYNC B0 ;  /* 0x0000000000007941 */ /* 0x000fea0003800000 */
.L_x_1649:
[----:B------:R-:W-:-:S03]  /*4f80*/  UMOV UR4, 0xffffffff ;  /* 0xffffffff00047882 */ /* 0x000fc60000000000 */
[----:B------:R-:W-:Y:S05]  /*4f90*/  BRA.DIV UR4, `(.L_x_1652) ;  /* 0x0000004a04787947 */ /* 0x000fea000b800000 */
[----:B------:R-:W-:Y:S01]  /*4fa0*/  NOP ;  /* 0x0000000000007918 */ /* 0x000fe20000000000 */
.L_x_1755:
[----:B------:R-:W-:Y:S01]  /*4fb0*/  @!PT LDS RZ, [RZ] ;  /* 0x00000000fffff984 */ /* 0x000fe20000000800 */
[----:B------:R-:W-:Y:S01]  /*4fc0*/  @!PT LDS RZ, [RZ] ;  /* 0x00000000fffff984 */ /* 0x000fe20000000800 */
[----:B------:R-:W-:Y:S01]  /*4fd0*/  @!PT LDS RZ, [RZ] ;  /* 0x00000000fffff984 */ /* 0x000fe20000000800 */
[----:B------:R-:W-:Y:S01]  /*4fe0*/  @!PT LDS RZ, [RZ] ;  /* 0x00000000fffff984 */ /* 0x000fe20000000800 */
[----:B------:R3:W-:Y:S06]  /*4ff0*/  MEMBAR.ALL.CTA ;  /* 0x0000000000007992 */ /* 0x0007ec0000008000 */
[----:B---3--:R-:W3:Y:S01]  /*5000*/  FENCE.VIEW.ASYNC.S ;  /* 0x00000000000073c6 */ /* 0x008ee20000000000 */
[----:B------:R-:W-:Y:S05]  /*5010*/  WARPSYNC.ALL ;  /* 0x0000000000007948 */ /* 0x000fea0003800000 */
[----:B------:R-:W-:Y:S01]  /*5020*/  BSSY B0, `(.L_x_1653) ;  /* 0x0000010000007945 */ /* 0x000fe20003800000 */
[----:B---3--:R-:W-:Y:S06]  /*5030*/  BAR.SYNC.DEFER_BLOCKING 0x1, 0x180 ;  /* 0x0046000000007b1d */ /* 0x008fec0000010000 */
[----:B------:R-:W-:Y:S05]  /*5040*/  @P1 BRA `(.L_x_1654) ;  /* 0x0000000000341947 */ /* 0x000fea0003800000 */
[----:B------:R-:W-:Y:S01]  /*5050*/  PLOP3.LUT P0, PT, PT, PT, PT, 0x80, 0x0 ;  /* 0x000000000000781c */ /* 0x000fe20003f0f070 */
[----:B------:R-:W-:Y:S01]  /*5060*/  UMOV UR6, 0x1200 ;  /* 0x0000120000067882 */ /* 0x000fe20000000000 */
[----:B------:R-:W-:Y:S01]  /*5070*/  UMOV UR8, 0x0 ;  /* 0x0000000000087882 */ /* 0x000fe20000000000 */
[----:B------:R-:W-:Y:S01]  /*5080*/  UMOV UR9, 0x14f00000 ;  /* 0x14f0000000097882 */ /* 0x000fe20000000000 */
[----:B------:R-:W-:Y:S01]  /*5090*/  UMOV UR4, UR20 ;  /* 0x0000001400047c82 */ /* 0x000fe20008000000 */
[----:B------:R-:W-:-:S08]  /*50a0*/  UMOV UR5, UR21 ;  /* 0x0000001500057c82 */ /* 0x000fd00008000000 */
.L_x_1655:
[----:B------:R-:W-:Y:S01]  /*50b0*/  @P0 ELECT P2, URZ, PT ;  /* 0x00000000003f082f */ /* 0x000fe20003840000 */
[----:B------:R3:W-:-:S12]  /*50c0*/  UBLKRED.G.S.ADD.F32.RN [UR4], [UR10], UR6, desc[UR8] ;  /* 0x000008040a0073bb */ /* 0x0007d800080a1406 */
[----:B------:R-:W-:Y:S02]  /*50d0*/  @P2 PLOP3.LUT P0, PT, P2, PT, PT, 0x8, 0x0 ;  /* 0x000000000000281c */ /* 0x000fe4000170e170 */
[----:B------:R-:W-:-:S11]  /*50e0*/  PLOP3.LUT P2, PT, PT, PT, PT, 0x8, 0x0 ;  /* 0x000000000000781c */ /* 0x000fd60003f4e170 */
[----:B---3--:R-:W-:Y:S05]  /*50f0*/  @P0 BRA.U.ANY `(.L_x_1655) ;  /* 0xfffffffd00ec0947 */ /* 0x008fea000393ffff */
[----:B------:R0:W-:Y:S01]  /*5100*/  UTMACMDFLUSH ;  /* 0x00000000000079b7 */ /* 0x0001e20000000000 */
[----:B------:R-:W-:-:S04]  /*5110*/  DEPBAR.LE SB0, 0x0 ;  /* 0x000080000000791a */ /* 0x000fc80000000000 */
.L_x_1654:
[----:B------:R-:W-:Y:S05]  /*5120*/  BSYNC B0 ;  /* 0x0000000000007941 */ /* 0x000fea0003800000 */
.L_x_1653:
        /* <DEDUP_REMOVED lines=11> */
[----:B012345:R-:W-:Y:S04]  /*51e0*/  CCTL.IVALL ;  /* 0x00000000ff00798f */ /* 0x03ffe80002000000 */
[----:B------:R3:W-:Y:S01]  /*51f0*/  REDG.E.ADD.S32.STRONG.GPU desc[UR46][R2.64], R5 ;  /* 0x000000050200798e */ /* 0x0007e2000c10e3ae */
[----:B------:R-:W-:Y:S05]  /*5200*/  BRA `(.L_x_1611) ;  /* 0x0000004400587947 */ /* 0x000fea0003800000 */
.L_x_1609:
        /* <DEDUP_REMOVED lines=33> */
.L_x_1657:
[----:B------:R-:W-:-:S05]  /*5420*/  UMOV UR11, UR5 ;  /* 0x00000005000b7c82 */ /* 0x000fca0008000000 */
.L_x_1658:
        /* <DEDUP_REMOVED lines=11> */
[----:B------:R-:W-:Y:S02]  /*54e0*/  UIADD3 UR7, UR7, UR8, URZ ;  /* 0x0000000807077290 */ /* 0x000fe4000fffe03f */
[----:B------:R-:W-:Y:S02]  /*54f0*/  UISETP.LT.AND UP0, UPT, URZ, UR10, UPT ;  /* 0x0000000a3f00728c */ /* 0x000fe4000bf01270 */
[----:B------:R-:W-:-:S02]  /*5500*/  USHF.R.S32.HI UR9, URZ, 0x1f, UR16 ;  /* 0x0000001f3f097899 */ /* 0x000fc40008011410 */
[----:B------:R-:W-:Y:S01]  /*5510*/  USEL UR8, URZ, UR10, !UP0 ;  /* 0x0000000a3f087287 */ /* 0x000fe2000c000000 */
[----:B------:R-:W-:Y:S01]  /*5520*/  ULDC.64 UR12, c[0x0][0x2e0] ;  /* 0x0000b800000c7ab9 */ /* 0x000fe20000000a00 */
[----:B------:R-:W-:Y:S02]  /*5530*/  ULDC UR15, c[0x0][0x288] ;  /* 0x0000a200000f7ab9 */ /* 0x000fe40000000800 */
[----:B------:R-:W-:Y:S02]  /*5540*/  UISETP.GT.AND UP0, UPT, UR11, UR8, UPT ;  /* 0x000000080b00728c */ /* 0x000fe4000bf04270 */
[----:B------:R-:W-:Y:S02]  /*5550*/  UIMAD UR9, UR9, UR12, URZ ;  /* 0x0000000c090972a4 */ /* 0x000fe4000f8e023f */
[----:B------:R-:W-:Y:S02]  /*5560*/  UIMAD UR10, UR16, UR15, URZ ;  /* 0x0000000f100a72a4 */ /* 0x000fe4000f8e023f */
[----:B------:R-:W-:Y:S01]  /*5570*/  PLOP3.LUT P1, PT, PT, PT, UP0, 0x80, 0x0 ;  /* 0x000000000000781c */ /* 0x000fe20003f2f008 */
[----:B------:R-:W-:-:S02]  /*5580*/  UIMAD UR14, UR16, UR13, UR9 ;  /* 0x0000000d100e72a4 */ /* 0x000fc4000f8e0209 */
        /* <DEDUP_REMOVED lines=26> */
.L_x_1663:
[----:B------:R-:W2:Y:S04]  /*5730*/  LDG.E.STRONG.GPU R0, desc[UR46][R2.64] ;  /* 0x0000002e02007981 */ /* 0x000ea8000c1ef900 */
[----:B--2---:R-:W-:Y:S01]  /*5740*/  CCTL.IVALL ;  /* 0x00000000ff00798f */ /* 0x004fe20002000000 */
[----:B------:R-:W-:Y:S05]  /*5750*/  YIELD ;  /* 0x0000000000007946 */ /* 0x000fea0003800000 */
[----:B------:R-:W-:-:S13]  /*5760*/  ISETP.NE.AND P1, PT, R0, UR23, PT ;  /* 0x0000001700007c0c */ /* 0x000fda000bf25270 */
[----:B------:R-:W-:Y:S05]  /*5770*/  @P1 BRA `(.L_x_1663) ;  /* 0xfffffffc00ec1947 */ /* 0x000fea000383ffff */
.L_x_1662:
[----:B------:R-:W-:Y:S05]  /*5780*/  BSYNC B0 ;  /* 0x0000000000007941 */ /* 0x000fea0003800000 */
.L_x_1661:
[----:B------:R-:W-:-:S03]  /*5790*/  UMOV UR4, 0xffffffff ;  /* 0xffffffff00047882 */ /* 0x000fc60000000000 */
[----:B------:R-:W-:Y:S05]  /*57a0*/  BRA.DIV UR4, `(.L_x_1664) ;  /* 0x0000004204907947 */ /* 0x000fea000b800000 */
[----:B------:R-:W-:Y:S01]  /*57b0*/  NOP ;  /* 0x0000000000007918 */ /* 0x000fe20000000000 */
.L_x_1758:
        /* <DEDUP_REMOVED lines=22> */
.L_x_1666:
[----:B------:R-:W-:Y:S05]  /*5920*/  BSYNC B0 ;  /* 0x0000000000007941 */ /* 0x000fea0003800000 */
.L_x_1665:
        /* <DEDUP_REMOVED lines=19> */
.L_x_1668:
[----:B------:R-:W-:Y:S05]  /*5a60*/  BSYNC B0 ;  /* 0x0000000000007941 */ /* 0x000fea0003800000 */
.L_x_1667:
        /* <DEDUP_REMOVED lines=20> */
.L_x_1670:
[----:B------:R-:W-:Y:S05]  /*5bb0*/  BSYNC B0 ;  /* 0x0000000000007941 */ /* 0x000fea0003800000 */
.L_x_1669:
[----:B------:R-:W-:Y:S06]  /*5bc0*/  BAR.ARV 0xa, 0xa0 ;  /* 0x0282800000007b1d */ /* 0x000fec0000002000 */
[----:B------:R-:W-:Y:S04]  /*5bd0*/  BSSY B0, `(.L_x_1671) ;  /* 0x0000003000007945 */ /* 0x000fe80003800000 */
[----:B------:R-:W-:Y:S05]  /*5be0*/  @!P0 BRA `(.L_x_1672) ;  /* 0x0000000000048947 */ /* 0x000fea0003800000 */
[----:B------:R-:W-:-:S04]  /*5bf0*/  DEPBAR.LE SB0, 0x1 ;  /* 0x000080400000791a */ /* 0x000fc80000000000 */
.L_x_1672:
[----:B------:R-:W-:Y:S05]  /*5c00*/  BSYNC B0 ;  /* 0x0000000000007941 */ /* 0x000fea0003800000 */
.L_x_1671:
[----:B------:R-:W-:Y:S06]  /*5c10*/  BAR.ARV 0xb, 0xa0 ;  /* 0x02c2800000007b1d */ /* 0x000fec0000002000 */
[----:B------:R-:W-:Y:S04]  /*5c20*/  BSSY B0, `(.L_x_1673) ;  /* 0x0000003000007945 */ /* 0x000fe80003800000 */
[----:B------:R-:W-:Y:S05]  /*5c30*/  @!P0 BRA `(.L_x_1674) ;  /* 0x0000000000048947 */ /* 0x000fea0003800000 */
[----:B------:R-:W-:-:S04]  /*5c40*/  DEPBAR.LE SB0, 0x0 ;  /* 0x000080000000791a */ /* 0x000fc80000000000 */
.L_x_1674:
[----:B------:R-:W-:Y:S05]  /*5c50*/  BSYNC B0 ;  /* 0x0000000000007941 */ /* 0x000fea0003800000 */
.L_x_1673:
        /* <DEDUP_REMOVED lines=19> */
.L_x_1676:
[----:B------:R-:W-:Y:S05]  /*5d90*/  BSYNC B0 ;  /* 0x0000000000007941 */ /* 0x000fea0003800000 */
.L_x_1675:
[----:B------:R-:W-:Y:S01]  /*5da0*/  UIADD3 UR18, UR8, 0x1, URZ ;  /* 0x0000000108127890 */ /* 0x000fe2000fffe03f */
[----:B------:R-:W-:Y:S11]  /*5db0*/  BRA `(.L_x_1677) ;  /* 0x0000000000047947 */ /* 0x000ff60003800000 */
.L_x_1660:
[----:B------:R-:W-:-:S05]  /*5dc0*/  UMOV UR18, UR8 ;  /* 0x0000000800127c82 */ /* 0x000fca0008000000 */
.L_x_1677:
        /* <DEDUP_REMOVED lines=12> */
.L_x_1710:
        /* <DEDUP_REMOVED lines=11> */
.L_x_1680:
[----:B------:R-:W2:Y:S04]  /*5f40*/  LDG.E.STRONG.GPU R0, desc[UR46][R2.64] ;  /* 0x0000002e02007981 */ /* 0x000ea8000c1ef900 */
[----:B--2---:R-:W-:Y:S01]  /*5f50*/  CCTL.IVALL ;  /* 0x00000000ff00798f */ /* 0x004fe20002000000 */
[----:B------:R-:W-:Y:S05]  /*5f60*/  YIELD ;  /* 0x0000000000007946 */ /* 0x000fea0003800000 */
[----:B------:R-:W-:-:S13]  /*5f70*/  ISETP.NE.AND P1, PT, R0, UR23, PT ;  /* 0x0000001700007c0c */ /* 0x000fda000bf25270 */
[----:B------:R-:W-:Y:S05]  /*5f80*/  @P1 BRA `(.L_x_1680) ;  /* 0xfffffffc00ec1947 */ /* 0x000fea000383ffff */
.L_x_1679:
[----:B------:R-:W-:Y:S05]  /*5f90*/  BSYNC B0 ;  /* 0x0000000000007941 */ /* 0x000fea0003800000 */
.L_x_1678:
[----:B------:R-:W-:-:S03]  /*5fa0*/  UMOV UR16, 0xffffffff ;  /* 0xffffffff00107882 */ /* 0x000fc60000000000 */
[----:B------:R-:W-:Y:S05]  /*5fb0*/  BRA.DIV UR16, `(.L_x_1681) ;  /* 0x0000003a10a87947 */ /* 0x000fea000b800000 */
[----:B------:R-:W-:Y:S01]  /*5fc0*/  NOP ;  /* 0x0000000000007918 */ /* 0x000fe20000000000 */
.L_x_1761:
        /* <DEDUP_REMOVED lines=19> */
.L_x_1683:
[----:B------:R-:W-:Y:S05]  /*6100*/  BSYNC B0 ;  /* 0x0000000000007941 */ /* 0x000fea0003800000 */
.L_x_1682:
        /* <DEDUP_REMOVED lines=14> */
.L_x_1685:
[----:B------:R-:W-:Y:S05]  /*61f0*/  BSYNC B0 ;  /* 0x0000000000007941 */ /* 0x000fea0003800000 */
.L_x_1684:
        /* <DEDUP_REMOVED lines=15> */
.L_x_1687:
[----:B------:R-:W-:Y:S05]  /*62f0*/  BSYNC B0 ;  /* 0x0000000000007941 */ /* 0x000fea0003800000 */
.L_x_1686:
[----:B------:R-:W-:Y:S06]  /*6300*/  BAR.ARV 0xa, 0xa0 ;  /* 0x0282800000007b1d */ /* 0x000fec0000002000 */
[----:B------:R-:W-:Y:S04]  /*6310*/  BSSY B0, `(.L_x_1688) ;  /* 0x0000003000007945 */ /* 0x000fe80003800000 */
[----:B------:R-:W-:Y:S05]  /*6320*/  @!P0 BRA `(.L_x_1689) ;  /* 0x0000000000048947 */ /* 0x000fea0003800000 */
[----:B------:R-:W-:-:S04]  /*6330*/  DEPBAR.LE SB0, 0x1 ;  /* 0x000080400000791a */ /* 0x000fc80000000000 */
.L_x_1689:
[----:B------:R-:W-:Y:S05]  /*6340*/  BSYNC B0 ;  /* 0x0000000000007941 */ /* 0x000fea0003800000 */
.L_x_1688:
[----:B------:R-:W-:Y:S06]  /*6350*/  BAR.ARV 0xb, 0xa0 ;  /* 0x02c2800000007b1d */ /* 0x000fec0000002000 */
[----:B------:R-:W-:Y:S04]  /*6360*/  BSSY B0, `(.L_x_1690) ;  /* 0x0000003000007945 */ /* 0x000fe80003800000 */
[----:B------:R-:W-:Y:S05]  /*6370*/  @!P0 BRA `(.L_x_1691) ;  /* 0x0000000000048947 */ /* 0x000fea0003800000 */
[----:B------:R-:W-:-:S04]  /*6380*/  DEPBAR.LE SB0, 0x0 ;  /* 0x000080000000791a */ /* 0x000fc80000000000 */
.L_x_1691:
[----:B------:R-:W-:Y:S05]  /*6390*/  BSYNC B0 ;  /* 0x0000000000007941 */ /* 0x000fea0003800000 */
.L_x_1690:
        /* <DEDUP_REMOVED lines=19> */
.L_x_1693:
[----:B------:R-:W-:Y:S05]  /*64d0*/  BSYNC B0 ;  /* 0x0000000000007941 */ /* 0x000fea0003800000 */
.L_x_1692:
        /* <DEDUP_REMOVED lines=9> */
.L_x_1696:
[----:B------:R-:W2:Y:S04]  /*6570*/  LDG.E.STRONG.GPU R0, desc[UR46][R2.64] ;  /* 0x0000002e02007981 */ /* 0x000ea8000c1ef900 */
[----:B--2---:R-:W-:Y:S01]  /*6580*/  CCTL.IVALL ;  /* 0x00000000ff00798f */ /* 0x004fe20002000000 */
[----:B------:R-:W-:Y:S05]  /*6590*/  YIELD ;  /* 0x0000000000007946 */ /* 0x000fea0003800000 */
[----:B------:R-:W-:-:S13]  /*65a0*/  ISETP.NE.AND P1, PT, R0, UR23, PT ;  /* 0x0000001700007c0c */ /* 0x000fda000bf25270 */
[----:B------:R-:W-:Y:S05]  /*65b0*/  @P1 BRA `(.L_x_1696) ;  /* 0xfffffffc00ec1947 */ /* 0x000fea000383ffff */
.L_x_1695:
[----:B------:R-:W-:Y:S05]  /*65c0*/  BSYNC B0 ;  /* 0x0000000000007941 */ /* 0x000fea0003800000 */
.L_x_1694:
[----:B------:R-:W-:-:S03]  /*65d0*/  UMOV UR12, 0xffffffff ;  /* 0xffffffff000c7882 */ /* 0x000fc60000000000 */
[----:B------:R-:W-:Y:S05]  /*65e0*/  BRA.DIV UR12, `(.L_x_1697) ;  /* 0x000000360c387947 */ /* 0x000fea000b800000 */
[----:B------:R-:W-:Y:S01]  /*65f0*/  NOP ;  /* 0x0000000000007918 */ /* 0x000fe20000000000 */
.L_x_1764:
        /* <DEDUP_REMOVED lines=15> */
.L_x_1699:
[----:B------:R-:W-:Y:S05]  /*66f0*/  BSYNC B0 ;  /* 0x0000000000007941 */ /* 0x000fea0003800000 */
.L_x_1698:
        /* <DEDUP_REMOVED lines=14> */
.L_x_1701:
[----:B------:R-:W-:Y:S05]  /*67e0*/  BSYNC B0 ;  /* 0x0000000000007941 */ /* 0x000fea0003800000 */
.L_x_1700:
        /* <DEDUP_REMOVED lines=15> */
.L_x_1703:
[----:B------:R-:W-:Y:S05]  /*68e0*/  BSYNC B0 ;  /* 0x0000000000007941 */ /* 0x000fea0003800000 */
.L_x_1702:
[----:B------:R-:W-:Y:S06]  /*68f0*/  BAR.ARV 0xa, 0xa0 ;  /* 0x0282800000007b1d */ /* 0x000fec0000002000 */
[----:B------:R-:W-:Y:S04]  /*6900*/  BSSY B0, `(.L_x_1704) ;  /* 0x0000003000007945 */ /* 0x000fe80003800000 */
[----:B------:R-:W-:Y:S05]  /*6910*/  @!P0 BRA `(.L_x_1705) ;  /* 0x0000000000048947 */ /* 0x000fea0003800000 */
[----:B------:R-:W-:-:S04]  /*6920*/  DEPBAR.LE SB0, 0x1 ;  /* 0x000080400000791a */ /* 0x000fc80000000000 */
.L_x_1705:
[----:B------:R-:W-:Y:S05]  /*6930*/  BSYNC B0 ;  /* 0x0000000000007941 */ /* 0x000fea0003800000 */
.L_x_1704:
[----:B------:R-:W-:Y:S06]  /*6940*/  BAR.ARV 0xb, 0xa0 ;  /* 0x02c2800000007b1d */ /* 0x000fec0000002000 */
[----:B------:R-:W-:Y:S04]  /*6950*/  BSSY B0, `(.L_x_1706) ;  /* 0x0000003000007945 */ /* 0x000fe80003800000 */
[----:B------:R-:W-:Y:S05]  /*6960*/  @!P0 BRA `(.L_x_1707) ;  /* 0x0000000000048947 */ /* 0x000fea0003800000 */
[----:B------:R-:W-:-:S04]  /*6970*/  DEPBAR.LE SB0, 0x0 ;  /* 0x000080000000791a */ /* 0x000fc80000000000 */
.L_x_1707:
[----:B------:R-:W-:Y:S05]  /*6980*/  BSYNC B0 ;  /* 0x0000000000007941 */ /* 0x000fea0003800000 */
.L_x_1706:
        /* <DEDUP_REMOVED lines=19> */
.L_x_1709:
[----:B------:R-:W-:Y:S05]  /*6ac0*/  BSYNC B0 ;  /* 0x0000000000007941 */ /* 0x000fea0003800000 */
.L_x_1708:
[----:B------:R-:W-:Y:S02]  /*6ad0*/  UIADD3 UR8, UR8, 0x2, URZ ;  /* 0x0000000208087890 */ /* 0x000fe4000fffe03f */
[----:B------:R-:W-:Y:S02]  /*6ae0*/  UIADD3 UR4, UR4, 0x6000, URZ ;  /* 0x0000600004047890 */ /* 0x000fe4000fffe03f */
[----:B------:R-:W-:-:S06]  /*6af0*/  UISETP.GE.AND UP0, UPT, UR8, UR11, UPT ;  /* 0x0000000b0800728c */ /* 0x000fcc000bf06270 */
[----:B------:R-:W-:-:S13]  /*6b00*/  PLOP3.LUT P1, PT, PT, PT, UP0, 0x80, 0x0 ;  /* 0x000000000000781c */ /* 0x000fda0003f2f008 */
[----:B------:R-:W-:Y:S05]  /*6b10*/  @!P1 BRA `(.L_x_1710) ;  /* 0xfffffff000dc9947 */ /* 0x000fea000383ffff */
.L_x_1659:
        /* <DEDUP_REMOVED lines=41> */
.L_x_1713:
[----:B------:R-:W-:Y:S05]  /*6db0*/  BSYNC B0 ;  /* 0x0000000000007941 */ /* 0x000fea0003800000 */
.L_x_1712:
[----:B------:R-:W-:Y:S05]  /*6dc0*/  BRA `(.L_x_1714) ;  /* 0x0000000000047947 */ /* 0x000fea0003800000 */
.L_x_1711:
[----:B------:R-:W-:-:S05]  /*6dd0*/  UMOV UR4, UR8 ;  /* 0x0000000800047c82 */ /* 0x000fca0008000000 */
.L_x_1714:
        /* <DEDUP_REMOVED lines=11> */
.L_x_1719:
        /* <DEDUP_REMOVED lines=24> */
.L_x_1716:
[----:B------:R-:W-:Y:S05]  /*7010*/  BSYNC B0 ;  /* 0x0000000000007941 */ /* 0x000fea0003800000 */
.L_x_1715:
        /* <DEDUP_REMOVED lines=24> */
.L_x_1718:
[----:B------:R-:W-:Y:S05]  /*71a0*/  BSYNC B0 ;  /* 0x0000000000007941 */ /* 0x000fea0003800000 */
.L_x_1717:
[----:B------:R-:W-:Y:S02]  /*71b0*/  UIADD3 UR11, UR11, 0x2, URZ ;  /* 0x000000020b0b7890 */ /* 0x000fe4000fffe03f */
[----:B------:R-:W-:Y:S02]  /*71c0*/  ULEA UR6, UR18, UR6, 0x1 ;  /* 0x0000000612067291 */ /* 0x000fe4000f8e083f */
[----:B------:R-:W-:Y:S02]  /*71d0*/  ULEA UR7, UR18, UR7, 0x1 ;  /* 0x0000000712077291 */ /* 0x000fe4000f8e083f */
[----:B------:R-:W-:-:S13]  /*71e0*/  ISETP.NE.AND P0, PT, RZ, UR11, PT ;  /* 0x0000000bff007c0c */ /* 0x000fda000bf05270 */
[----:B------:R-:W-:Y:S05]  /*71f0*/  @!P0 BRA `(.L_x_1611) ;  /* 0x00000024005c8947 */ /* 0x000fea0003800000 */
[----:B------:R-:W-:Y:S05]  /*7200*/  BRA `(.L_x_1719) ;  /* 0xfffffffc00207947 */ /* 0x000fea000383ffff */
.L_x_1656:
        /* <DEDUP_REMOVED lines=34> */
.L_x_1721:
        /* <DEDUP_REMOVED lines=50> */
.L_x_1765:
        /* <DEDUP_REMOVED lines=9> */
.L_x_1724:
        /* <DEDUP_REMOVED lines=115> */
.L_x_1735:
[----:B-1----:R-:W-:-:S05]  /*7f10*/  IMAD.MOV.U32 R6, RZ, RZ, 0x1 ;  /* 0x00000001ff067424 */ /* 0x002fca00078e00ff */
[----:B------:R-:W-:-:S04]  /*7f20*/  SHF.L.U32 R6, R6, 0x1f, RZ ;  /* 0x0000001f06067819 */ /* 0x000fc800000006ff */
[----:B------:R-:W1:Y:S02]  /*7f30*/  SYNCS.PHASECHK.TRANS64.TRYWAIT P1, [R0+URZ+0x36438], R6 ;  /* 0x03643806000075a7 */ /* 0x000e64000802017f */
[----:B-123--:R-:W-:Y:S05]  /*7f40*/  @!P1 BRA `(.L_x_1727) ;  /* 0x0000001c00109947 */ /* 0x00efea0003800000 */
.L_x_1766:
[----:B------:R-:W-:Y:S05]  /*7f50*/  @P0 BRA `(.L_x_1728) ;  /* 0x0000000000140947 */ /* 0x000fea0003800000 */
[----:B------:R-:W-:Y:S01]  /*7f60*/  ISETP.NE.AND P1, PT, R20, RZ, PT ;  /* 0x000000ff1400720c */ /* 0x000fe20003f25270 */
[----:B------:R-:W-:-:S04]  /*7f70*/  IMAD.MOV.U32 R3, RZ, RZ, 0x6100 ;  /* 0x00006100ff037424 */ /* 0x000fc800078e00ff */
[----:B------:R2:W-:Y:S08]  /*7f80*/  SYNCS.ARRIVE.TRANS64 RZ, [R0+URZ+0x36430], R3 ;  /* 0x0364300300ff79a7 */ /* 0x0005f0000800003f */
[----:B------:R-:W-:Y:S05]  /*7f90*/  @!P1 BRA `(.L_x_1728) ;  /* 0x0000000000049947 */ /* 0x000fea0003800000 */
[----:B------:R-:W-:Y:S01]  /*7fa0*/  BPT.TRAP 0x1 ;  /* 0x000000040000795c */ /* 0x000fe20000300000 */
.L_x_1728:
        /* <DEDUP_REMOVED lines=48> */
.L_x_1767:
[----:B------:R-:W-:Y:S05]  /*82b0*/  @P0 BRA `(.L_x_1730) ;  /* 0x0000000000140947 */ /* 0x000fea0003800000 */
[----:B------:R-:W-:Y:S01]  /*82c0*/  ISETP.NE.AND P1, PT, R20, RZ, PT ;  /* 0x000000ff1400720c */ /* 0x000fe20003f25270 */
[----:B--2---:R-:W-:-:S04]  /*82d0*/  IMAD.MOV.U32 R3, RZ, RZ, 0x6100 ;  /* 0x00006100ff037424 */ /* 0x004fc800078e00ff */
[----:B------:R3:W-:Y:S08]  /*82e0*/  SYNCS.ARRIVE.TRANS64 RZ, [R0+URZ+0x36418], R3 ;  /* 0x0364180300ff79a7 */ /* 0x0007f0000800003f */
[----:B------:R-:W-:Y:S05]  /*82f0*/  @!P1 BRA `(.L_x_1730) ;  /* 0x0000000000049947 */ /* 0x000fea0003800000 */
[----:B------:R-:W-:Y:S01]  /*8300*/  BPT.TRAP 0x1 ;  /* 0x000000040000795c */ /* 0x000fe20000300000 */
.L_x_1730:
        /* <DEDUP_REMOVED lines=44> */
.L_x_1768:
[----:B------:R-:W-:Y:S05]  /*85d0*/  @P0 BRA `(.L_x_1732) ;  /* 0x0000000000140947 */ /* 0x000fea0003800000 */
[----:B------:R-:W-:Y:S01]  /*85e0*/  ISETP.NE.AND P1, PT, R20, RZ, PT ;  /* 0x000000ff1400720c */ /* 0x000fe20003f25270 */
[----:B--2---:R-:W-:-:S04]  /*85f0*/  IMAD.MOV.U32 R29, RZ, RZ, 0x6100 ;  /* 0x00006100ff1d7424 */ /* 0x004fc800078e00ff */
[----:B------:R3:W-:Y:S08]  /*8600*/  SYNCS.ARRIVE.TRANS64 RZ, [R0+URZ+0x36430], R29 ;  /* 0x0364301d00ff79a7 */ /* 0x0007f0000800003f */
[----:B------:R-:W-:Y:S05]  /*8610*/  @!P1 BRA `(.L_x_1732) ;  /* 0x0000000000049947 */ /* 0x000fea0003800000 */
[----:B------:R-:W-:Y:S01]  /*8620*/  BPT.TRAP 0x1 ;  /* 0x000000040000795c */ /* 0x000fe20000300000 */
.L_x_1732:
        /* <DEDUP_REMOVED lines=37> */
.L_x_1770:
[----:B------:R-:W-:Y:S05]  /*8880*/  @P0 BRA `(.L_x_1734) ;  /* 0x0000000000140947 */ /* 0x000fea0003800000 */
[----:B------:R-:W-:Y:S01]  /*8890*/  ISETP.NE.AND P1, PT, R20, RZ, PT ;  /* 0x000000ff1400720c */ /* 0x000fe20003f25270 */
[----:B----4-:R-:W-:-:S04]  /*88a0*/  IMAD.MOV.U32 R5, RZ, RZ, 0x6100 ;  /* 0x00006100ff057424 */ /* 0x010fc800078e00ff */
[----:B------:R4:W-:Y:S08]  /*88b0*/  SYNCS.ARRIVE.TRANS64 RZ, [R0+URZ+0x36410], R5 ;  /* 0x0364100500ff79a7 */ /* 0x0009f0000800003f */
[----:B------:R-:W-:Y:S05]  /*88c0*/  @!P1 BRA `(.L_x_1734) ;  /* 0x0000000000049947 */ /* 0x000fea0003800000 */
[----:B------:R-:W-:Y:S01]  /*88d0*/  BPT.TRAP 0x1 ;  /* 0x000000040000795c */ /* 0x000fe20000300000 */
.L_x_1734:
        /* <DEDUP_REMOVED lines=44> */
.L_x_1726:
[----:B------:R-:W-:Y:S01]  /*8ba0*/  ISETP.NE.AND P1, PT, R19, RZ, PT ;  /* 0x000000ff1300720c */ /* 0x000fe20003f25270 */
[----:B------:R-:W-:Y:S02]  /*8bb0*/  IMAD.MOV.U32 R5, RZ, RZ, 0x1 ;  /* 0x00000001ff057424 */ /* 0x000fe400078e00ff */
[----:B------:R-:W-:-:S10]  /*8bc0*/  IMAD.MOV.U32 R4, RZ, RZ, R15 ;  /* 0x000000ffff047224 */ /* 0x000fd400078e000f */
[----:B------:R-:W-:Y:S05]  /*8bd0*/  @!P1 BRA `(.L_x_1725) ;  /* 0x0000000400889947 */ /* 0x000fea0003800000 */
[----:B------:R-:W4:Y:S02]  /*8be0*/  SYNCS.PHASECHK.TRANS64.TRYWAIT P1, [R0+URZ+0x36438], R6 ;  /* 0x03643806000075a7 */ /* 0x000f24000802017f */
[----:B----4-:R-:W-:Y:S05]  /*8bf0*/  @!P1 BRA `(.L_x_1736) ;  /* 0x0000001000389947 */ /* 0x010fea0003800000 */
.L_x_1771:
[----:B------:R-:W-:Y:S05]  /*8c00*/  @P0 BRA `(.L_x_1737) ;  /* 0x0000000000140947 */ /* 0x000fea0003800000 */
[----:B------:R-:W-:Y:S01]  /*8c10*/  ISETP.NE.AND P1, PT, R20, RZ, PT ;  /* 0x000000ff1400720c */ /* 0x000fe20003f25270 */
[----:B------:R-:W-:-:S04]  /*8c20*/  IMAD.MOV.U32 R5, RZ, RZ, 0x6100 ;  /* 0x00006100ff057424 */ /* 0x000fc800078e00ff */
[----:B------:R1:W-:Y:S08]  /*8c30*/  SYNCS.ARRIVE.TRANS64 RZ, [R0+URZ+0x36430], R5 ;  /* 0x0364300500ff79a7 */ /* 0x0003f0000800003f */
[----:B------:R-:W-:Y:S05]  /*8c40*/  @!P1 BRA `(.L_x_1737) ;  /* 0x0000000000049947 */ /* 0x000fea0003800000 */
[----:B------:R-:W-:Y:S01]  /*8c50*/  BPT.TRAP 0x1 ;  /* 0x000000040000795c */ /* 0x000fe20000300000 */
.L_x_1737:
        /* <DEDUP_REMOVED lines=41> */
.L_x_1772:
[----:B-1----:R-:W-:Y:S01]  /*8ef0*/  IMAD.MOV.U32 R5, RZ, RZ, RZ ;  /* 0x000000ffff057224 */ /* 0x002fe200078e00ff */
[----:B------:R-:W-:Y:S06]  /*8f00*/  @P0 BRA `(.L_x_1739) ;  /* 0x0000000000140947 */ /* 0x000fec0003800000 */
[----:B------:R-:W-:Y:S01]  /*8f10*/  ISETP.NE.AND P1, PT, R20, RZ, PT ;  /* 0x000000ff1400720c */ /* 0x000fe20003f25270 */
[----:B------:R-:W-:-:S04]  /*8f20*/  IMAD.MOV.U32 R17, RZ, RZ, 0x6100 ;  /* 0x00006100ff117424 */ /* 0x000fc800078e00ff */
[----:B------:R1:W-:Y:S08]  /*8f30*/  SYNCS.ARRIVE.TRANS64 RZ, [R0+URZ+0x36418], R17 ;  /* 0x0364181100ff79a7 */ /* 0x0003f0000800003f */
[----:B------:R-:W-:Y:S05]  /*8f40*/  @!P1 BRA `(.L_x_1739) ;  /* 0x0000000000049947 */ /* 0x000fea0003800000 */
[----:B------:R-:W-:Y:S01]  /*8f50*/  BPT.TRAP 0x1 ;  /* 0x000000040000795c */ /* 0x000fe20000300000 */
.L_x_1739:
        /* <DEDUP_REMOVED lines=42> */
.L_x_1725:
[----:B------:R-:W-:-:S04]  /*9200*/  SHF.L.U32 R3, R5, 0x1f, RZ ;  /* 0x0000001f05037819 */ /* 0x000fc800000006ff */
[----:B------:R-:W4:Y:S02]  /*9210*/  SYNCS.PHASECHK.TRANS64.TRYWAIT P1, [R0+URZ+0x36438], R3 ;  /* 0x03643803000075a7 */ /* 0x000f24000802017f */
[----:B----4-:R-:W-:Y:S05]  /*9220*/  @!P1 BRA `(.L_x_1740) ;  /* 0x0000000800d49947 */ /* 0x010fea0003800000 */
.L_x_1773:
[----:B------:R-:W-:Y:S05]  /*9230*/  @P0 BRA `(.L_x_1741) ;  /* 0x0000000000180947 */ /* 0x000fea0003800000 */
[----:B------:R-:W5:Y:S01]  /*9240*/  S2R R2, SR_TID.X ;  /* 0x0000000000027919 */ /* 0x000f620000002100 */
[----:B----4-:R-:W-:-:S04]  /*9250*/  IMAD.MOV.U32 R3, RZ, RZ, 0x6100 ;  /* 0x00006100ff037424 */ /* 0x010fc800078e00ff */
[----:B------:R4:W-:Y:S01]  /*9260*/  SYNCS.ARRIVE.TRANS64 RZ, [R0+URZ+0x36430], R3 ;  /* 0x0364300300ff79a7 */ /* 0x0009e2000800003f */
[----:B-----5:R-:W-:-:S13]  /*9270*/  LOP3.LUT P0, RZ, R2, 0x1f, RZ, 0xc0, !PT ;  /* 0x0000001f02ff7812 */ /* 0x020fda000780c0ff */
[----:B----4-:R-:W-:Y:S05]  /*9280*/  @!P0 BRA `(.L_x_1741) ;  /* 0x0000000000048947 */ /* 0x010fea0003800000 */
[----:B------:R-:W-:Y:S01]  /*9290*/  BPT.TRAP 0x1 ;  /* 0x000000040000795c */ /* 0x000fe20000300000 */
.L_x_1741:
        /* <DEDUP_REMOVED lines=43> */
.L_x_1722:
[----:B------:R-:W-:Y:S05]  /*9550*/  BSYNC B0 ;  /* 0x0000000000007941 */ /* 0x000fea0003800000 */
.L_x_1720:
[----:B------:R-:W-:-:S03]  /*9560*/  UMOV UR7, 0xffffffff ;  /* 0xffffffff00077882 */ /* 0x000fc60000000000 */
[----:B------:R-:W-:Y:S05]  /*9570*/  BRA.DIV UR7, `(.L_x_1742) ;  /* 0x0000000a07147947 */ /* 0x000fea000b800000 */
[----:B------:R-:W-:-:S13]  /*9580*/  ELECT P6, URZ, PT ;  /* 0x00000000003f782f */ /* 0x000fda00038c0000 */
.L_x_1776:
[----:B------:R-:W-:Y:S05]  /*9590*/  @!P6 BRA `(.L_x_1611) ;  /* 0x000000000074e947 */ /* 0x000fea0003800000 */
[----:B------:R-:W-:-:S06]  /*95a0*/  ULOP3.LUT UR7, UR38, 0x2, URZ, 0xfc, !UPT ;  /* 0x0000000226077892 */ /* 0x000fcc000f8efc3f */
[----:B------:R-:W-:-:S05]  /*95b0*/  IMAD.U32 R0, RZ, RZ, UR7 ;  /* 0x00000007ff007e24 */ /* 0x000fca000f8e00ff */
[----:B------:R-:W-:-:S13]  /*95c0*/  ISETP.NE.AND P2, PT, R0, 0x3, PT ;  /* 0x000000030000780c */ /* 0x000fda0003f45270 */
[----:B------:R-:W-:Y:S05]  /*95d0*/  @!P2 BRA `(.L_x_1743) ;  /* 0x000000000004a947 */ /* 0x000fea0003800000 */
[----:B------:R-:W-:Y:S01]  /*95e0*/  BPT.TRAP 0x1 ;  /* 0x000000040000795c */ /* 0x000fe20000300000 */
.L_x_1743:
        /* <DEDUP_REMOVED lines=15> */
.L_x_1777:
[----:B------:R-:W2:Y:S02]  /*96e0*/  SYNCS.PHASECHK.TRANS64.TRYWAIT P0, [R3+URZ], R0 ;  /* 0x00000000030075a7 */ /* 0x000ea4000800017f */
[----:B--2---:R-:W-:Y:S05]  /*96f0*/  @!P0 BRA `(.L_x_1745) ;  /* 0x0000000400e88947 */ /* 0x004fea0003800000 */
.L_x_1778:
[----:B------:R-:W-:Y:S05]  /*9700*/  @!P2 BRA `(.L_x_1746) ;  /* 0x000000000004a947 */ /* 0x000fea0003800000 */
[----:B------:R-:W-:Y:S01]  /*9710*/  BPT.TRAP 0x1 ;  /* 0x000000040000795c */ /* 0x000fe20000300000 */
.L_x_1746:
[----:B------:R-:W-:-:S07]  /*9720*/  SHF.L.U32 R5, R5, 0x1f, RZ ;  /* 0x0000001f05057819 */ /* 0x000fce00000006ff */
.L_x_1747:
[----:B---3--:R3:W4:Y:S02]  /*9730*/  SYNCS.PHASECHK.TRANS64.TRYWAIT P0, [R4+URZ+0x36438], R5 ;  /* 0x03643805040075a7 */ /* 0x008724000800017f */
[----:B----4-:R-:W-:Y:S05]  /*9740*/  @!P0 NANOSLEEP.SYNCS 0x989680 ;  /* 0x009896800000895d */ /* 0x010fea0003900000 */
[----:B------:R-:W4:Y:S02]  /*9750*/  @!P0 SYNCS.PHASECHK.TRANS64 P0, [R4+URZ+0x36438], R5 ;  /* 0x03643805040085a7 */ /* 0x000f24000800007f */
[----:B----4-:R-:W-:Y:S05]  /*9760*/  @!P0 BRA `(.L_x_1747) ;  /* 0xfffffffc00f08947 */ /* 0x010fea000383ffff */
.L_x_1611:
[----:B------:R-:W-:Y:S05]  /*9770*/  BSYNC B6 ;  /* 0x0000000000067941 */ /* 0x000fea0003800000 */
.L_x_1608:
[----:B------:R-:W-:Y:S05]  /*9780*/  EXIT ;  /* 0x000000000000794d */ /* 0x000fea0003800000 */
.L_x_1618:
[----:B------:R-:W-:Y:S02]  /*9790*/  IMAD.MOV.U32 R12, RZ, RZ, RZ ;  /* 0x000000ffff0c7224 */ /* 0x000fe400078e00ff */
[----:B------:R-:W-:Y:S02]  /*97a0*/  IMAD.MOV.U32 R11, RZ, RZ, 0x1f ;  /* 0x0000001fff0b7424 */ /* 0x000fe400078e00ff */
[----:B------:R-:W-:-:S07]  /*97b0*/  IMAD.MOV.U32 R15, RZ, RZ, -0x1 ;  /* 0xffffffffff0f7424 */ /* 0x000fce00078e00ff */
[----:B------:R-:W-:Y:S05]  /*97c0*/  WARPSYNC.COLLECTIVE R15, `(.L_x_1748) ;  /* 0x000000000f087348 */ /* 0x000fea0003c00000 */
[----:B------:R1:W2:Y:S02]  /*97d0*/  SHFL.IDX P6, R14, R13, R12, R11 ;  /* 0x0000000c0d0e7389 */ /* 0x0002a400000c000b */
[----:B-12---:R-:W-:Y:S01]  /*97e0*/  ENDCOLLECTIVE ;  /* 0x000000000000791b */ /* 0x006fe20003800000 */
.L_x_1748:
[----:B------:R-:W-:Y:S05]  /*97f0*/  BRA `(.L_x_1749) ;  /* 0xffffff7800307947 */ /* 0x000fea000383ffff */
.L_x_1620:
[----:B--2---:R-:W-:-:S04]  /*9800*/  IMAD.U32 R3, RZ, RZ, UR37 ;  /* 0x00000025ff037e24 */ /* 0x004fc8000f8e00ff */
[----:B------:R2:W3:Y:S03]  /*9810*/  SYNCS.PHASECHK.TRANS64.TRYWAIT P0, [R3+URZ+0x36400], R10 ;  /* 0x0364000a030075a7 */ /* 0x0004e6000800017f */
[----:B---3--:R-:W-:Y:S05]  /*9820*/  @!P0 NANOSLEEP.SYNCS 0x989680 ;  /* 0x009896800000895d */ /* 0x008fea0003900000 */
[----:B------:R-:W3:Y:S02]  /*9830*/  @!P0 SYNCS.PHASECHK.TRANS64 P0, [R3+URZ+0x36400], R10 ;  /* 0x0364000a030085a7 */ /* 0x000ee4000800007f */
[----:B---3--:R-:W-:Y:S05]  /*9840*/  @!P0 BRA `(.L_x_1620) ;  /* 0xfffffffc00ec8947 */ /* 0x008fea000383ffff */
[----:B------:R-:W-:Y:S05]  /*9850*/  BRA `(.L_x_1619) ;  /* 0xffffff7800647947 */ /* 0x000fea000383ffff */
.L_x_1624:
[----:B--2---:R2:W3:Y:S02]  /*9860*/  SYNCS.PHASECHK.TRANS64.TRYWAIT P1, [R3+URZ+0x36410], R10 ;  /* 0x0364100a030075a7 */ /* 0x0044e4000802017f */
[----:B---3--:R-:W-:Y:S05]  /*9870*/  @!P1 NANOSLEEP.SYNCS 0x989680 ;  /* 0x009896800000995d */ /* 0x008fea0003900000 */
[----:B------:R-:W3:Y:S02]  /*9880*/  @!P1 SYNCS.PHASECHK.TRANS64 P1, [R3+URZ+0x36410], R10 ;  /* 0x0364100a030095a7 */ /* 0x000ee4000802007f */
[----:B---3--:R-:W-:Y:S05]  /*9890*/  @!P1 BRA `(.L_x_1624) ;  /* 0xfffffffc00f09947 */ /* 0x008fea000383ffff */
[----:B------:R-:W-:Y:S05]  /*98a0*/  BRA `(.L_x_1623) ;  /* 0xffffff8000387947 */ /* 0x000fea000383ffff */
.L_x_1628:
[----:B----4-:R-:W-:-:S04]  /*98b0*/  IMAD.U32 R12, RZ, RZ, UR37 ;  /* 0x00000025ff0c7e24 */ /* 0x010fc8000f8e00ff */
[----:B------:R4:W1:Y:S03]  /*98c0*/  SYNCS.PHASECHK.TRANS64.TRYWAIT P1, [R12+URZ+0x36430], R11 ;  /* 0x0364300b0c0075a7 */ /* 0x000866000802017f */
[----:B-1----:R-:W-:Y:S05]  /*98d0*/  @!P1 NANOSLEEP.SYNCS 0x989680 ;  /* 0x009896800000995d */ /* 0x002fea0003900000 */
[----:B------:R-:W1:Y:S02]  /*98e0*/  @!P1 SYNCS.PHASECHK.TRANS64 P1, [R12+URZ+0x36430], R11 ;  /* 0x0364300b0c0095a7 */ /* 0x000e64000802007f */
[----:B-1----:R-:W-:Y:S05]  /*98f0*/  @!P1 BRA `(.L_x_1628) ;  /* 0xfffffffc00ec9947 */ /* 0x002fea000383ffff */
[----:B------:R-:W-:Y:S05]  /*9900*/  BRA `(.L_x_1627) ;  /* 0xffffff8400d47947 */ /* 0x000fea000383ffff */
.L_x_1643:
[----:B------:R-:W-:Y:S01]  /*9910*/  BSSY B0, `(.L_x_1750) ;  /* 0x0000005000007945 */ /* 0x000fe20003800000 */
[----:B------:R-:W-:-:S07]  /*9920*/  IMAD.MOV.U32 R15, RZ, RZ, -0x1 ;  /* 0xffffffffff0f7424 */ /* 0x000fce00078e00ff */
[----:B-1----:R-:W-:Y:S05]  /*9930*/  WARPSYNC.COLLECTIVE R15, `(.L_x_1751) ;  /* 0x000000000f087348 */ /* 0x002fea0003c00000 */
[----:B------:R-:W-:Y:S01]  /*9940*/  NOP ;  /* 0x0000000000007918 */ /* 0x000fe20000000000 */
[----:B-1----:R-:W-:Y:S01]  /*9950*/  ENDCOLLECTIVE ;  /* 0x000000000000791b */ /* 0x002fe20003800000 */
.L_x_1751:
[----:B------:R-:W-:Y:S05]  /*9960*/  BSYNC B0 ;  /* 0x0000000000007941 */ /* 0x000fea0003800000 */
.L_x_1750:
[----:B------:R-:W-:Y:S05]  /*9970*/  BRA `(.L_x_1752) ;  /* 0xffffffb000807947 */ /* 0x000fea000383ffff */
.L_x_1652:
[----:B------:R-:W-:Y:S01]  /*9980*/  BSSY B0, `(.L_x_1753) ;  /* 0x0000005000007945 */ /* 0x000fe20003800000 */
[----:B------:R-:W-:-:S07]  /*9990*/  IMAD.MOV.U32 R15, RZ, RZ, -0x1 ;  /* 0xffffffffff0f7424 */ /* 0x000fce00078e00ff */
[----:B-12---:R-:W-:Y:S05]  /*99a0*/  WARPSYNC.COLLECTIVE R15, `(.L_x_1754) ;  /* 0x000000000f087348 */ /* 0x006fea0003c00000 */
[----:B------:R-:W-:Y:S01]  /*99b0*/  NOP ;  /* 0x0000000000007918 */ /* 0x000fe20000000000 */
[----:B-12---:R-:W-:Y:S01]  /*99c0*/  ENDCOLLECTIVE ;  /* 0x000000000000791b */ /* 0x006fe20003800000 */
.L_x_1754:
[----:B------:R-:W-:Y:S05]  /*99d0*/  BSYNC B0 ;  /* 0x0000000000007941 */ /* 0x000fea0003800000 */
.L_x_1753:
[----:B------:R-:W-:Y:S05]  /*99e0*/  BRA `(.L_x_1755) ;  /* 0xffffffb400707947 */ /* 0x000fea000383ffff */
.L_x_1664:
[----:B------:R-:W-:Y:S01]  /*99f0*/  BSSY B0, `(.L_x_1756) ;  /* 0x0000005000007945 */ /* 0x000fe20003800000 */
[----:B------:R-:W-:-:S07]  /*9a00*/  IMAD.MOV.U32 R15, RZ, RZ, -0x1 ;  /* 0xffffffffff0f7424 */ /* 0x000fce00078e00ff */
[----:B------:R-:W-:Y:S05]  /*9a10*/  WARPSYNC.COLLECTIVE R15, `(.L_x_1757) ;  /* 0x000000000f087348 */ /* 0x000fea0003c00000 */
[----:B------:R-:W-:Y:S01]  /*9a20*/  NOP ;  /* 0x0000000000007918 */ /* 0x000fe20000000000 */
[----:B------:R-:W-:Y:S01]  /*9a30*/  ENDCOLLECTIVE ;  /* 0x000000000000791b */ /* 0x000fe20003800000 */
.L_x_1757:
[----:B------:R-:W-:Y:S05]  /*9a40*/  BSYNC B0 ;  /* 0x0000000000007941 */ /* 0x000fea0003800000 */
.L_x_1756:
[----:B------:R-:W-:Y:S05]  /*9a50*/  BRA `(.L_x_1758) ;  /* 0xffffffbc00587947 */ /* 0x000fea000383ffff */
.L_x_1681:
[----:B------:R-:W-:Y:S01]  /*9a60*/  BSSY B0, `(.L_x_1759) ;  /* 0x0000005000007945 */ /* 0x000fe20003800000 */
[----:B------:R-:W-:-:S07]  /*9a70*/  IMAD.MOV.U32 R15, RZ, RZ, -0x1 ;  /* 0xffffffffff0f7424 */ /* 0x000fce00078e00ff */
[----:B------:R-:W-:Y:S05]  /*9a80*/  WARPSYNC.COLLECTIVE R15, `(.L_x_1760) ;  /* 0x000000000f087348 */ /* 0x000fea0003c00000 */
[----:B------:R-:W-:Y:S01]  /*9a90*/  NOP ;  /* 0x0000000000007918 */ /* 0x000fe20000000000 */
[----:B------:R-:W-:Y:S01]  /*9aa0*/  ENDCOLLECTIVE ;  /* 0x000000000000791b */ /* 0x000fe20003800000 */
.L_x_1760:
[----:B------:R-:W-:Y:S05]  /*9ab0*/  BSYNC B0 ;  /* 0x0000000000007941 */ /* 0x000fea0003800000 */
.L_x_1759:
[----:B------:R-:W-:Y:S05]  /*9ac0*/  BRA `(.L_x_1761) ;  /* 0xffffffc400407947 */ /* 0x000fea000383ffff */
.L_x_1697:
[----:B------:R-:W-:Y:S01]  /*9ad0*/  BSSY B0, `(.L_x_1762) ;  /* 0x0000005000007945 */ /* 0x000fe20003800000 */
[----:B------:R-:W-:-:S07]  /*9ae0*/  IMAD.MOV.U32 R15, RZ, RZ, -0x1 ;  /* 0xffffffffff0f7424 */ /* 0x000fce00078e00ff */
[----:B------:R-:W-:Y:S05]  /*9af0*/  WARPSYNC.COLLECTIVE R15, `(.L_x_1763) ;  /* 0x000000000f087348 */ /* 0x000fea0003c00000 */
[----:B------:R-:W-:Y:S01]  /*9b00*/  NOP ;  /* 0x0000000000007918 */ /* 0x000fe20000000000 */
[----:B------:R-:W-:Y:S01]  /*9b10*/  ENDCOLLECTIVE ;  /* 0x000000000000791b */ /* 0x000fe20003800000 */
.L_x_1763:
[----:B------:R-:W-:Y:S05]  /*9b20*/  BSYNC B0 ;  /* 0x0000000000007941 */ /* 0x000fea0003800000 */
.L_x_1762:
[----:B------:R-:W-:Y:S05]  /*9b30*/  BRA `(.L_x_1764) ;  /* 0xffffffc800b07947 */ /* 0x000fea000383ffff */
.L_x_1723:
[----:B-1----:R1:W2:Y:S02]  /*9b40*/  SYNCS.PHASECHK.TRANS64.TRYWAIT P1, [R0+URZ+0x36420], R6 ;  /* 0x03642006000075a7 */ /* 0x0022a4000802017f */
[----:B--2---:R-:W-:Y:S05]  /*9b50*/  @!P1 NANOSLEEP.SYNCS 0x989680 ;  /* 0x009896800000995d */ /* 0x004fea0003900000 */
[----:B------:R-:W2:Y:S02]  /*9b60*/  @!P1 SYNCS.PHASECHK.TRANS64 P1, [R0+URZ+0x36420], R6 ;  /* 0x03642006000095a7 */ /* 0x000ea4000802007f */
[----:B--2---:R-:W-:Y:S05]  /*9b70*/  @!P1 BRA `(.L_x_1723) ;  /* 0xfffffffc00f09947 */ /* 0x004fea000383ffff */
[----:B------:R-:W-:Y:S05]  /*9b80*/  BRA `(.L_x_1765) ;  /* 0xffffffd800f07947 */ /* 0x000fea000383ffff */
.L_x_1727:
[----:B-1----:R1:W2:Y:S02]  /*9b90*/  SYNCS.PHASECHK.TRANS64.TRYWAIT P1, [R0+URZ+0x36438], R6 ;  /* 0x03643806000075a7 */ /* 0x0022a4000802017f */
[----:B--2---:R-:W-:Y:S05]  /*9ba0*/  @!P1 NANOSLEEP.SYNCS 0x989680 ;  /* 0x009896800000995d */ /* 0x004fea0003900000 */
[----:B------:R-:W2:Y:S02]  /*9bb0*/  @!P1 SYNCS.PHASECHK.TRANS64 P1, [R0+URZ+0x36438], R6 ;  /* 0x03643806000095a7 */ /* 0x000ea4000802007f */
[----:B--2---:R-:W-:Y:S05]  /*9bc0*/  @!P1 BRA `(.L_x_1727) ;  /* 0xfffffffc00f09947 */ /* 0x004fea000383ffff */
[----:B------:R-:W-:Y:S05]  /*9bd0*/  BRA `(.L_x_1766) ;  /* 0xffffffe000dc7947 */ /* 0x000fea000383ffff */
.L_x_1729:
[----:B--2---:R2:W3:Y:S02]  /*9be0*/  SYNCS.PHASECHK.TRANS64.TRYWAIT P1, [R0+URZ+0x36428], R3 ;  /* 0x03642803000075a7 */ /* 0x0044e4000802017f */
[----:B---3--:R-:W-:Y:S05]  /*9bf0*/  @!P1 NANOSLEEP.SYNCS 0x989680 ;  /* 0x009896800000995d */ /* 0x008fea0003900000 */
[----:B------:R-:W3:Y:S02]  /*9c00*/  @!P1 SYNCS.PHASECHK.TRANS64 P1, [R0+URZ+0x36428], R3 ;  /* 0x03642803000095a7 */ /* 0x000ee4000802007f */
[----:B---3--:R-:W-:Y:S05]  /*9c10*/  @!P1 BRA `(.L_x_1729) ;  /* 0xfffffffc00f09947 */ /* 0x008fea000383ffff */
[----:B------:R-:W-:Y:S05]  /*9c20*/  BRA `(.L_x_1767) ;  /* 0xffffffe400a07947 */ /* 0x000fea000383ffff */
.L_x_1731:
[----:B--2---:R2:W3:Y:S02]  /*9c30*/  SYNCS.PHASECHK.TRANS64.TRYWAIT P1, [R0+URZ+0x36438], R29 ;  /* 0x0364381d000075a7 */ /* 0x0044e4000802017f */
[----:B---3--:R-:W-:Y:S05]  /*9c40*/  @!P1 NANOSLEEP.SYNCS 0x989680 ;  /* 0x009896800000995d */ /* 0x008fea0003900000 */
[----:B------:R-:W3:Y:S02]  /*9c50*/  @!P1 SYNCS.PHASECHK.TRANS64 P1, [R0+URZ+0x36438], R29 ;  /* 0x0364381d000095a7 */ /* 0x000ee4000802007f */
[----:B---3--:R-:W-:Y:S05]  /*9c60*/  @!P1 BRA `(.L_x_1731) ;  /* 0xfffffffc00f09947 */ /* 0x008fea000383ffff */
[----:B------:R-:W-:Y:S05]  /*9c70*/  BRA `(.L_x_1768) ;  /* 0xffffffe800547947 */ /* 0x000fea000383ffff */
.L_x_1733:
[----:B------:R-:W-:-:S07]  /*9c80*/  SHF.L.U32 R5, R7, 0x1f, RZ ;  /* 0x0000001f07057819 */ /* 0x000fce00000006ff */
.L_x_1769:
[----:B----4-:R4:W1:Y:S02]  /*9c90*/  SYNCS.PHASECHK.TRANS64.TRYWAIT P1, [R0+URZ+0x36420], R5 ;  /* 0x03642005000075a7 */ /* 0x010864000802017f */
[----:B-1----:R-:W-:Y:S05]  /*9ca0*/  @!P1 NANOSLEEP.SYNCS 0x989680 ;  /* 0x009896800000995d */ /* 0x002fea0003900000 */
[----:B------:R-:W1:Y:S02]  /*9cb0*/  @!P1 SYNCS.PHASECHK.TRANS64 P1, [R0+URZ+0x36420], R5 ;  /* 0x03642005000095a7 */ /* 0x000e64000802007f */
[----:B-1----:R-:W-:Y:S05]  /*9cc0*/  @!P1 BRA `(.L_x_1769) ;  /* 0xfffffffc00f09947 */ /* 0x002fea000383ffff */
[----:B------:R-:W-:Y:S05]  /*9cd0*/  BRA `(.L_x_1770) ;  /* 0xffffffe800e87947 */ /* 0x000fea000383ffff */
.L_x_1736:
[----:B----4-:R4:W1:Y:S02]  /*9ce0*/  SYNCS.PHASECHK.TRANS64.TRYWAIT P1, [R0+URZ+0x36438], R6 ;  /* 0x03643806000075a7 */ /* 0x010864000802017f */
[----:B-1----:R-:W-:Y:S05]  /*9cf0*/  @!P1 NANOSLEEP.SYNCS 0x989680 ;  /* 0x009896800000995d */ /* 0x002fea0003900000 */
[----:B------:R-:W1:Y:S02]  /*9d00*/  @!P1 SYNCS.PHASECHK.TRANS64 P1, [R0+URZ+0x36438], R6 ;  /* 0x03643806000095a7 */ /* 0x000e64000802007f */
[----:B-1----:R-:W-:Y:S05]  /*9d10*/  @!P1 BRA `(.L_x_1736) ;  /* 0xfffffffc00f09947 */ /* 0x002fea000383ffff */
[----:B------:R-:W-:Y:S05]  /*9d20*/  BRA `(.L_x_1771) ;  /* 0xffffffec00b47947 */ /* 0x000fea000383ffff */
.L_x_1738:
[----:B-1----:R1:W4:Y:S02]  /*9d30*/  SYNCS.PHASECHK.TRANS64.TRYWAIT P1, [R0+URZ+0x36428], R5 ;  /* 0x03642805000075a7 */ /* 0x002324000802017f */
[----:B----4-:R-:W-:Y:S05]  /*9d40*/  @!P1 NANOSLEEP.SYNCS 0x989680 ;  /* 0x009896800000995d */ /* 0x010fea0003900000 */
[----:B------:R-:W4:Y:S02]  /*9d50*/  @!P1 SYNCS.PHASECHK.TRANS64 P1, [R0+URZ+0x36428], R5 ;  /* 0x03642805000095a7 */ /* 0x000f24000802007f */
[----:B----4-:R-:W-:Y:S05]  /*9d60*/  @!P1 BRA `(.L_x_1738) ;  /* 0xfffffffc00f09947 */ /* 0x010fea000383ffff */
[----:B------:R-:W-:Y:S05]  /*9d70*/  BRA `(.L_x_1772) ;  /* 0xfffffff0005c7947 */ /* 0x000fea000383ffff */
.L_x_1740:
[----:B----4-:R4:W1:Y:S02]  /*9d80*/  SYNCS.PHASECHK.TRANS64.TRYWAIT P1, [R0+URZ+0x36438], R3 ;  /* 0x03643803000075a7 */ /* 0x010864000802017f */
[----:B-1----:R-:W-:Y:S05]  /*9d90*/  @!P1 NANOSLEEP.SYNCS 0x989680 ;  /* 0x009896800000995d */ /* 0x002fea0003900000 */
[----:B------:R-:W1:Y:S02]  /*9da0*/  @!P1 SYNCS.PHASECHK.TRANS64 P1, [R0+URZ+0x36438], R3 ;  /* 0x03643803000095a7 */ /* 0x000e64000802007f */
[----:B-1----:R-:W-:Y:S05]  /*9db0*/  @!P1 BRA `(.L_x_1740) ;  /* 0xfffffffc00f09947 */ /* 0x002fea000383ffff */
[----:B------:R-:W-:Y:S05]  /*9dc0*/  BRA `(.L_x_1773) ;  /* 0xfffffff400187947 */ /* 0x000fea000383ffff */
.L_x_1742:
[----:B------:R-:W-:Y:S01]  /*9dd0*/  BSSY B0, `(.L_x_1774) ;  /* 0x0000006000007945 */ /* 0x000fe20003800000 */
[----:B------:R-:W-:-:S07]  /*9de0*/  IMAD.MOV.U32 R15, RZ, RZ, -0x1 ;  /* 0xffffffffff0f7424 */ /* 0x000fce00078e00ff */
[----:B------:R-:W-:Y:S05]  /*9df0*/  WARPSYNC.COLLECTIVE R15, `(.L_x_1775) ;  /* 0x000000000f0c7348 */ /* 0x000fea0003c00000 */
[----:B------:R-:W-:Y:S02]  /*9e00*/  ELECT P6, UR62, PT ;  /* 0x00000000003e782f */ /* 0x000fe400038c0000 */
[----:B------:R-:W-:Y:S01]  /*9e10*/  MOV R14, UR62 ;  /* 0x0000003e000e7c02 */ /* 0x000fe20008000f00 */
[----:B------:R-:W-:Y:S10]  /*9e20*/  ENDCOLLECTIVE ;  /* 0x000000000000791b */ /* 0x000ff40003800000 */
.L_x_1775:
[----:B------:R-:W-:Y:S05]  /*9e30*/  BSYNC B0 ;  /* 0x0000000000007941 */ /* 0x000fea0003800000 */
.L_x_1774:
[----:B------:R-:W-:Y:S05]  /*9e40*/  BRA `(.L_x_1776) ;  /* 0xfffffff400d07947 */ /* 0x000fea000383ffff */
.L_x_1744:
[----:B-1----:R1:W2:Y:S02]  /*9e50*/  SYNCS.PHASECHK.TRANS64.TRYWAIT P0, [R9+URZ], R2 ;  /* 0x00000002090075a7 */ /* 0x0022a4000800017f */
[----:B--2---:R-:W-:Y:S05]  /*9e60*/  @!P0 NANOSLEEP.SYNCS 0x989680 ;  /* 0x009896800000895d */ /* 0x004fea0003900000 */
[----:B------:R-:W2:Y:S02]  /*9e70*/  @!P0 SYNCS.PHASECHK.TRANS64 P0, [R9+URZ], R2 ;  /* 0x00000002090085a7 */ /* 0x000ea4000800007f */
[----:B--2---:R-:W-:Y:S05]  /*9e80*/  @!P0 BRA `(.L_x_1744) ;  /* 0xfffffffc00f08947 */ /* 0x004fea000383ffff */
[----:B------:R-:W-:Y:S05]  /*9e90*/  BRA `(.L_x_1777) ;  /* 0xfffffff800107947 */ /* 0x000fea000383ffff */
.L_x_1745:
[----:B--2---:R2:W3:Y:S02]  /*9ea0*/  SYNCS.PHASECHK.TRANS64.TRYWAIT P0, [R3+URZ], R0 ;  /* 0x00000000030075a7 */ /* 0x0044e4000800017f */
[----:B---3--:R-:W-:Y:S05]  /*9eb0*/  @!P0 NANOSLEEP.SYNCS 0x989680 ;  /* 0x009896800000895d */ /* 0x008fea0003900000 */
[----:B------:R-:W3:Y:S02]  /*9ec0*/  @!P0 SYNCS.PHASECHK.TRANS64 P0, [R3+URZ], R0 ;  /* 0x00000000030085a7 */ /* 0x000ee4000800007f */
[----:B---3--:R-:W-:Y:S05]  /*9ed0*/  @!P0 BRA `(.L_x_1745) ;  /* 0xfffffffc00f08947 */ /* 0x008fea000383ffff */
[----:B------:R-:W-:Y:S05]  /*9ee0*/  BRA `(.L_x_1778) ;  /* 0xfffffff800047947 */ /* 0x000fea000383ffff */
.L_x_1779:
        /* <DEDUP_REMOVED lines=9> */
.L_x_3866:


//--------------------- .text._ZN7cutlass13device_kernelIN5flash11enable_sm90INS1_16FlashAttnBwdSm90INS1_25CollectiveMainloopBwdSm90ILi2ELi1ELi1EN4cute5tupleIJNS5_1CILi1EEES8_S8_EEENS6_IJNS7_ILi64EEENS7_ILi96EEENS7_ILi192EEEEEENS_6half_tEfNS_4arch4Sm90ELb0ELb1ELb1ELb1ELb0ELb0ELb1ELb0ELi3ELi1ELi1ELi1ELb0EEENS1_21CollectiveEpilogueBwdISD_SE_SG_Li384ELb1ELb1ELi3EEENS1_19SingleTileSchedulerILb1ELb0ELb0ELi96EEEEEEEEEvNT_6ParamsE --------------------------
	.section	.text._ZN7cutlass13device_kernelIN5flash11enable_sm90INS1_16FlashAttnBwdSm90INS1_25CollectiveMainloopBwdSm90ILi2ELi1ELi1EN4cute5tupleIJNS5_1CILi1EEES8_S8_EEENS6_IJNS7_ILi64EEENS7_ILi96EEENS7_ILi192EEEEEENS_6half_tEfNS_4arch4Sm90ELb0ELb1ELb1ELb1ELb0ELb0ELb1ELb0ELi3ELi1ELi1ELi1ELb0EEENS1_21CollectiveEpilogueBwdISD_SE_SG_Li384ELb1ELb1ELi3EEENS1_19SingleTileSchedulerILb1ELb0ELb0ELi96EEEEEEEEEvNT_6ParamsE,"ax",@progbits
	.align	128
.text._ZN7cutlass13device_kernelIN5flash11enable_sm90INS1_16FlashAttnBwdSm90INS1_25CollectiveMainloopBwdSm90ILi2ELi1ELi1EN4cute5tupleIJNS5_1CILi1EEES8_S8_EEENS6_IJNS7_ILi64EEENS7_ILi96EEENS7_ILi192EEEEEENS_6half_tEfNS_4arch4Sm90ELb0ELb1ELb1ELb1ELb0ELb0ELb1ELb0ELi3ELi1ELi1ELi1ELb0EEENS1_21CollectiveEpilogueBwdISD_SE_SG_Li384ELb1ELb1ELi3EEENS1_19SingleTileSchedulerILb1ELb0ELb0ELi96EEEEEEEEEvNT_6ParamsE:
        .type           _ZN7cutlass13device_kernelIN5flash11enable_sm90INS1_16FlashAttnBwdSm90INS1_25CollectiveMainloopBwdSm90ILi2ELi1ELi1EN4cute5tupleIJNS5_1CILi1EEES8_S8_EEENS6_IJNS7_ILi64EEENS7_ILi96EEENS7_ILi192EEEEEENS_6half_tEfNS_4arch4Sm90ELb0ELb1ELb1ELb1ELb0ELb0ELb1ELb0ELi3ELi1ELi1ELi1ELb0EEENS1_21CollectiveEpilogueBwdISD_SE_SG_Li384ELb1ELb1ELi3EEENS1_19SingleTileSchedulerILb1ELb0ELb0ELi96EEEEEEEEEvNT_6ParamsE,@function
        .size           _ZN7cutlass13device_kernelIN5flash11enable_sm90INS1_16FlashAttnBwdSm90INS1_25CollectiveMainloopBwdSm90ILi2ELi1ELi1EN4cute5tupleIJNS5_1CILi1EEES8_S8_EEENS6_IJNS7_ILi64EEENS7_ILi96EEENS7_ILi192EEEEEENS_6half_tEfNS_4arch4Sm90ELb0ELb1ELb1ELb1ELb0ELb0ELb1ELb0ELi3ELi1ELi1ELi1ELb0EEENS1_21CollectiveEpilogueBwdISD_SE_SG_Li384ELb1ELb1ELi3EEENS1_19SingleTileSchedulerILb1ELb0ELb0ELi96EEEEEEEEEvNT_6ParamsE,(.L_x_3867 - _ZN7cutlass13device_kernelIN5flash11enable_sm90INS1_16FlashAttnBwdSm90INS1_25CollectiveMainloopBwdSm90ILi2ELi1ELi1EN4cute5tupleIJNS5_1CILi1EEES8_S8_EEENS6_IJNS7_ILi64EEENS7_ILi96EEENS7_ILi192EEEEEENS_6half_tEfNS_4arch4Sm90ELb0ELb1ELb1ELb1ELb0ELb0ELb1ELb0ELi3ELi1ELi1ELi1ELb0EEENS1_21CollectiveEpilogueBwdISD_SE_SG_Li384ELb1ELb1ELi3EEENS1_19SingleTileSchedulerILb1ELb0ELb0ELi96EEEEEEEEEvNT_6ParamsE)
        .other          _ZN7cutlass13device_kernelIN5flash11enable_sm90INS1_16FlashAttnBwdSm90INS1_25CollectiveMainloopBwdSm90ILi2ELi1ELi1EN4cute5tupleIJNS5_1CILi1EEES8_S8_EEENS6_IJNS7_ILi64EEENS7_ILi96EEENS7_ILi192EEEEEENS_6half_tEfNS_4arch4Sm90ELb0ELb1ELb1ELb1ELb0ELb0ELb1ELb0ELi3ELi1ELi1ELi1ELb0EEENS1_21CollectiveEpilogueBwdISD_SE_SG_Li384ELb1ELb1ELi3EEENS1_19SingleTileSchedulerILb1ELb0ELb0ELi96EEEEEEEEEvNT_6ParamsE,@"STO_CUDA_ENTRY STV_DEFAULT"
_ZN7cutlass13device_kernelIN5flash11enable_sm90INS1_16FlashAttnBwdSm90INS1_25CollectiveMainloopBwdSm90ILi2ELi1ELi1EN4cute5tupleIJNS5_1CILi1EEES8_S8_EEENS6_IJNS7_ILi64EEENS7_ILi96EEENS7_ILi192EEEEEENS_6half_tEfNS_4arch4Sm90ELb0ELb1ELb1ELb1ELb0ELb0ELb1ELb0ELi3ELi1ELi1ELi1ELb0EEENS1_21CollectiveEpilogueBwdISD_SE_SG_Li384ELb1ELb1ELi3EEENS1_19SingleTileSchedulerILb1ELb0ELb0ELi96EEEEEEEEEvNT_6ParamsE:
        /* <DEDUP_REMOVED lines=23> */
.L_x_1781:
[----:B------:R-:W-:Y:S05]  /*0170*/  BSYNC B0 ;  /* 0x0000000000007941 */ /* 0x000fea0003800000 */
.L_x_1780:
        /* <DEDUP_REMOVED lines=34> */
.L_x_1782:
        /* <DEDUP_REMOVED lines=20> */
.L_x_1783:
[----:B---3--:R-:W-:Y:S01]  /*04e0*/  ISETP.NE.AND P0, PT, R2, RZ, PT ;  /* 0x000000ff0200720c */ /* 0x008fe20003f05270 */
[----:B------:R-:W-:Y:S01]  /*04f0*/  IMAD.MOV.U32 R2, RZ, RZ, 0x1 ;  /* 0x00000001ff027424 */ /* 0x000fe200078e00ff */
[----:B------:R-:W-:Y:S01]  /*0500*/  NOP ;  /* 0x0000000000007918 */ /* 0x000fe20000000000 */
[----:B------:R-:W-:Y:S01]  /*0510*/  ULDC.64 UR38, c[0x0][0x208] ;  /* 0x0000820000267ab9 */ /* 0x000fe20000000a00 */
[----:B------:R-:W-:Y:S02]  /*0520*/  BSSY B6, `(.L_x_1784) ;  /* 0x0000ae6000067945 */ /* 0x000fe40003800000 */
[----:B------:R-:W-:-:S05]  /*0530*/  SEL R2, R2, 0x2, !P0 ;  /* 0x0000000202027807 */ /* 0x000fca0004000000 */
[----:B------:R3:W-:Y:S01]  /*0540*/  STL [R1], R2 ;  /* 0x0000000201007387 */ /* 0x0007e20000100800 */
[----:B-12-4-:R-:W-:Y:S06]  /*0550*/  BAR.SYNC.DEFER_BLOCKING 0x0 ;  /* 0x0000000000007b1d */ /* 0x016fec0000010000 */
[----:B------:R-:W-:Y:S05]  /*0560*/  @!P0 BRA `(.L_x_1785) ;  /* 0x0000006c00048947 */ /* 0x000fea0003800000 */
.L_x_1786:
[----:B------:R-:W-:-:S08]  /*0570*/  NOP ;  /* 0x0000000000007918 */ /* 0x000fd00000000000 */
[----:B------:R-:W1:Y:S02]  /*0580*/  USETMAXREG.TRY_ALLOC.CTAPOOL UP0, 0xa0 ;  /* 0x000000a0000079c8 */ /* 0x000e640008000600 */
[----:B-1----:R-:W-:-:S13]  /*0590*/  PLOP3.LUT P0, PT, PT, PT, UP0, 0x80, 0x0 ;  /* 0x000000000000781c */ /* 0x002fda0003f0f008 */
[----:B------:R-:W-:Y:S05]  /*05a0*/  @!P0 BRA `(.L_x_1786) ;  /* 0xfffffffc00f08947 */ /* 0x000fea000383ffff */
[----:B------:R-:W-:Y:S01]  /*05b0*/  LOP3.LUT R0, R0, 0x3, RZ, 0xc0, !PT ;  /* 0x0000000300007812 */ /* 0x000fe200078ec0ff */
[----:B---3--:R-:W1:Y:S01]  /*05c0*/  S2R R2, SR_TID.X ;  /* 0x0000000000027919 */ /* 0x008e620000002100 */
        /* <DEDUP_REMOVED lines=15> */
.L_x_1787:
        /* <DEDUP_REMOVED lines=10> */
.L_x_1789:
[----:B------:R-:W2:Y:S02]  /*0760*/  LDC R0, c[0x0][0x8bc] ;  /* 0x00022f00ff007b82 */ /* 0x000ea40000000800 */
.L_x_1788:
[----:B------:R-:W-:-:S05]  /*0770*/  IMAD R5, R19, 0x60, RZ ;  /* 0x0000006013057824 */ /* 0x000fca00078e02ff */
[----:B--2--5:R-:W-:-:S04]  /*0780*/  ISETP.GE.AND P0, PT, R5, R0, PT ;  /* 0x000000000500720c */ /* 0x024fc80003f06270 */
[----:B------:R-:W-:-:S04]  /*0790*/  SEL R4, R7, 0xffffffff, !P0 ;  /* 0xffffffff07047807 */ /* 0x000fc80004000000 */
[----:B------:R-:W-:Y:S01]  /*07a0*/  ISETP.GE.AND P0, PT, R4, RZ, PT ;  /* 0x000000ff0400720c */ /* 0x000fe20003f06270 */
[----:B------:R2:W-:-:S12]  /*07b0*/  STL [R1+0x18], R4 ;  /* 0x0000180401007387 */ /* 0x0005d80000100800 */
[----:B------:R-:W-:Y:S05]  /*07c0*/  @!P0 BRA `(.L_x_1790) ;  /* 0x000000a800ec8947 */ /* 0x000fea0003800000 */
[----:B------:R-:W-:Y:S02]  /*07d0*/  ULDC.64 UR4, c[0x0][0x780] ;  /* 0x0001e00000047ab9 */ /* 0x000fe40000000a00 */
[----:B------:R-:W-:Y:S01]  /*07e0*/  ISETP.NE.U32.AND P0, PT, RZ, UR4, PT ;  /* 0x00000004ff007c0c */ /* 0x000fe2000bf05070 */
[----:B------:R-:W-:Y:S02]  /*07f0*/  ULDC UR4, c[0x0][0x290] ;  /* 0x0000a40000047ab9 */ /* 0x000fe40000000800 */
[----:B------:R-:W-:Y:S01]  /*0800*/  IMAD.U32 R18, RZ, RZ, UR4 ;  /* 0x00000004ff127e24 */ /* 0x000fe2000f8e00ff */
[----:B------:R-:W-:-:S13]  /*0810*/  ISETP.NE.AND.EX P0, PT, RZ, UR5, PT, P0 ;  /* 0x00000005ff007c0c */ /* 0x000fda000bf05300 */
[----:B------:R-:W-:Y:S05]  /*0820*/  @!P0 BRA `(.L_x_1791) ;  /* 0x0000000000108947 */ /* 0x000fea0003800000 */
[----:B-1----:R-:W1:Y:S02]  /*0830*/  LDC.64 R2, c[0x0][0x780] ;  /* 0x0001e000ff027b82 */ /* 0x002e640000000a00 */
[----:B-1----:R-:W-:-:S05]  /*0840*/  IMAD.WIDE R2, R4, 0x4, R2 ;  /* 0x0000000404027825 */ /* 0x002fca00078e0202 */
[----:B------:R1:W5:Y:S01]  /*0850*/  LDG.E R17, desc[UR38][R2.64] ;  /* 0x0000002602117981 */ /* 0x000362000c1e1900 */
[----:B------:R-:W-:Y:S05]  /*0860*/  BRA `(.L_x_1792) ;  /* 0x0000000000287947 */ /* 0x000fea0003800000 */
.L_x_1791:
[----:B------:R-:W-:Y:S01]  /*0870*/  ULDC.64 UR4, c[0x0][0x770] ;  /* 0x0001dc0000047ab9 */ /* 0x000fe20000000a00 */
[----:B------:R-:W3:Y:S01]  /*0880*/  LDC R17, c[0x0][0x280] ;  /* 0x0000a000ff117b82 */ /* 0x000ee20000000800 */
[----:B------:R-:W-:-:S04]  /*0890*/  ISETP.NE.U32.AND P0, PT, RZ, UR4, PT ;  /* 0x00000004ff007c0c */ /* 0x000fc8000bf05070 */
[----:B------:R-:W-:-:S13]  /*08a0*/  ISETP.NE.AND.EX P0, PT, RZ, UR5, PT, P0 ;  /* 0x00000005ff007c0c */ /* 0x000fda000bf05300 */
[----:B------:R-:W-:Y:S05]  /*08b0*/  @!P0 BRA `(.L_x_1792) ;  /* 0x0000000000148947 */ /* 0x000fea0003800000 */
[----:B-1----:R-:W1:Y:S02]  /*08c0*/  LDC.64 R2, c[0x0][0x770] ;  /* 0x0001dc00ff027b82 */ /* 0x002e640000000a00 */
[----:B-1----:R-:W-:-:S05]  /*08d0*/  IMAD.WIDE R2, R4, 0x4, R2 ;  /* 0x0000000404027825 */ /* 0x002fca00078e0202 */
[----:B---3--:R-:W3:Y:S04]  /*08e0*/  LDG.E R17, desc[UR38][R2.64] ;  /* 0x0000002602117981 */ /* 0x008ee8000c1e1900 */
[----:B------:R-:W3:Y:S02]  /*08f0*/  LDG.E R0, desc[UR38][R2.64+0x4] ;  /* 0x0000042602007981 */ /* 0x000ee4000c1e1900 */
[----:B---3--:R-:W-:-:S07]  /*0900*/  IMAD.IADD R17, R0, 0x1, -R17 ;  /* 0x0000000100117824 */ /* 0x008fce00078e0a11 */
.L_x_1792:
[----:B------:R-:W-:Y:S02]  /*0910*/  ULDC.64 UR4, c[0x0][0x788] ;  /* 0x0001e20000047ab9 */ /* 0x000fe40000000a00 */
[----:B------:R-:W-:-:S04]  /*0920*/  ISETP.NE.U32.AND P0, PT, RZ, UR4, PT ;  /* 0x00000004ff007c0c */ /* 0x000fc8000bf05070 */
[----:B------:R-:W-:-:S13]  /*0930*/  ISETP.NE.AND.EX P0, PT, RZ, UR5, PT, P0 ;  /* 0x00000005ff007c0c */ /* 0x000fda000bf05300 */
[----:B------:R-:W-:Y:S05]  /*0940*/  @!P0 BRA `(.L_x_1793) ;  /* 0x0000000000108947 */ /* 0x000fea0003800000 */
[----:B-1----:R-:W1:Y:S02]  /*0950*/  LDC.64 R2, c[0x0][0x788] ;  /* 0x0001e200ff027b82 */ /* 0x002e640000000a00 */
[----:B-1----:R-:W-:-:S05]  /*0960*/  IMAD.WIDE R2, R4, 0x4, R2 ;  /* 0x0000000404027825 */ /* 0x002fca00078e0202 */
[----:B------:R1:W5:Y:S01]  /*0970*/  LDG.E R18, desc[UR38][R2.64] ;  /* 0x0000002602127981 */ /* 0x000362000c1e1900 */
[----:B------:R-:W-:Y:S05]  /*0980*/  BRA `(.L_x_1794) ;  /* 0x0000000000247947 */ /* 0x000fea0003800000 */
.L_x_1793:
[----:B------:R-:W-:Y:S02]  /*0990*/  ULDC.64 UR4, c[0x0][0x778] ;  /* 0x0001de0000047ab9 */ /* 0x000fe40000000a00 */
[----:B------:R-:W-:-:S04]  /*09a0*/  ISETP.NE.U32.AND P0, PT, RZ, UR4, PT ;  /* 0x00000004ff007c0c */ /* 0x000fc8000bf05070 */
[----:B------:R-:W-:-:S13]  /*09b0*/  ISETP.NE.AND.EX P0, PT, RZ, UR5, PT, P0 ;  /* 0x00000005ff007c0c */ /* 0x000fda000bf05300 */
[----:B------:R-:W-:Y:S05]  /*09c0*/  @!P0 BRA `(.L_x_1794) ;  /* 0x0000000000148947 */ /* 0x000fea0003800000 */
[----:B-1----:R-:W1:Y:S02]  /*09d0*/  LDC.64 R2, c[0x0][0x778] ;  /* 0x0001de00ff027b82 */ /* 0x002e640000000a00 */
[----:B-1----:R-:W-:-:S05]  /*09e0*/  IMAD.WIDE R2, R4, 0x4, R2 ;  /* 0x0000000404027825 */ /* 0x002fca00078e0202 */
[----:B------:R-:W4:Y:S04]  /*09f0*/  LDG.E R18, desc[UR38][R2.64] ;  /* 0x0000002602127981 */ /* 0x000f28000c1e1900 */
[----:B------:R-:W4:Y:S02]  /*0a00*/  LDG.E R7, desc[UR38][R2.64+0x4] ;  /* 0x0000042602077981 */ /* 0x000f24000c1e1900 */
[----:B----4-:R-:W-:-:S07]  /*0a10*/  IMAD.IADD R18, R7, 0x1, -R18 ;  /* 0x0000000107127824 */ /* 0x010fce00078e0a12 */
.L_x_1794:
[----:B---3-5:R-:W-:Y:S01]  /*0a20*/  VIADD R0, R17, 0x3f ;  /* 0x0000003f11007836 */ /* 0x028fe20000000000 */
[----:B------:R-:W-:Y:S01]  /*0a30*/  ISETP.GE.AND P1, PT, R19, RZ, PT ;  /* 0x000000ff1300720c */ /* 0x000fe20003f26270 */
[----:B------:R-:W-:Y:S01]  /*0a40*/  ULDC UR4, c[0x0][0x74c] ;  /* 0x0001d30000047ab9 */ /* 0x000fe20000000800 */
[----:B-1----:R-:W-:Y:S02]  /*0a50*/  IADD3 R2, R5, R17, -R18 ;  /* 0x0000001105027210 */ /* 0x002fe40007ffe812 */
[----:B------:R-:W-:Y:S02]  /*0a60*/  SHF.R.S32.HI R3, RZ, 0x1f, R0 ;  /* 0x0000001fff037819 */ /* 0x000fe40000011400 */
[----:B------:R-:W-:Y:S01]  /*0a70*/  PLOP3.LUT P0, PT, PT, PT, PT, 0x80, 0x0 ;  /* 0x000000000000781c */ /* 0x000fe20003f0f070 */
[----:B------:R-:W-:Y:S01]  /*0a80*/  VIADD R2, R2, -UR4 ;  /* 0x8000000402027c36 */ /* 0x000fe20008000000 */
[----:B------:R-:W-:-:S04]  /*0a90*/  LEA.HI R3, R3, R0, RZ, 0x6 ;  /* 0x0000000003037211 */ /* 0x000fc800078f30ff */
[----:B--2---:R-:W-:Y:S02]  /*0aa0*/  SHF.R.S32.HI R4, RZ, 0x6, R3 ;  /* 0x00000006ff047819 */ /* 0x004fe40000011403 */
[----:B------:R-:W-:-:S03]  /*0ab0*/  SHF.R.S32.HI R7, RZ, 0x1f, R2 ;  /* 0x0000001fff077819 */ /* 0x000fc60000011402 */
[----:B------:R1:W-:Y:S01]  /*0ac0*/  STL [R1+0x14], R4 ;  /* 0x0000140401007387 */ /* 0x0003e20000100800 */
[----:B------:R-:W-:Y:S01]  /*0ad0*/  LEA.HI R7, R7, R2, RZ, 0x6 ;  /* 0x0000000207077211 */ /* 0x000fe200078f30ff */
[----:B------:R-:W-:Y:S06]  /*0ae0*/  @!P1 BRA `(.L_x_1795) ;  /* 0x0000000000249947 */ /* 0x000fec0003800000 */
[----:B------:R-:W-:Y:S01]  /*0af0*/  IADD3 R0, -R18, 0x9f, R17 ;  /* 0x0000009f12007810 */ /* 0x000fe20007ffe111 */
[----:B------:R-:W-:Y:S01]  /*0b00*/  ULDC UR4, c[0x0][0x748] ;  /* 0x0001d20000047ab9 */ /* 0x000fe20000000800 */
[----:B------:R-:W-:Y:S02]  /*0b10*/  IMAD.MOV.U32 R2, RZ, RZ, R4 ;  /* 0x000000ffff027224 */ /* 0x000fe400078e0004 */
[----:B------:R-:W-:-:S04]  /*0b20*/  IADD3 R0, R0, UR4, R5 ;  /* 0x0000000400007c10 */ /* 0x000fc8000fffe005 */
[----:B------:R-:W-:-:S04]  /*0b30*/  SHF.R.S32.HI R3, RZ, 0x1f, R0 ;  /* 0x0000001fff037819 */ /* 0x000fc80000011400 */
[----:B------:R-:W-:-:S04]  /*0b40*/  LEA.HI R3, R3, R0, RZ, 0x6 ;  /* 0x0000000003037211 */ /* 0x000fc800078f30ff */
[----:B------:R-:W-:-:S04]  /*0b50*/  SHF.R.S32.HI R3, RZ, 0x6, R3 ;  /* 0x00000006ff037819 */ /* 0x000fc80000011403 */
[----:B------:R-:W-:-:S05]  /*0b60*/  VIMNMX R2, R2, R3, PT ;  /* 0x0000000302027248 */ /* 0x000fca0003fe0100 */
[----:B------:R2:W-:Y:S02]  /*0b70*/  STL [R1+0x14], R2 ;  /* 0x0000140201007387 */ /* 0x0005e40000100800 */
.L_x_1795:
[----:B------:R-:W3:Y:S01]  /*0b80*/  LDL R0, [R1+0x14] ;  /* 0x0000140001007983 */ /* 0x000ee20000100800 */
[----:B------:R-:W-:Y:S02]  /*0b90*/  SHF.R.S32.HI R7, RZ, 0x6, R7 ;  /* 0x00000006ff077819 */ /* 0x000fe40000011407 */
[----:B------:R-:W-:Y:S02]  /*0ba0*/  CS2R R70, SRZ ;  /* 0x0000000000467805 */ /* 0x000fe4000001ff00 */
[----:B------:R-:W-:Y:S02]  /*0bb0*/  CS2R R68, SRZ ;  /* 0x0000000000447805 */ /* 0x000fe4000001ff00 */
[----:B------:R-:W-:Y:S02]  /*0bc0*/  CS2R R66, SRZ ;  /* 0x0000000000427805 */ /* 0x000fe4000001ff00 */
[----:B------:R-:W-:Y:S02]  /*0bd0*/  VIMNMX R16, RZ, R7, !PT ;  /* 0x00000007ff107248 */ /* 0x000fe40007fe0100 */
        /* <DEDUP_REMOVED lines=45> */
[----:B---3--:R-:W-:-:S13]  /*0eb0*/  ISETP.GT.AND P1, PT, R0, R16, PT ;  /* 0x000000100000720c */ /* 0x008fda0003f24270 */
[----:B------:R-:W-:Y:S05]  /*0ec0*/  @!P1 BRA `(.L_x_1796) ;  /* 0x0000003800749947 */ /* 0x000fea0003800000 */
[----:B------:R-:W3:Y:S01]  /*0ed0*/  S2UR UR4, SR_CgaCtaId ;  /* 0x00000000000479c3 */ /* 0x000ee20000008800 */
[----:B------:R-:W-:Y:S01]  /*0ee0*/  UMOV UR36, 0x400 ;  /* 0x0000040000247882 */ /* 0x000fe20000000000 */
[----:B------:R-:W-:Y:S01]  /*0ef0*/  ULDC UR42, c[0x0][0x75c] ;  /* 0x0001d700002a7ab9 */ /* 0x000fe20000000800 */
[----:B------:R-:W-:Y:S01]  /*0f00*/  ULDC UR43, c[0x0][0x744] ;  /* 0x0001d100002b7ab9 */ /* 0x000fe20000000800 */
[----:B------:R-:W-:Y:S01]  /*0f10*/  ULDC.64 UR40, c[0x0][0x748] ;  /* 0x0001d20000287ab9 */ /* 0x000fe20000000a00 */
[----:B---3--:R-:W-:-:S04]  /*0f20*/  ULEA UR36, UR4, UR36, 0x18 ;  /* 0x0000002404247291 */ /* 0x008fc8000f8ec03f */
[----:B------:R-:W-:-:S04]  /*0f30*/  UIADD3 UR37, UR36, 0x30400, URZ ;  /* 0x0003040024257890 */ /* 0x000fc8000fffe03f */
[----:B------:R-:W-:-:S06]  /*0f40*/  ULOP3.LUT UP0, URZ, UR37, 0x1bf, URZ, 0xc0, !UPT ;  /* 0x000001bf253f7892 */ /* 0x000fcc000f80c03f */
[----:B------:R-:W-:-:S13]  /*0f50*/  PLOP3.LUT P0, PT, PT, PT, UP0, 0x80, 0x0 ;  /* 0x000000000000781c */ /* 0x000fda0003f0f008 */
[----:B------:R-:W-:Y:S05]  /*0f60*/  @!P0 BRA `(.L_x_1797) ;  /* 0x00000000007c8947 */ /* 0x000fea0003800000 */
[----:B--2---:R-:W-:Y:S01]  /*0f70*/  MOV R2, 0x0 ;  /* 0x0000000000027802 */ /* 0x004fe20000000f00 */
[----:B------:R-:W-:Y:S01]  /*0f80*/  ULDC.64 UR4, c[0x4][0x80] ;  /* 0x0100200000047ab9 */ /* 0x000fe20000000a00 */
[----:B------:R-:W-:Y:S01]  /*0f90*/  ULDC.64 UR6, c[0x4][0x8] ;  /* 0x0100020000067ab9 */ /* 0x000fe20000000a00 */
[----:B-1----:R-:W-:Y:S01]  /*0fa0*/  IMAD.U32 R4, RZ, RZ, UR4 ;  /* 0x00000004ff047e24 */ /* 0x002fe2000f8e00ff */
        /* <DEDUP_REMOVED lines=12> */
.L_x_1798:
        /* <DEDUP_REMOVED lines=15> */
.L_x_1797:
[----:B------:R-:W-:-:S04]  /*1160*/  IMAD.U32 R0, RZ, RZ, UR36 ;  /* 0x00000024ff007e24 */ /* 0x000fc8000f8e00ff */
[----:B------:R-:W-:-:S05]  /*1170*/  VIADD R0, R0, 0x33400 ;  /* 0x0003340000007836 */ /* 0x000fca0000000000 */
[----:B------:R-:W-:-:S13]  /*1180*/  LOP3.LUT P0, RZ, R0, 0x1bf, RZ, 0xc0, !PT ;  /* 0x000001bf00ff7812 */ /* 0x000fda000780c0ff */
        /* <DEDUP_REMOVED lines=17> */
.L_x_1800:
        /* <DEDUP_REMOVED lines=15> */
.L_x_1799:
[----:B--2---:R-:W2:Y:S01]  /*1390*/  S2R R2, SR_TID.X ;  /* 0x0000000000027919 */ /* 0x004ea20000002100 */
[----:B------:R-:W-:Y:S01]  /*13a0*/  UMOV UR4, 0xffffffff ;  /* 0xffffffff00047882 */ /* 0x000fe20000000000 */
[----:B--2---:R-:W-:-:S05]  /*13b0*/  VIADD R0, R2, 0xffffff80 ;  /* 0xffffff8002007836 */ /* 0x004fca0000000000 */
[----:B------:R-:W-:-:S04]  /*13c0*/  SHF.R.S32.HI R3, RZ, 0x1f, R0 ;  /* 0x0000001fff037819 */ /* 0x000fc80000011400 */
[----:B------:R-:W-:-:S04]  /*13d0*/  LEA.HI R2, R3, R0, RZ, 0x7 ;  /* 0x0000000003027211 */ /* 0x000fc800078f38ff */
[----:B------:R-:W-:Y:S01]  /*13e0*/  SHF.R.S32.HI R13, RZ, 0x7, R2 ;  /* 0x00000007ff0d7819 */ /* 0x000fe20000011402 */
[----:B------:R-:W-:Y:S06]  /*13f0*/  BRA.DIV UR4, `(.L_x_1801) ;  /* 0x0000009e04e87947 */ /* 0x000fec000b800000 */
[----:B------:R2:W3:Y:S02]  /*1400*/  SHFL.IDX PT, R14, R13, RZ, 0x1f ;  /* 0x00001fff0d0e7589 */ /* 0x0004e400000e0000 */
.L_x_1946:
[----:B------:R-:W-:Y:S02]  /*1410*/  SHF.L.U32 R10, RZ, 0x1f, RZ ;  /* 0x0000001fff0a7819 */ /* 0x000fe400000006ff */
[CC--:B-1----:R-:W-:Y:S02]  /*1420*/  LEA.HI R4, R3.reuse, R0.reuse, RZ, 0x4 ;  /* 0x0000000003047211 */ /* 0x0c2fe400078f20ff */
[----:B------:R-:W1:Y:S01]  /*1430*/  SYNCS.PHASECHK.TRANS64.TRYWAIT P0, [UR36+0x36400], R10 ;  /* 0x0364000aff0075a7 */ /* 0x000e620008000164 */
[----:B------:R-:W-:Y:S01]  /*1440*/  LEA.HI R6, R3, R0, RZ, 0x5 ;  /* 0x0000000003067211 */ /* 0x000fe200078f28ff */
[----:B---3--:R-:W-:Y:S01]  /*1450*/  IMAD.HI R3, R14, 0x55555556, RZ ;  /* 0x555555560e037827 */ /* 0x008fe200078e02ff */
        /* <DEDUP_REMOVED lines=11> */
[----:B-1----:R-:W-:Y:S06]  /*1510*/  @P0 BRA `(.L_x_1802) ;  /* 0x0000000000080947 */ /* 0x002fec0003800000 */
[----:B------:R-:W1:Y:S02]  /*1520*/  SYNCS.PHASECHK.TRANS64.TRYWAIT P0, [UR36+0x36400], R10 ;  /* 0x0364000aff0075a7 */ /* 0x000e640008000164 */
[----:B-1----:R-:W-:Y:S05]  /*1530*/  @!P0 BRA `(.L_x_1803) ;  /* 0x0000009c00b48947 */ /* 0x002fea0003800000 */
.L_x_1802:
[----:B------:R-:W3:Y:S01]  /*1540*/  LDL.LU R14, [R1] ;  /* 0x00000000010e7983 */ /* 0x000ee20000300800 */
[----:B------:R-:W-:Y:S01]  /*1550*/  IMAD.IADD R11, R8, 0x1, -R9 ;  /* 0x00000001080b7824 */ /* 0x000fe200078e0a09 */
[----:B------:R-:W-:Y:S01]  /*1560*/  SHF.R.S32.HI R8, RZ, 0x1f, R7 ;  /* 0x0000001fff087819 */ /* 0x000fe20000011407 */
[C---:B-1----:R-:W-:Y:S01]  /*1570*/  IMAD.HI R10, R13.reuse, 0x55555556, RZ ;  /* 0x555555560d0a7827 */ /* 0x042fe200078e02ff */
[--C-:B------:R-:W-:Y:S02]  /*1580*/  SHF.R.S32.HI R5, RZ, 0x1, R2.reuse ;  /* 0x00000001ff057819 */ /* 0x100fe40000011402 */
[----:B------:R-:W-:Y:S02]  /*1590*/  CS2R R70, SRZ ;  /* 0x0000000000467805 */ /* 0x000fe4000001ff00 */
[----:B------:R-:W-:Y:S01]  /*15a0*/  SHF.R.S32.HI R6, RZ, 0x1f, R2 ;  /* 0x0000001fff067819 */ /* 0x000fe20000011402 */
[----:B------:R-:W-:Y:S01]  /*15b0*/  IMAD R12, R13, 0x400, R0 ;  /* 0x000004000d0c7824 */ /* 0x000fe200078e0200 */
[----:B------:R-:W-:-:S02]  /*15c0*/  LEA.HI R8, R8, R7, RZ, 0x3 ;  /* 0x0000000708087211 */ /* 0x000fc400078f18ff */
[----:B------:R-:W-:Y:S02]  /*15d0*/  CS2R R68, SRZ ;  /* 0x0000000000447805 */ /* 0x000fe4000001ff00 */
[----:B------:R-:W-:Y:S02]  /*15e0*/  LEA.HI R6, R6, R5, RZ, 0x2 ;  /* 0x0000000506067211 */ /* 0x000fe400078f10ff */
[----:B------:R-:W-:Y:S02]  /*15f0*/  CS2R R66, SRZ ;  /* 0x0000000000427805 */ /* 0x000fe4000001ff00 */
[----:B------:R-:W-:Y:S01]  /*1600*/  LOP3.LUT R2, R2, 0x7fffffe, RZ, 0xc0, !PT ;  /* 0x07fffffe02027812 */ /* 0x000fe200078ec0ff */
[----:B------:R-:W-:Y:S01]  /*1610*/  IMAD.SHL.U32 R8, R8, 0x20, RZ ;  /* 0x0000002008087824 */ /* 0x000fe200078e00ff */
[----:B------:R-:W-:Y:S02]  /*1620*/  LOP3.LUT R6, R6, 0xfffffffc, RZ, 0xc0, !PT ;  /* 0xfffffffc06067812 */ /* 0x000fe400078ec0ff */
[----:B------:R-:W-:-:S02]  /*1630*/  CS2R R64, SRZ ;  /* 0x0000000000407805 */ /* 0x000fc4000001ff00 */
[----:B------:R-:W-:Y:S01]  /*1640*/  SHF.R.S32.HI R3, RZ, 0x1f, R0 ;  /* 0x0000001fff037819 */ /* 0x000fe20000011400 */
[----:B------:R-:W-:Y:S01]  /*1650*/  IMAD.IADD R9, R7, 0x1, -R2 ;  /* 0x0000000107097824 */ /* 0x000fe200078e0a02 */
[----:B------:R-:W-:Y:S01]  /*1660*/  SHF.R.S32.HI R4, RZ, 0x4, R4 ;  /* 0x00000004ff047819 */ /* 0x000fe20000011404 */
[----:B------:R-:W-:Y:S01]  /*1670*/  IMAD.IADD R7, R5, 0x1, -R6 ;  /* 0x0000000105077824 */ /* 0x000fe200078e0a06 */
[----:B------:R-:W-:Y:S02]  /*1680*/  LEA.HI R10, R10, R10, RZ, 0x1 ;  /* 0x0000000a0a0a7211 */ /* 0x000fe400078f08ff */
[----:B------:R-:W-:Y:S02]  /*1690*/  CS2R R62, SRZ ;  /* 0x00000000003e7805 */ /* 0x000fe4000001ff00 */
[----:B------:R-:W-:Y:S01]  /*16a0*/  LOP3.LUT R8, R8, 0x7fffff00, RZ, 0xc0, !PT ;  /* 0x7fffff0008087812 */ /* 0x000fe200078ec0ff */
[----:B------:R-:W-:Y:S01]  /*16b0*/  IMAD.SHL.U32 R6, R7, 0x40, RZ ;  /* 0x0000004007067824 */ /* 0x000fe200078e00ff */
[CC--:B------:R-:W-:Y:S01]  /*16c0*/  LEA.HI R2, R3.reuse, R0.reuse, RZ, 0x2 ;  /* 0x0000000003027211 */ /* 0x0c0fe200078f10ff */
[----:B------:R-:W-:Y:S01]  /*16d0*/  IMAD.SHL.U32 R15, R4, 0x8, RZ ;  /* 0x00000008040f7824 */ /* 0x000fe200078e00ff */
[----:B------:R-:W-:Y:S01]  /*16e0*/  LEA.HI R3, R3, R0, RZ, 0x5 ;  /* 0x0000000003037211 */ /* 0x000fe200078f28ff */
[----:B------:R-:W-:Y:S01]  /*16f0*/  IMAD R10, R10, -0x3, R13 ;  /* 0xfffffffd0a0a7824 */ /* 0x000fe200078e020d */
[----:B------:R-:W-:Y:S01]  /*1700*/  SHF.R.S32.HI R4, RZ, 0x2, R2 ;  /* 0x00000002ff047819 */ /* 0x000fe20000011402 */
[----:B------:R-:W-:Y:S01]  /*1710*/  IMAD R8, R13, 0x800, R8 ;  /* 0x000008000d087824 */ /* 0x000fe200078e0208 */
[----:B------:R-:W-:-:S02]  /*1720*/  SHF.R.S32.HI R5, RZ, 0x1f, R2 ;  /* 0x0000001fff057819 */ /* 0x000fc40000011402 */
[----:B------:R-:W-:Y:S02]  /*1730*/  CS2R R60, SRZ ;  /* 0x00000000003c7805 */ /* 0x000fe4000001ff00 */
[----:B--2---:R-:W-:Y:S01]  /*1740*/  LOP3.LUT R13, R2, 0x7ffffffc, RZ, 0xc0, !PT ;  /* 0x7ffffffc020d7812 */ /* 0x004fe200078ec0ff */
[----:B------:R-:W-:Y:S01]  /*1750*/  IMAD R8, R9, 0x20, R8 ;  /* 0x0000002009087824 */ /* 0x000fe200078e0208 */
[----:B------:R-:W-:Y:S01]  /*1760*/  LOP3.LUT R6, R6, 0xc0, RZ, 0xc0, !PT ;  /* 0x000000c006067812 */ /* 0x000fe200078ec0ff */
[----:B------:R-:W-:Y:S01]  /*1770*/  IMAD.MOV.U32 R9, RZ, RZ, 0x20 ;  /* 0x00000020ff097424 */ /* 0x000fe200078e00ff */
[----:B------:R-:W-:Y:S01]  /*1780*/  LEA.HI R5, R5, R4, RZ, 0x3 ;  /* 0x0000000405057211 */ /* 0x000fe200078f18ff */
[----:B------:R-:W-:Y:S01]  /*1790*/  IMAD.IADD R13, R0, 0x1, -R13 ;  /* 0x00000001000d7824 */ /* 0x000fe200078e0a0d */
[----:B------:R-:W-:Y:S01]  /*17a0*/  LOP3.LUT R15, R6, 0x8, R15, 0xf8, !PT ;  /* 0x00000008060f7812 */ /* 0x000fe200078ef80f */
[----:B------:R-:W-:Y:S01]  /*17b0*/  IMAD R8, R11, 0x200, R8 ;  /* 0x000002000b087824 */ /* 0x000fe200078e0208 */
[----:B------:R-:W-:Y:S01]  /*17c0*/  SHF.R.U32.HI R0, RZ, 0x3, R6 ;  /* 0x00000003ff007819 */ /* 0x000fe20000011606 */
[----:B------:R-:W-:Y:S01]  /*17d0*/  IMAD R10, R10, 0x10, R13 ;  /* 0x000000100a0a7824 */ /* 0x000fe200078e020d */
[----:B------:R-:W-:Y:S01]  /*17e0*/  LOP3.LUT R5, R5, 0xfffffff8, RZ, 0xc0, !PT ;  /* 0xfffffff805057812 */ /* 0x000fe200078ec0ff */
[----:B------:R-:W-:Y:S01]  /*17f0*/  IMAD R13, R19, -0x60, RZ ;  /* 0xffffffa0130d7824 */ /* 0x000fe200078e02ff */
[----:B------:R-:W-:Y:S01]  /*1800*/  LOP3.LUT R15, R15, R0, RZ, 0x3c, !PT ;  /* 0x000000000f0f7212 */ /* 0x000fe200078e3cff */
[----:B------:R-:W-:Y:S01]  /*1810*/  IMAD.IADD R0, R18, 0x1, -R17 ;  /* 0x0000000112007824 */ /* 0x000fe200078e0a11 */
[----:B------:R-:W-:Y:S01]  /*1820*/  SHF.R.S32.HI R3, RZ, 0x5, R3 ;  /* 0x00000005ff037819 */ /* 0x000fe20000011403 */
[----:B------:R-:W-:Y:S01]  /*1830*/  IMAD.IADD R6, R4, 0x1, -R5 ;  /* 0x0000000104067824 */ /* 0x000fe200078e0a05 */
[----:B------:R-:W-:Y:S01]  /*1840*/  LOP3.LUT P0, RZ, R7, 0x2, RZ, 0xc0, !PT ;  /* 0x0000000207ff7812 */ /* 0x000fe2000780c0ff */
[----:B------:R-:W-:Y:S01]  /*1850*/  IMAD.IADD R18, R13, 0x1, R18 ;  /* 0x000000010d127824 */ /* 0x000fe200078e0212 */
[----:B------:R1:W-:Y:S01]  /*1860*/  STL [R1+0x4], R0 ;  /* 0x0000040001007387 */ /* 0x0003e20000100800 */
[----:B------:R-:W-:Y:S01]  /*1870*/  IMAD.IADD R15, R8, 0x1, R15 ;  /* 0x00000001080f7824 */ /* 0x000fe200078e020f */
[----:B------:R-:W-:Y:S01]  /*1880*/  SEL R9, R9, 0xffffffe0, !P0 ;  /* 0xffffffe009097807 */ /* 0x000fe20004000000 */
[----:B------:R-:W-:Y:S01]  /*1890*/  IMAD R6, R3, 0x10, R6 ;  /* 0x0000001003067824 */ /* 0x000fe200078e0206 */
[----:B------:R-:W-:Y:S01]  /*18a0*/  IADD3 R4, -R17, 0x1, R18 ;  /* 0x0000000111047810 */ /* 0x000fe20007ffe112 */
[----:B------:R-:W-:Y:S01]  /*18b0*/  IMAD.SHL.U32 R3, R10, 0x2, RZ ;  /* 0x000000020a037824 */ /* 0x000fe200078e00ff */
[----:B------:R-:W-:Y:S01]  /*18c0*/  LEA R11, R15, UR36, 0x1 ;  /* 0x000000240f0b7c11 */ /* 0x000fe2000f8e08ff */
[----:B------:R-:W-:Y:S01]  /*18d0*/  IMAD.MOV.U32 R7, RZ, RZ, RZ ;  /* 0x000000ffff077224 */ /* 0x000fe200078e00ff */
[----:B------:R-:W-:Y:S01]  /*18e0*/  CS2R R58, SRZ ;  /* 0x00000000003a7805 */ /* 0x000fe2000001ff00 */
[--C-:B------:R-:W-:Y:S01]  /*18f0*/  IMAD.IADD R4, R4, 0x1, -R3.reuse ;  /* 0x0000000104047824 */ /* 0x100fe200078e0a03 */
[----:B------:R-:W-:Y:S01]  /*1900*/  CS2R R56, SRZ ;  /* 0x0000000000387805 */ /* 0x000fe2000001ff00 */
[----:B-1----:R-:W-:Y:S01]  /*1910*/  IMAD.SHL.U32 R0, R12, 0x4, RZ ;  /* 0x000000040c007824 */ /* 0x002fe200078e00ff */
[----:B------:R-:W-:Y:S01]  /*1920*/  CS2R R54, SRZ ;  /* 0x0000000000367805 */ /* 0x000fe2000001ff00 */
[--C-:B------:R-:W-:Y:S01]  /*1930*/  IMAD.IADD R12, R18, 0x1, -R3.reuse ;  /* 0x00000001120c7824 */ /* 0x100fe200078e0a03 */
[----:B------:R-:W-:Y:S01]  /*1940*/  CS2R R52, SRZ ;  /* 0x0000000000347805 */ /* 0x000fe2000001ff00 */
[----:B------:R-:W-:Y:S01]  /*1950*/  IMAD.IADD R10, R13, 0x1, -R3 ;  /* 0x000000010d0a7824 */ /* 0x000fe200078e0a03 */
[----:B------:R-:W-:Y:S01]  /*1960*/  IADD3 R3, R9, 0x30400, R11 ;  /* 0x0003040009037810 */ /* 0x000fe20007ffe00b */
[----:B------:R-:W-:Y:S01]  /*1970*/  IMAD.MOV.U32 R2, RZ, RZ, RZ ;  /* 0x000000ffff027224 */ /* 0x000fe200078e00ff */
[----:B------:R1:W-:Y:S01]  /*1980*/  STL [R1+0x8], R12 ;  /* 0x0000080c01007387 */ /* 0x0003e20000100800 */
[----:B------:R-:W-:Y:S01]  /*1990*/  IMAD.MOV.U32 R5, RZ, RZ, RZ ;  /* 0x000000ffff057224 */ /* 0x000fe200078e00ff */
[----:B------:R-:W-:-:S02]  /*19a0*/  CS2R R50, SRZ ;  /* 0x0000000000327805 */ /* 0x000fc4000001ff00 */
[----:B------:R-:W-:Y:S01]  /*19b0*/  CS2R R48, SRZ ;  /* 0x0000000000307805 */ /* 0x000fe2000001ff00 */
[----:B------:R1:W-:Y:S01]  /*19c0*/  STL [R1], R11 ;  /* 0x0000000b01007387 */ /* 0x0003e20000100800 */
[----:B------:R-:W-:Y:S02]  /*19d0*/  CS2R R46, SRZ ;  /* 0x00000000002e7805 */ /* 0x000fe4000001ff00 */
[----:B------:R-:W-:Y:S02]  /*19e0*/  CS2R R44, SRZ ;  /* 0x00000000002c7805 */ /* 0x000fe4000001ff00 */
[----:B------:R-:W-:Y:S01]  /*19f0*/  CS2R R42, SRZ ;  /* 0x00000000002a7805 */ /* 0x000fe2000001ff00 */
[----:B------:R1:W-:Y:S01]  /*1a00*/  STL [R1+0x10], R10 ;  /* 0x0000100a01007387 */ /* 0x0003e20000100800 */
[----:B------:R-:W-:Y:S02]  /*1a10*/  CS2R R40, SRZ ;  /* 0x0000000000287805 */ /* 0x000fe4000001ff00 */
[----:B------:R-:W-:-:S02]  /*1a20*/  CS2R R38, SRZ ;  /* 0x0000000000267805 */ /* 0x000fc4000001ff00 */
[----:B------:R-:W-:Y:S01]  /*1a30*/  CS2R R36, SRZ ;  /* 0x0000000000247805 */ /* 0x000fe2000001ff00 */
[----:B------:R1:W-:Y:S01]  /*1a40*/  STL [R1+0xc], R3 ;  /* 0x00000c0301007387 */ /* 0x0003e20000100800 */
        /* <DEDUP_REMOVED lines=31> */
[----:B-1-3--:R-:W-:-:S07]  /*1c40*/  LOP3.LUT R8, R14, 0x1, RZ, 0xfc, !PT ;  /* 0x000000010e087812 */ /* 0x00afce00078efcff */
.L_x_1822:
[----:B------:R-:W-:-:S13]  /*1c50*/  ISETP.NE.AND P0, PT, R8, 0x3, PT ;  /* 0x000000030800780c */ /* 0x000fda0003f05270 */
[----:B------:R-:W-:Y:S05]  /*1c60*/  @!P0 BRA `(.L_x_1804) ;  /* 0x0000000000048947 */ /* 0x000fea0003800000 */
[----:B------:R-:W-:Y:S01]  /*1c70*/  BPT.TRAP 0x1 ;  /* 0x000000040000795c */ /* 0x000fe20000300000 */
.L_x_1804:
[----:B------:R-:W-:Y:S02]  /*1c80*/  LEA R3, R2, UR36, 0x3 ;  /* 0x0000002402037c11 */ /* 0x000fe4000f8e18ff */
[----:B------:R-:W-:-:S04]  /*1c90*/  SHF.L.U32 R10, R7, 0x1f, RZ ;  /* 0x0000001f070a7819 */ /* 0x000fc800000006ff */
[----:B------:R1:W2:Y:S01]  /*1ca0*/  SYNCS.PHASECHK.TRANS64.TRYWAIT P1, [R3+URZ+0x36410], R10 ;  /* 0x0364100a030075a7 */ /* 0x0002a2000802017f */
[----:B------:R-:W-:Y:S05]  /*1cb0*/  @!P0 BRA `(.L_x_1805) ;  /* 0x0000000000048947 */ /* 0x000fea0003800000 */
[----:B------:R-:W-:Y:S01]  /*1cc0*/  BPT.TRAP 0x1 ;  /* 0x000000040000795c */ /* 0x000fe20000300000 */
.L_x_1805:
[----:B--2---:R-:W-:Y:S05]  /*1cd0*/  @P1 BRA `(.L_x_1806) ;  /* 0x0000000000081947 */ /* 0x004fea0003800000 */
[----:B------:R-:W2:Y:S02]  /*1ce0*/  SYNCS.PHASECHK.TRANS64.TRYWAIT P1, [R3+URZ+0x36410], R10 ;  /* 0x0364100a030075a7 */ /* 0x000ea4000802017f */
[----:B--2---:R-:W-:Y:S05]  /*1cf0*/  @!P1 BRA `(.L_x_1807) ;  /* 0x0000009400dc9947 */ /* 0x004fea0003800000 */
.L_x_1806:
        /* <DEDUP_REMOVED lines=99> */
[----:B-12---:R1:W2:Y:S04]  /*2330*/  LDS R10, [R11+0x30000] ;  /* 0x030000000b0a7984 */ /* 0x0062a80000000800 */
[----:B------:R1:W3:Y:S01]  /*2340*/  LDS R9, [R11+0x30020] ;  /* 0x030020000b097984 */ /* 0x0002e20000000800 */
[----:B------:R-:W-:Y:S05]  /*2350*/  @!P0 BRA `(.L_x_1808) ;  /* 0x0000000000048947 */ /* 0x000fea0003800000 */
[----:B------:R-:W-:Y:S01]  /*2360*/  BPT.TRAP 0x1 ;  /* 0x000000040000795c */ /* 0x000fe20000300000 */
.L_x_1808:
[----:B-1----:R-:W-:-:S04]  /*2370*/  SHF.L.U32 R11, R5, 0x1f, RZ ;  /* 0x0000001f050b7819 */ /* 0x002fc800000006ff */
[----:B------:R1:W4:Y:S01]  /*2380*/  SYNCS.PHASECHK.TRANS64.TRYWAIT P1, [UR36+0x36430], R11 ;  /* 0x0364300bff0075a7 */ /* 0x0003220008020164 */
[----:B------:R-:W-:Y:S05]  /*2390*/  @!P0 BRA `(.L_x_1809) ;  /* 0x0000000000048947 */ /* 0x000fea0003800000 */
[----:B------:R-:W-:Y:S01]  /*23a0*/  BPT.TRAP 0x1 ;  /* 0x000000040000795c */ /* 0x000fe20000300000 */
.L_x_1809:
[----:B----4-:R-:W-:Y:S05]  /*23b0*/  @P1 BRA `(.L_x_1810) ;  /* 0x0000000000081947 */ /* 0x010fea0003800000 */
[----:B------:R-:W4:Y:S02]  /*23c0*/  SYNCS.PHASECHK.TRANS64.TRYWAIT P1, [UR36+0x36430], R11 ;  /* 0x0364300bff0075a7 */ /* 0x000f240008020164 */
[----:B----4-:R-:W-:Y:S05]  /*23d0*/  @!P1 BRA `(.L_x_1811) ;  /* 0x0000009000389947 */ /* 0x010fea0003800000 */
.L_x_1810:
[----:B------:R-:W-:Y:S01]  /*23e0*/  UIADD3 UR5, UR36, 0x2a000, URZ ;  /* 0x0002a00024057890 */ /* 0x000fe2000fffe03f */
[----:B------:R-:W5:Y:S01]  /*23f0*/  LDL R152, [R1+0x8] ;  /* 0x0000080001987983 */ /* 0x000f620000100800 */
[----:B------:R-:W-:Y:S01]  /*2400*/  UIADD3 UR4, UR4, 0x9000, URZ ;  /* 0x0000900004047890 */ /* 0x000fe2000fffe03f */
[----:B------:R-:W-:Y:S01]  /*2410*/  WARPGROUP.ARRIVE ;  /* 0x00000000000079c5 */ /* 0x000fe20000000000 */
[----:B------:R-:W-:Y:S01]  /*2420*/  USHF.R.U32.HI UR5, URZ, 0x4, UR5 ;  /* 0x000000043f057899 */ /* 0x000fe20008011605 */
[----:B------:R-:W-:Y:S01]  /*2430*/  FMUL.FTZ R15, R140, UR42 ;  /* 0x0000002a8c0f7c20 */ /* 0x000fe20008410000 */
[----:B------:R-:W-:Y:S01]  /*2440*/  USHF.R.U32.HI UR4, URZ, 0x4, UR4 ;  /* 0x000000043f047899 */ /* 0x000fe20008011604 */
[----:B------:R-:W2:Y:S01]  /*2450*/  LDC R140, c[0x0][0x750] ;  /* 0x0001d400ff8c7b82 */ /* 0x000ea20000000800 */
[----:B------:R-:W-:Y:S01]  /*2460*/  ULOP3.LUT UR5, UR5, 0x3fff, URZ, 0xc0, !UPT ;  /* 0x00003fff05057892 */ /* 0x000fe2000f8ec03f */
[----:B-1--4-:R-:W-:Y:S01]  /*2470*/  FMUL.FTZ R11, R136, UR42 ;  /* 0x0000002a880b7c20 */ /* 0x012fe20008410000 */
        /* <DEDUP_REMOVED lines=26> */
[----:B--2---:R-:W-:Y:S01]  /*2620*/  ISETP.GE.AND P2, PT, R140, 0x1, PT ;  /* 0x000000018c00780c */ /* 0x004fe20003f46270 */
[----:B------:R-:W1:Y:S01]  /*2630*/  MUFU.TANH R11, R11 ;  /* 0x0000000b000b7308 */ /* 0x000e620000002400 */
[----:B------:R-:W-:-:S02]  /*2640*/  IMAD R141, R16, 0x40, R6 ;  /* 0x00000040108d7824 */ /* 0x000fc400078e0206 */
[----:B------:R-:W-:-:S05]  /*2650*/  VIADD R144, R4, UR41 ;  /* 0x0000002904907c36 */ /* 0x000fca0008000000 */
[----:B------:R-:W2:Y:S08]  /*2660*/  MUFU.TANH R12, R12 ;  /* 0x0000000c000c7308 */ /* 0x000eb00000002400 */
[----:B------:R-:W4:Y:S08]  /*2670*/  MUFU.TANH R13, R13 ;  /* 0x0000000d000d7308 */ /* 0x000f300000002400 */
        /* <DEDUP_REMOVED lines=89> */
[----:B-12-4-:R-:W-:Y:S05]  /*2c10*/  @!P2 BRA `(.L_x_1812) ;  /* 0x000000000060a947 */ /* 0x016fea0003800000 */
[----:B------:R-:W2:Y:S01]  /*2c20*/  LDL R153, [R1+0x4] ;  /* 0x0000040001997983 */ /* 0x000ea20000100800 */
[----:B------:R-:W-:Y:S01]  /*2c30*/  BSSY B0, `(.L_x_1813) ;  /* 0x0000011000007945 */ /* 0x000fe20003800000 */
[----:B--2---:R-:W-:-:S05]  /*2c40*/  IMAD.IADD R145, R153, 0x1, R141 ;  /* 0x0000000199917824 */ /* 0x004fca00078e028d */
[----:B------:R-:W-:-:S13]  /*2c50*/  ISETP.GT.AND P1, PT, R145, -0x1, PT ;  /* 0xffffffff9100780c */ /* 0x000fda0003f24270 */
[----:B------:R-:W-:Y:S05]  /*2c60*/  @P1 BRA `(.L_x_1814) ;  /* 0x0000000000201947 */ /* 0x000fea0003800000 */
[----:B------:R-:W-:Y:S02]  /*2c70*/  ISETP.NE.AND P1, PT, R140, 0x1, PT ;  /* 0x000000018c00780c */ /* 0x000fe40003f25270 */
[----:B------:R-:W-:-:S11]  /*2c80*/  LOP3.LUT R145, RZ, R145, RZ, 0x33, !PT ;  /* 0x00000091ff917212 */ /* 0x000fd600078e33ff */
[----:B------:R-:W1:Y:S08]  /*2c90*/  @P1 LDC R142, c[0x0][0x754] ;  /* 0x0001d500ff8e1b82 */ /* 0x000e700000000800 */
[----:B------:R-:W2:Y:S01]  /*2ca0*/  @P1 LDC R143, c[0x0][0x758] ;  /* 0x0001d600ff8f1b82 */ /* 0x000ea20000000800 */
[----:B-1----:R-:W-:-:S05]  /*2cb0*/  @P1 IMAD.HI.U32 R142, R145, R142, RZ ;  /* 0x0000008e918e1227 */ /* 0x002fca00078e00ff */
[----:B--2---:R-:W-:-:S04]  /*2cc0*/  @P1 SHF.R.U32.HI R145, RZ, R143, R142 ;  /* 0x0000008fff911219 */ /* 0x004fc8000001168e */
[----:B------:R-:W-:Y:S01]  /*2cd0*/  LOP3.LUT R145, RZ, R145, RZ, 0x33, !PT ;  /* 0x00000091ff917212 */ /* 0x000fe200078e33ff */
[----:B------:R-:W-:Y:S06]  /*2ce0*/  BRA `(.L_x_1815) ;  /* 0x0000000000147947 */ /* 0x000fec0003800000 */
.L_x_1814:
[----:B------:R-:W-:-:S13]  /*2cf0*/  ISETP.NE.AND P1, PT, R140, 0x1, PT ;  /* 0x000000018c00780c */ /* 0x000fda0003f25270 */
[----:B------:R-:W1:Y:S08]  /*2d00*/  @P1 LDC R143, c[0x0][0x754] ;  /* 0x0001d500ff8f1b82 */ /* 0x000e700000000800 */
[----:B------:R-:W2:Y:S01]  /*2d10*/  @P1 LDC R142, c[0x0][0x758] ;  /* 0x0001d600ff8e1b82 */ /* 0x000ea20000000800 */
[----:B-1----:R-:W-:-:S05]  /*2d20*/  @P1 IMAD.HI.U32 R143, R145, R143, RZ ;  /* 0x0000008f918f1227 */ /* 0x002fca00078e00ff */
[----:B--2---:R-:W-:-:S07]  /*2d30*/  @P1 SHF.R.U32.HI R145, RZ, R142, R143 ;  /* 0x0000008eff911219 */ /* 0x004fce000001168f */
.L_x_1815:
[----:B------:R-:W-:Y:S05]  /*2d40*/  BSYNC B0 ;  /* 0x0000000000007941 */ /* 0x000fea0003800000 */
.L_x_1813:
[----:B------:R-:W2:Y:S01]  /*2d50*/  LDL R142, [R1+0x10] ;  /* 0x00001000018e7983 */ /* 0x000ea20000100800 */
[----:B------:R-:W-:Y:S01]  /*2d60*/  IADD3 R150, R141, UR4, R4 ;  /* 0x000000048d967c10 */ /* 0x000fe2000fffe004 */
[----:B--2---:R-:W-:-:S05]  /*2d70*/  IMAD R145, R145, R140, R142 ;  /* 0x0000008c91917224 */ /* 0x004fca00078e028e */
[----:B------:R-:W-:Y:S02]  /*2d80*/  VIADDMNMX R146, R145, R140, R146, PT ;  /* 0x0000008c91927246 */ /* 0x000fe40003800192 */
[----:B------:R-:W-:-:S07]  /*2d90*/  VIMNMX R150, R150, R145, !PT ;  /* 0x0000009196967248 */ /* 0x000fce0007fe0100 */
.L_x_1812:
[----:B------:R-:W-:-:S04]  /*2da0*/  VIADD R141, R141, 0x8 ;  /* 0x000000088d8d7836 */ /* 0x000fc80000000000 */
[----:B------:R-:W-:Y:S01]  /*2db0*/  IMAD.IADD R147, R147, 0x1, R141 ;  /* 0x0000000193937824 */ /* 0x000fe200078e028d */
[----:B------:R-:W-:Y:S01]  /*2dc0*/  VIADDMNMX R144, R141, R144, R152, PT ;  /* 0x000000908d907246 */ /* 0x000fe20003800198 */
[----:B------:R-:W-:Y:S06]  /*2dd0*/  @!P2 BRA `(.L_x_1816) ;  /* 0x00000000005ca947 */ /* 0x000fec0003800000 */
        /* <DEDUP_REMOVED lines=13> */
.L_x_1818:
[----:B------:R-:W-:-:S13]  /*2eb0*/  ISETP.NE.AND P1, PT, R140, 0x1, PT ;  /* 0x000000018c00780c */ /* 0x000fda0003f25270 */
[----:B------:R-:W1:Y:S08]  /*2ec0*/  @P1 LDC R142, c[0x0][0x754] ;  /* 0x0001d500ff8e1b82 */ /* 0x000e700000000800 */
[----:B------:R-:W2:Y:S01]  /*2ed0*/  @P1 LDC R141, c[0x0][0x758] ;  /* 0x0001d600ff8d1b82 */ /* 0x000ea20000000800 */
[----:B-1----:R-:W-:-:S05]  /*2ee0*/  @P1 IMAD.HI.U32 R142, R143, R142, RZ ;  /* 0x0000008e8f8e1227 */ /* 0x002fca00078e00ff */
[----:B--2---:R-:W-:-:S07]  /*2ef0*/  @P1 SHF.R.U32.HI R143, RZ, R141, R142 ;  /* 0x0000008dff8f1219 */ /* 0x004fce000001168e */
.L_x_1819:
[----:B------:R-:W-:Y:S05]  /*2f00*/  BSYNC B0 ;  /* 0x0000000000007941 */ /* 0x000fea0003800000 */
.L_x_1817:
[----:B------:R-:W2:Y:S02]  /*2f10*/  LDL R141, [R1+0x10] ;  /* 0x00001000018d7983 */ /* 0x000ea40000100800 */
[----:B--2---:R-:W-:-:S05]  /*2f20*/  IMAD R143, R143, R140, R141 ;  /* 0x0000008c8f8f7224 */ /* 0x004fca00078e028d */
[----:B------:R-:W-:Y:S02]  /*2f30*/  VIMNMX R147, R147, R143, !PT ;  /* 0x0000008f93937248 */ /* 0x000fe40007fe0100 */
[----:B------:R-:W-:-:S07]  /*2f40*/  VIADDMNMX R144, R143, R140, R144, PT ;  /* 0x0000008c8f907246 */ /* 0x000fce0003800190 */
.L_x_1816:
[----:B------:R-:W1:Y:S01]  /*2f50*/  S2R R152, SR_CTAID.X ;  /* 0x0000000000987919 */ /* 0x000e620000002500 */
[----:B------:R-:W-:Y:S01]  /*2f60*/  P2R R149, PR, RZ, 0x1 ;  /* 0x00000001ff957803 */ /* 0x000fe20000000000 */
[----:B------:R-:W-:Y:S01]  /*2f70*/  FFMA.FTZ R157, -R11, R11, 1 ;  /* 0x3f8000000b9d7423 */ /* 0x000fe2000001010b */
[----:B-1----:R-:W-:-:S05]  /*2f80*/  IMAD R152, R152, -0x60, RZ ;  /* 0xffffffa098987824 */ /* 0x002fca00078e02ff */
[C---:B------:R-:W-:Y:S02]  /*2f90*/  ISETP.GE.AND P6, PT, R152.reuse, 0x2, PT ;  /* 0x000000029800780c */ /* 0x040fe40003fc6270 */
[----:B------:R-:W-:Y:S02]  /*2fa0*/  ISETP.GE.AND P4, PT, R152, 0x9, PT ;  /* 0x000000099800780c */ /* 0x000fe40003f86270 */
[C---:B------:R-:W-:Y:S02]  /*2fb0*/  ISETP.GT.AND P5, PT, R147.reuse, 0x1, !P6 ;  /* 0x000000019300780c */ /* 0x040fe400077a4270 */
[----:B------:R-:W-:Y:S02]  /*2fc0*/  ISETP.GT.AND P6, PT, R150, 0x1, !P6 ;  /* 0x000000019600780c */ /* 0x000fe400077c4270 */
[----:B------:R-:W-:Y:S02]  /*2fd0*/  ISETP.GT.AND P3, PT, R147, 0x8, !P4 ;  /* 0x000000089300780c */ /* 0x000fe40006764270 */
[----:B------:R-:W-:-:S02]  /*2fe0*/  ISETP.LT.OR P6, PT, R146, 0x2, P6 ;  /* 0x000000029200780c */ /* 0x000fc400037c1670 */
[----:B------:R-:W-:Y:S02]  /*2ff0*/  ISETP.GE.AND P2, PT, R152, 0xa, PT ;  /* 0x0000000a9800780c */ /* 0x000fe40003f46270 */
[----:B------:R-:W-:Y:S02]  /*3000*/  ISETP.LT.OR P3, PT, R144, 0x9, P3 ;  /* 0x000000099000780c */ /* 0x000fe40001f61670 */
[----:B------:R-:W-:Y:S02]  /*3010*/  FSEL R155, R12, -INF , !P6 ;  /* 0xff8000000c9b7808 */ /* 0x000fe40007000000 */
[----:B------:R-:W-:Y:S02]  /*3020*/  ISETP.LT.OR P5, PT, R144, 0x2, P5 ;  /* 0x000000029000780c */ /* 0x000fe40002fa1670 */
[----:B------:R-:W-:Y:S01]  /*3030*/  ISETP.GE.AND P1, PT, R152, 0x11, PT ;  /* 0x000000119800780c */ /* 0x000fe20003f26270 */
[----:B------:R-:W-:Y:S01]  /*3040*/  FFMA.FTZ R155, R155, UR43, -R10 ;  /* 0x0000002b9b9b7c23 */ /* 0x000fe2000801080a */
[----:B------:R-:W-:-:S02]  /*3050*/  ISETP.GT.AND P4, PT, R150, 0x8, !P4 ;  /* 0x000000089600780c */ /* 0x000fc40006784270 */
[----:B------:R-:W-:Y:S02]  /*3060*/  ISETP.GT.AND P6, PT, R150, 0x9, !P2 ;  /* 0x000000099600780c */ /* 0x000fe400057c4270 */
[----:B------:R-:W-:Y:S01]  /*3070*/  FSEL R145, R18, -INF , !P3 ;  /* 0xff80000012917808 */ /* 0x000fe20005800000 */
[----:B------:R-:W-:Y:S01]  /*3080*/  MUFU.EX2 R155, R155 ;  /* 0x0000009b009b7308 */ /* 0x000fe20000000800 */
        /* <DEDUP_REMOVED lines=8> */
[----:B------:R-:W-:Y:S02]  /*3110*/  ISETP.LT.OR P3, PT, R146, 0x11, P3 ;  /* 0x000000119200780c */ /* 0x000fe40001f61670 */
[----:B------:R-:W-:Y:S01]  /*3120*/  FSEL R143, R17, -INF , !P6 ;  /* 0xff800000118f7808 */ /* 0x000fe20007000000 */
[--C-:B------:R-:W-:Y:S01]  /*3130*/  FFMA.FTZ R141, R141, UR43, -R10.reuse ;  /* 0x0000002b8d8d7c23 */ /* 0x100fe2000801080a */
[----:B------:R-:W-:Y:S02]  /*3140*/  ISETP.GE.AND P4, PT, R152, 0x19, PT ;  /* 0x000000199800780c */ /* 0x000fe40003f86270 */
[----:B------:R-:W-:Y:S01]  /*3150*/  ISETP.GT.AND P6, PT, R150, 0x11, !P5 ;  /* 0x000000119600780c */ /* 0x000fe20006fc4270 */
[----:B------:R-:W-:Y:S01]  /*3160*/  FFMA.FTZ R143, R143, UR43, -R10 ;  /* 0x0000002b8f8f7c23 */ /* 0x000fe2000801080a */
[----:B------:R-:W-:Y:S01]  /*3170*/  FSEL R140, R20, -INF , !P3 ;  /* 0xff800000148c7808 */ /* 0x000fe20005800000 */
[----:B------:R-:W1:Y:S01]  /*3180*/  MUFU.EX2 R141, R141 ;  /* 0x0000008d008d7308 */ /* 0x000e620000000800 */
[----:B------:R-:W-:-:S02]  /*3190*/  ISETP.GT.AND P3, PT, R150, 0x18, !P4 ;  /* 0x000000189600780c */ /* 0x000fc40006764270 */
[----:B------:R-:W-:Y:S01]  /*31a0*/  ISETP.LT.OR P6, PT, R146, 0x12, P6 ;  /* 0x000000129200780c */ /* 0x000fe200037c1670 */
[--C-:B------:R-:W-:Y:S01]  /*31b0*/  FFMA.FTZ R140, R140, UR43, -R10.reuse ;  /* 0x0000002b8c8c7c23 */ /* 0x100fe2000801080a */
[----:B------:R-:W-:Y:S02]  /*31c0*/  ISETP.LT.OR P3, PT, R146, 0x19, P3 ;  /* 0x000000199200780c */ /* 0x000fe40001f61670 */
[----:B------:R-:W-:Y:S01]  /*31d0*/  FSEL R151, R21, -INF , !P6 ;  /* 0xff80000015977808 */ /* 0x000fe20007000000 */
[----:B------:R-:W2:Y:S01]  /*31e0*/  MUFU.EX2 R143, R143 ;  /* 0x0000008f008f7308 */ /* 0x000ea20000000800 */
[----:B------:R-:W-:Y:S02]  /*31f0*/  ISETP.GE.AND P6, PT, R152, 0x1, PT ;  /* 0x000000019800780c */ /* 0x000fe40003fc6270 */
[----:B------:R-:W-:Y:S01]  /*3200*/  FSEL R142, R22, -INF , !P3 ;  /* 0xff800000168e7808 */ /* 0x000fe20005800000 */
[----:B------:R-:W-:Y:S01]  /*3210*/  FFMA.FTZ R151, R151, UR43, -R10 ;  /* 0x0000002b97977c23 */ /* 0x000fe2000801080a */
[----:B------:R-:W-:-:S02]  /*3220*/  ISETP.GT.AND P3, PT, R150, RZ, !P6 ;  /* 0x000000ff9600720c */ /* 0x000fc40007764270 */
[C---:B------:R-:W-:Y:S01]  /*3230*/  ISETP.GT.AND P6, PT, R147.reuse, RZ, !P6 ;  /* 0x000000ff9300720c */ /* 0x040fe200077c4270 */
[--C-:B------:R-:W-:Y:S01]  /*3240*/  FFMA.FTZ R142, R142, UR43, -R10.reuse ;  /* 0x0000002b8e8e7c23 */ /* 0x100fe2000801080a */
[----:B------:R-:W-:Y:S01]  /*3250*/  ISETP.LT.OR P3, PT, R146, 0x1, P3 ;  /* 0x000000019200780c */ /* 0x000fe20001f61670 */
[----:B------:R-:W3:Y:S01]  /*3260*/  MUFU.EX2 R140, R140 ;  /* 0x0000008c008c7308 */ /* 0x000ee20000000800 */
[----:B------:R-:W-:Y:S02]  /*3270*/  ISETP.GT.AND P2, PT, R147, 0x9, !P2 ;  /* 0x000000099300780c */ /* 0x000fe40005744270 */
[----:B------:R-:W-:Y:S02]  /*3280*/  FSEL R154, R11, -INF , !P3 ;  /* 0xff8000000b9a7808 */ /* 0x000fe40005800000 */
[----:B------:R-:W-:Y:S02]  /*3290*/  ISETP.GE.AND P3, PT, R152, 0x1a, PT ;  /* 0x0000001a9800780c */ /* 0x000fe40003f66270 */
[C---:B------:R-:W-:Y:S01]  /*32a0*/  ISETP.GT.AND P1, PT, R147.reuse, 0x10, !P1 ;  /* 0x000000109300780c */ /* 0x040fe20004f24270 */
[----:B------:R-:W-:Y:S01]  /*32b0*/  FFMA.FTZ R154, R154, UR43, -R10 ;  /* 0x0000002b9a9a7c23 */ /* 0x000fe2000801080a */
[----:B------:R-:W-:Y:S01]  /*32c0*/  ISETP.GT.AND P0, PT, R150, 0x19, !P3 ;  /* 0x000000199600780c */ /* 0x000fe20005f04270 */
[----:B------:R4:W-:Y:S01]  /*32d0*/  MUFU.EX2 R11, R151 ;  /* 0x00000097000b7308 */ /* 0x0009e20000000800 */
[----:B------:R-:W-:-:S02]  /*32e0*/  ISETP.GT.AND P5, PT, R147, 0x11, !P5 ;  /* 0x000000119300780c */ /* 0x000fc40006fa4270 */
[----:B------:R-:W-:Y:S02]  /*32f0*/  ISETP.LT.OR P0, PT, R146, 0x1a, P0 ;  /* 0x0000001a9200780c */ /* 0x000fe40000701670 */
[C---:B------:R-:W-:Y:S02]  /*3300*/  ISETP.GT.AND P4, PT, R147.reuse, 0x18, !P4 ;  /* 0x000000189300780c */ /* 0x040fe40006784270 */
[----:B------:R-:W-:Y:S01]  /*3310*/  ISETP.GT.AND P3, PT, R147, 0x19, !P3 ;  /* 0x000000199300780c */ /* 0x000fe20005f64270 */
[----:B------:R-:W-:Y:S01]  /*3320*/  MUFU.EX2 R154, R154 ;  /* 0x0000009a009a7308 */ /* 0x000fe20000000800 */
[----:B------:R-:W-:Y:S01]  /*3330*/  FSEL R146, R23, -INF , !P0 ;  /* 0xff80000017927808 */ /* 0x000fe20004000000 */
[----:B----4-:R-:W4:Y:S01]  /*3340*/  LDL R151, [R1+0xc] ;  /* 0x00000c0001977983 */ /* 0x010f220000100800 */
[C---:B------:R-:W-:Y:S02]  /*3350*/  ISETP.LT.OR P6, PT, R144.reuse, 0x1, P6 ;  /* 0x000000019000780c */ /* 0x040fe400037c1670 */
[----:B------:R-:W-:Y:S01]  /*3360*/  ISETP.LT.OR P2, PT, R144, 0xa, P2 ;  /* 0x0000000a9000780c */ /* 0x000fe20001741670 */
[----:B------:R-:W-:Y:S01]  /*3370*/  FFMA.FTZ R146, R146, UR43, -R10 ;  /* 0x0000002b92927c23 */ /* 0x000fe2000801080a */
[----:B------:R-:W-:-:S02]  /*3380*/  ISETP.LT.OR P1, PT, R144, 0x11, P1 ;  /* 0x000000119000780c */ /* 0x000fc40000f21670 */
[C---:B------:R-:W-:Y:S02]  /*3390*/  ISETP.LT.OR P5, PT, R144.reuse, 0x12, P5 ;  /* 0x000000129000780c */ /* 0x040fe40002fa1670 */
[C---:B------:R-:W-:Y:S02]  /*33a0*/  ISETP.LT.OR P4, PT, R144.reuse, 0x19, P4 ;  /* 0x000000199000780c */ /* 0x040fe40002781670 */
[----:B------:R-:W-:Y:S02]  /*33b0*/  ISETP.LT.OR P3, PT, R144, 0x1a, P3 ;  /* 0x0000001a9000780c */ /* 0x000fe40001f61670 */
[----:B------:R-:W-:Y:S02]  /*33c0*/  ISETP.NE.AND P0, PT, R149, RZ, PT ;  /* 0x000000ff9500720c */ /* 0x000fe40003f05270 */
[----:B------:R-:W-:Y:S02]  /*33d0*/  FSEL R150, R13, -INF , !P6 ;  /* 0xff8000000d967808 */ /* 0x000fe40007000000 */
[----:B------:R-:W-:-:S02]  /*33e0*/  FSEL R144, R19, -INF , !P2 ;  /* 0xff80000013907808 */ /* 0x000fc40005000000 */
[----:B------:R-:W-:Y:S01]  /*33f0*/  FSEL R149, R136, -INF , !P1 ;  /* 0xff80000088957808 */ /* 0x000fe20004800000 */
[--C-:B------:R-:W-:Y:S01]  /*3400*/  FFMA.FTZ R150, R150, UR43, -R9.reuse ;  /* 0x0000002b96967c23 */ /* 0x100fe20008010809 */
[----:B------:R-:W-:Y:S01]  /*3410*/  FSEL R147, R137, -INF , !P5 ;  /* 0xff80000089937808 */ /* 0x000fe20006800000 */
[--C-:B------:R-:W-:Y:S01]  /*3420*/  FFMA.FTZ R144, R144, UR43, -R9.reuse ;  /* 0x0000002b90907c23 */ /* 0x100fe20008010809 */
[----:B------:R-:W-:Y:S01]  /*3430*/  FSEL R10, R138, -INF , !P4 ;  /* 0xff8000008a0a7808 */ /* 0x000fe20006000000 */
[--C-:B------:R-:W-:Y:S01]  /*3440*/  FFMA.FTZ R149, R149, UR43, -R9.reuse ;  /* 0x0000002b95957c23 */ /* 0x100fe20008010809 */
[----:B------:R-:W-:Y:S01]  /*3450*/  FSEL R152, R139, -INF , !P3 ;  /* 0xff8000008b987808 */ /* 0x000fe20005800000 */
[--C-:B------:R-:W-:Y:S02]  /*3460*/  FFMA.FTZ R147, R147, UR43, -R9.reuse ;  /* 0x0000002b93937c23 */ /* 0x100fe40008010809 */
[--C-:B------:R-:W-:Y:S02]  /*3470*/  FFMA.FTZ R10, R10, UR43, -R9.reuse ;  /* 0x0000002b0a0a7c23 */ /* 0x100fe40008010809 */
[----:B------:R-:W-:Y:S01]  /*3480*/  FFMA.FTZ R9, R152, UR43, -R9 ;  /* 0x0000002b98097c23 */ /* 0x000fe20008010809 */
[----:B------:R-:W-:-:S05]  /*3490*/  LEA R152, R6, UR36, 0x2 ;  /* 0x0000002406987c11 */ /* 0x000fca000f8e10ff */
[----:B------:R-:W5:Y:S01]  /*34a0*/  LDS R153, [R152+0x30200] ;  /* 0x0302000098997984 */ /* 0x000f620000000800 */
[----:B------:R-:W3:Y:S03]  /*34b0*/  MUFU.EX2 R142, R142 ;  /* 0x0000008e008e7308 */ /* 0x000ee60000000800 */
[----:B------:R-:W3:Y:S01]  /*34c0*/  LDS R152, [R152+0x30220] ;  /* 0x0302200098987984 */ /* 0x000ee20000000800 */
[--C-:B-----5:R-:W-:Y:S01]  /*34d0*/  FADD.FTZ R120, R120, -R153.reuse ;  /* 0x8000009978787221 */ /* 0x120fe20000010000 */
[--C-:B------:R-:W-:Y:S01]  /*34e0*/  FADD.FTZ R121, R121, -R153.reuse ;  /* 0x8000009979797221 */ /* 0x100fe20000010000 */
[--C-:B------:R-:W-:Y:S01]  /*34f0*/  FADD.FTZ R124, R124, -R153.reuse ;  /* 0x800000997c7c7221 */ /* 0x100fe20000010000 */
[--C-:B------:R-:W-:Y:S01]  /*3500*/  FADD.FTZ R125, R125, -R153.reuse ;  /* 0x800000997d7d7221 */ /* 0x100fe20000010000 */
[--C-:B------:R-:W-:Y:S01]  /*3510*/  FADD.FTZ R128, R128, -R153.reuse ;  /* 0x8000009980807221 */ /* 0x100fe20000010000 */
[--C-:B------:R-:W-:Y:S01]  /*3520*/  FADD.FTZ R129, R129, -R153.reuse ;  /* 0x8000009981817221 */ /* 0x100fe20000010000 */
[--C-:B------:R-:W-:Y:S01]  /*3530*/  FADD.FTZ R132, R132, -R153.reuse ;  /* 0x8000009984847221 */ /* 0x100fe20000010000 */
[----:B------:R-:W-:-:S02]  /*3540*/  FADD.FTZ R133, R133, -R153 ;  /* 0x8000009985857221 */ /* 0x000fc40000010000 */
[----:B------:R-:W5:Y:S01]  /*3550*/  LDL R153, [R1] ;  /* 0x0000000001997983 */ /* 0x000f620000100800 */
[----:B------:R-:W-:Y:S01]  /*3560*/  MUFU.EX2 R150, R150 ;  /* 0x0000009600967308 */ /* 0x000fe20000000800 */
[----:B------:R-:W-:Y:S01]  /*3570*/  FFMA.FTZ R15, -R15, R15, 1 ;  /* 0x3f8000000f0f7423 */ /* 0x000fe2000001010f */
[----:B-1----:R-:W-:-:S06]  /*3580*/  FMUL.FTZ R124, R141, R124 ;  /* 0x0000007c8d7c7220 */ /* 0x002fcc0000410000 */
[----:B------:R-:W1:Y:S08]  /*3590*/  MUFU.EX2 R148, R148 ;  /* 0x0000009400947308 */ /* 0x000e700000000800 */
[----:B------:R-:W-:Y:S08]  /*35a0*/  MUFU.EX2 R145, R145 ;  /* 0x0000009100917308 */ /* 0x000ff00000000800 */
[----:B------:R-:W1:Y:S08]  /*35b0*/  MUFU.EX2 R144, R144 ;  /* 0x0000009000907308 */ /* 0x000e700000000800 */
[----:B------:R-:W-:Y:S08]  /*35c0*/  MUFU.EX2 R146, R146 ;  /* 0x0000009200927308 */ /* 0x000ff00000000800 */
[----:B------:R-:W-:Y:S08]  /*35d0*/  MUFU.EX2 R149, R149 ;  /* 0x0000009500957308 */ /* 0x000ff00000000800 */
[----:B------:R-:W1:Y:S08]  /*35e0*/  MUFU.EX2 R147, R147 ;  /* 0x0000009300937308 */ /* 0x000e700000000800 */
[----:B------:R-:W-:Y:S08]  /*35f0*/  MUFU.EX2 R10, R10 ;  /* 0x0000000a000a7308 */ /* 0x000ff00000000800 */
[----:B------:R-:W1:Y:S01]  /*3600*/  MUFU.EX2 R9, R9 ;  /* 0x0000000900097308 */ /* 0x000e620000000800 */
[----:B------:R-:W-:Y:S01]  /*3610*/  FMUL.FTZ R15, R124, R15 ;  /* 0x0000000f7c0f7220 */ /* 0x000fe20000410000 */
[----:B------:R-:W-:Y:S01]  /*3620*/  FFMA.FTZ R12, -R12, R12, 1 ;  /* 0x3f8000000c0c7423 */ /* 0x000fe2000001010c */
[----:B------:R-:W-:Y:S01]  /*3630*/  FMUL.FTZ R121, R155, R121 ;  /* 0x000000799b797220 */ /* 0x000fe20000410000 */
[----:B------:R-:W-:Y:S01]  /*3640*/  FFMA.FTZ R17, -R17, R17, 1 ;  /* 0x3f80000011117423 */ /* 0x000fe20000010111 */
[----:B--2---:R-:W-:Y:S01]  /*3650*/  FMUL.FTZ R125, R143, R125 ;  /* 0x0000007d8f7d7220 */ /* 0x004fe20000410000 */
[----:B------:R-:W-:Y:S01]  /*3660*/  FFMA.FTZ R124, -R20, R20, 1 ;  /* 0x3f800000147c7423 */ /* 0x000fe20000010114 */
[----:B---3--:R-:W-:Y:S01]  /*3670*/  FMUL.FTZ R128, R140, R128 ;  /* 0x000000808c807220 */ /* 0x008fe20000410000 */
[----:B------:R-:W-:Y:S01]  /*3680*/  FMUL.FTZ R12, R121, R12 ;  /* 0x0000000c790c7220 */ /* 0x000fe20000410000 */
[----:B------:R-:W-:Y:S01]  /*3690*/  FMUL.FTZ R17, R125, R17 ;  /* 0x000000117d117220 */ /* 0x000fe20000410000 */
[----:B------:R-:W-:Y:S01]  /*36a0*/  FFMA.FTZ R121, -R21, R21, 1 ;  /* 0x3f80000015797423 */ /* 0x000fe20000010115 */
[----:B------:R-:W-:Y:S01]  /*36b0*/  FMUL.FTZ R124, R128, R124 ;  /* 0x0000007c807c7220 */ /* 0x000fe20000410000 */
[----:B------:R-:W-:Y:S01]  /*36c0*/  FFMA.FTZ R125, -R22, R22, 1 ;  /* 0x3f800000167d7423 */ /* 0x000fe20000010116 */
[----:B------:R-:W-:Y:S01]  /*36d0*/  FFMA.FTZ R128, -R23, R23, 1 ;  /* 0x3f80000017807423 */ /* 0x000fe20000010117 */
[----:B------:R-:W-:Y:S01]  /*36e0*/  FMUL.FTZ R132, R142, R132 ;  /* 0x000000848e847220 */ /* 0x000fe20000410000 */
[----:B------:R-:W-:-:S02]  /*36f0*/  F2FP.F16.F32.PACK_AB R20, R155, R154 ;  /* 0x0000009a9b14723e */ /* 0x000fc400000000ff */
[----:B-1----:R-:W-:Y:S02]  /*3700*/  F2FP.F16.F32.PACK_AB R21, R148, R150 ;  /* 0x000000969415723e */ /* 0x002fe400000000ff */
[----:B------:R-:W-:Y:S02]  /*3710*/  F2FP.F16.F32.PACK_AB R22, R143, R141 ;  /* 0x0000008d8f16723e */ /* 0x000fe400000000ff */
[----:B------:R-:W-:Y:S01]  /*3720*/  F2FP.F16.F32.PACK_AB R23, R144, R145 ;  /* 0x000000919017723e */ /* 0x000fe200000000ff */
[----:B------:R-:W-:Y:S01]  /*3730*/  BAR.SYNC.DEFER_BLOCKING 0x9, 0x180 ;  /* 0x0246000000007b1d */ /* 0x000fe20000010000 */
[----:B------:R-:W-:Y:S02]  /*3740*/  F2FP.F16.F32.PACK_AB R140, R11, R140 ;  /* 0x0000008c0b8c723e */ /* 0x000fe400000000ff */
[----:B------:R-:W-:Y:S02]  /*3750*/  F2FP.F16.F32.PACK_AB R141, R147, R149 ;  /* 0x00000095938d723e */ /* 0x000fe400000000ff */
[----:B------:R-:W-:-:S02]  /*3760*/  F2FP.F16.F32.PACK_AB R142, R146, R142 ;  /* 0x0000008e928e723e */ /* 0x000fc400000000ff */
[----:B------:R-:W-:Y:S02]  /*3770*/  F2FP.F16.F32.PACK_AB R143, R9, R10 ;  /* 0x0000000a098f723e */ /* 0x000fe400000000ff */
[----:B------:R-:W-:Y:S01]  /*3780*/  R2UR UR7, R156 ;  /* 0x000000009c0772ca */ /* 0x000fe200000e0000 */
[--C-:B------:R-:W-:Y:S01]  /*3790*/  FADD.FTZ R123, R123, -R152.reuse ;  /* 0x800000987b7b7221 */ /* 0x100fe20000010000 */
[----:B------:R-:W-:Y:S01]  /*37a0*/  FMUL.FTZ R129, R11, R129 ;  /* 0x000000810b817220 */ /* 0x000fe20000410000 */
[--C-:B------:R-:W-:Y:S01]  /*37b0*/  FADD.FTZ R122, R122, -R152.reuse ;  /* 0x800000987a7a7221 */ /* 0x100fe20000010000 */
[--C-:B------:R-:W-:Y:S01]  /*37c0*/  FADD.FTZ R126, R126, -R152.reuse ;  /* 0x800000987e7e7221 */ /* 0x100fe20000010000 */
[--C-:B------:R-:W-:Y:S01]  /*37d0*/  FADD.FTZ R127, R127, -R152.reuse ;  /* 0x800000987f7f7221 */ /* 0x100fe20000010000 */
[--C-:B------:R-:W-:Y:S01]  /*37e0*/  FADD.FTZ R134, R134, -R152.reuse ;  /* 0x8000009886867221 */ /* 0x100fe20000010000 */
[--C-:B------:R-:W-:Y:S01]  /*37f0*/  FADD.FTZ R135, R135, -R152.reuse ;  /* 0x8000009887877221 */ /* 0x100fe20000010000 */
[----:B------:R-:W-:Y:S01]  /*3800*/  FMUL.FTZ R123, R148, R123 ;  /* 0x0000007b947b7220 */ /* 0x000fe20000410000 */
[----:B------:R-:W-:Y:S01]  /*3810*/  FFMA.FTZ R14, -R14, R14, 1 ;  /* 0x3f8000000e0e7423 */ /* 0x000fe2000001010e */
[--C-:B------:R-:W-:Y:S01]  /*3820*/  FADD.FTZ R130, R130, -R152.reuse ;  /* 0x8000009882827221 */ /* 0x100fe20000010000 */
[----:B------:R-:W-:Y:S01]  /*3830*/  FADD.FTZ R131, R131, -R152 ;  /* 0x8000009883837221 */ /* 0x000fe20000010000 */
[----:B------:R-:W-:Y:S01]  /*3840*/  FMUL.FTZ R121, R129, R121 ;  /* 0x0000007981797220 */ /* 0x000fe20000410000 */
[----:B------:R-:W-:Y:S01]  /*3850*/  FMUL.FTZ R125, R132, R125 ;  /* 0x0000007d847d7220 */ /* 0x000fe20000410000 */
[----:B------:R-:W-:Y:S01]  /*3860*/  FMUL.FTZ R122, R150, R122 ;  /* 0x0000007a967a7220 */ /* 0x000fe20000410000 */
[----:B------:R-:W-:Y:S01]  /*3870*/  FFMA.FTZ R13, -R13, R13, 1 ;  /* 0x3f8000000d0d7423 */ /* 0x000fe2000001010d */
[----:B------:R-:W-:Y:S01]  /*3880*/  FFMA.FTZ R129, -R18, R18, 1 ;  /* 0x3f80000012817423 */ /* 0x000fe20000010112 */
[----:B------:R-:W-:Y:S01]  /*3890*/  FMUL.FTZ R120, R154, R120 ;  /* 0x000000789a787220 */ /* 0x000fe20000410000 */
[----:B------:R-:W-:Y:S01]  /*38a0*/  FMUL.FTZ R133, R146, R133 ;  /* 0x0000008592857220 */ /* 0x000fe20000410000 */
[----:B------:R-:W-:Y:S01]  /*38b0*/  FMUL.FTZ R126, R145, R126 ;  /* 0x0000007e917e7220 */ /* 0x000fe20000410000 */
[----:B------:R-:W-:Y:S01]  /*38c0*/  FMUL.FTZ R127, R144, R127 ;  /* 0x0000007f907f7220 */ /* 0x000fe20000410000 */
[----:B------:R-:W-:Y:S01]  /*38d0*/  FFMA.FTZ R132, -R19, R19, 1 ;  /* 0x3f80000013847423 */ /* 0x000fe20000010113 */
[----:B------:R-:W-:Y:S01]  /*38e0*/  FMUL.FTZ R18, R123, R14 ;  /* 0x0000000e7b127220 */ /* 0x000fe20000410000 */
        /* <DEDUP_REMOVED lines=14> */
[----:B------:R-:W-:Y:S01]  /*39d0*/  USHF.R.U32.HI UR6, URZ, 0x4, UR37 ;  /* 0x000000043f067899 */ /* 0x000fe20008011625 */
        /* <DEDUP_REMOVED lines=9> */
[----:B------:R-:W-:Y:S02]  /*3a70*/  F2FP.F16.F32.PACK_AB R124, R121, R124 ;  /* 0x0000007c797c723e */ /* 0x000fe400000000ff */
[----:B------:R-:W-:Y:S01]  /*3a80*/  F2FP.F16.F32.PACK_AB R125, R10, R9 ;  /* 0x000000090a7d723e */ /* 0x000fe200000000ff */
[----:B------:R-:W-:Y:S02]  /*3a90*/  ULOP3.LUT UR12, UR6, 0x1000000, URZ, 0xfc, !UPT ;  /* 0x01000000060c7892 */ /* 0x000fe4000f8efc3f */
[----:B------:R-:W-:Y:S01]  /*3aa0*/  ULOP3.LUT UR6, UR5, 0x3fff, URZ, 0xc0, !UPT ;  /* 0x00003fff05067892 */ /* 0x000fe2000f8ec03f */
[----:B------:R-:W-:Y:S01]  /*3ab0*/  UMOV UR11, 0x80000020 ;  /* 0x80000020000b7882 */ /* 0x000fe20000000000 */
[----:B------:R-:W-:-:S03]  /*3ac0*/  UMOV UR9, 0x40000040 ;  /* 0x4000004000097882 */ /* 0x000fc60000000000 */
[----:B------:R-:W-:Y:S02]  /*3ad0*/  UMOV UR10, UR12 ;  /* 0x0000000c000a7c82 */ /* 0x000fe40008000000 */
[----:B------:R-:W-:Y:S01]  /*3ae0*/  UMOV UR8, UR6 ;  /* 0x0000000600087c82 */ /* 0x000fe20008000000 */
[----:B-----5:R1:W-:Y:S04]  /*3af0*/  STSM.16.M88.4 [R153+0x30400], R20 ;  /* 0x0304001499007844 */ /* 0x0203e80000000200 */
[----:B----4-:R-:W-:Y:S01]  /*3b00*/  STSM.16.M88.4 [R151], R140 ;  /* 0x0000008c97007844 */ /* 0x010fe20000000200 */
[----:B------:R-:W-:Y:S01]  /*3b10*/  @!PT LDS RZ, [RZ] ;  /* 0x00000000fffff984 */ /* 0x000fe20000000800 */
[----:B------:R-:W-:Y:S01]  /*3b20*/  @!PT LDS RZ, [RZ] ;  /* 0x00000000fffff984 */ /* 0x000fe20000000800 */
[----:B------:R-:W-:Y:S01]  /*3b30*/  @!PT LDS RZ, [RZ] ;  /* 0x00000000fffff984 */ /* 0x000fe20000000800 */
[----:B------:R-:W-:Y:S01]  /*3b40*/  @!PT LDS RZ, [RZ] ;  /* 0x00000000fffff984 */ /* 0x000fe20000000800 */
[----:B------:R2:W-:Y:S06]  /*3b50*/  MEMBAR.ALL.CTA ;  /* 0x0000000000007992 */ /* 0x0005ec0000008000 */
[----:B--2---:R-:W2:Y:S01]  /*3b60*/  FENCE.VIEW.ASYNC.S ;  /* 0x00000000000073c6 */ /* 0x004ea20000000000 */
[----:B-1----:R-:W-:Y:S01]  /*3b70*/  FMUL.FTZ R20, R135, R14 ;  /* 0x0000000e87147220 */ /* 0x002fe20000410000 */
[----:B------:R-:W-:-:S02]  /*3b80*/  F2FP.F16.F32.PACK_AB R14, R17, R15 ;  /* 0x0000000f110e723e */ /* 0x000fc400000000ff */
[----:B------:R-:W-:Y:S01]  /*3b90*/  F2FP.F16.F32.PACK_AB R15, R122, R19 ;  /* 0x000000137a0f723e */ /* 0x000fe200000000ff */
[----:B--2---:R-:W-:Y:S01]  /*3ba0*/  BAR.SYNC.DEFER_BLOCKING 0x9, 0x180 ;  /* 0x0246000000007b1d */ /* 0x004fe20000010000 */
[----:B------:R-:W-:-:S05]  /*3bb0*/  F2FP.F16.F32.PACK_AB R127, R20, R11 ;  /* 0x0000000b147f723e */ /* 0x000fca00000000ff */
        /* <DEDUP_REMOVED lines=84> */
.L_x_1820:
        /* <DEDUP_REMOVED lines=59> */
.L_x_1821:
[----:B-1----:R-:W2:Y:S01]  /*44b0*/  LDL R9, [R1+0x14] ;  /* 0x0000140001097983 */ /* 0x002ea20000100800 */
[----:B------:R-:W-:Y:S01]  /*44c0*/  VIADD R16, R16, 0x1 ;  /* 0x0000000110107836 */ /* 0x000fe20000000000 */
[----:B------:R-:W-:Y:S01]  /*44d0*/  LOP3.LUT R5, R5, 0x1, RZ, 0x3c, !PT ;  /* 0x0000000105057812 */ /* 0x000fe200078e3cff */
[----:B------:R-:W-:Y:S02]  /*44e0*/  VIADD R2, R2, 0x1 ;  /* 0x0000000102027836 */ /* 0x000fe40000000000 */
[----:B------:R-:W-:-:S03]  /*44f0*/  VIADD R3, R3, 0x36420 ;  /* 0x0003642003037836 */ /* 0x000fc60000000000 */
[C---:B------:R-:W-:Y:S02]  /*4500*/  ISETP.NE.AND P0, PT, R2.reuse, 0x2, PT ;  /* 0x000000020200780c */ /* 0x040fe40003f05270 */
[----:B------:R-:W-:Y:S02]  /*4510*/  PRMT R3, RZ, 0x654, R3 ;  /* 0x00000654ff037816 */ /* 0x000fe40000000003 */
[----:B------:R-:W-:Y:S02]  /*4520*/  SEL R10, RZ, 0x1, P0 ;  /* 0x00000001ff0a7807 */ /* 0x000fe40000000000 */
[----:B------:R1:W-:Y:S01]  /*4530*/  SYNCS.ARRIVE.TRANS64.RED.A1T0 RZ, [R3+URZ], RZ ;  /* 0x000000ff03ff79a7 */ /* 0x0003e2000810043f */
[----:B------:R-:W-:Y:S02]  /*4540*/  SEL R2, R2, RZ, P0 ;  /* 0x000000ff02027207 */ /* 0x000fe40000000000 */
[----:B------:R-:W-:Y:S02]  /*4550*/  LOP3.LUT R7, R7, R10, RZ, 0x3c, !PT ;  /* 0x0000000a07077212 */ /* 0x000fe400078e3cff */
[----:B--2---:R-:W-:-:S13]  /*4560*/  ISETP.GE.AND P1, PT, R16, R9, PT ;  /* 0x000000091000720c */ /* 0x004fda0003f26270 */
        /* <DEDUP_REMOVED lines=51> */
.L_x_1796:
        /* <DEDUP_REMOVED lines=129> */
.L_x_1824:
        /* <DEDUP_REMOVED lines=54> */
.L_x_1826:
[----:B------:R-:W-:Y:S05]  /*5410*/  BSYNC B0 ;  /* 0x0000000000007941 */ /* 0x000fea0003800000 */
.L_x_1825:
        /* <DEDUP_REMOVED lines=15> */
.L_x_1828:
[----:B------:R-:W-:Y:S05]  /*5510*/  BSYNC B0 ;  /* 0x0000000000007941 */ /* 0x000fea0003800000 */
.L_x_1827:
        /* <DEDUP_REMOVED lines=18> */
.L_x_1830:
[----:B------:R-:W-:Y:S05]  /*5640*/  BSYNC B0 ;  /* 0x0000000000007941 */ /* 0x000fea0003800000 */
.L_x_1829:
        /* <DEDUP_REMOVED lines=17> */
.L_x_1832:
[----:B------:R-:W-:Y:S05]  /*5760*/  BSYNC B0 ;  /* 0x0000000000007941 */ /* 0x000fea0003800000 */
.L_x_1831:
        /* <DEDUP_REMOVED lines=18> */
.L_x_1834:
[----:B------:R-:W-:Y:S05]  /*5890*/  BSYNC B0 ;  /* 0x0000000000007941 */ /* 0x000fea0003800000 */
.L_x_1833:
        /* <DEDUP_REMOVED lines=20> */
.L_x_1836:
[----:B------:R-:W-:Y:S05]  /*59e0*/  BSYNC B0 ;  /* 0x0000000000007941 */ /* 0x000fea0003800000 */
.L_x_1835:
        /* <DEDUP_REMOVED lines=26> */
.L_x_1838:
[----:B------:R-:W-:Y:S05]  /*5b90*/  BSYNC B0 ;  /* 0x0000000000007941 */ /* 0x000fea0003800000 */
.L_x_1837:
        /* <DEDUP_REMOVED lines=15> */
.L_x_1840:
[----:B------:R-:W-:Y:S05]  /*5c90*/  BSYNC B0 ;  /* 0x0000000000007941 */ /* 0x000fea0003800000 */
.L_x_1839:
        /* <DEDUP_REMOVED lines=15> */
.L_x_1842:
[----:B------:R-:W-:Y:S05]  /*5d90*/  BSYNC B0 ;  /* 0x0000000000007941 */ /* 0x000fea0003800000 */
.L_x_1841:
        /* <DEDUP_REMOVED lines=15> */
.L_x_1844:
[----:B------:R-:W-:Y:S05]  /*5e90*/  BSYNC B0 ;  /* 0x0000000000007941 */ /* 0x000fea0003800000 */
.L_x_1843:
        /* <DEDUP_REMOVED lines=15> */
.L_x_1846:
[----:B------:R-:W-:Y:S05]  /*5f90*/  BSYNC B0 ;  /* 0x0000000000007941 */ /* 0x000fea0003800000 */
.L_x_1845:
        /* <DEDUP_REMOVED lines=15> */
.L_x_1823:
[----:B------:R-:W3:Y:S01]  /*6090*/  LDL R16, [R1+0x18] ;  /* 0x0000180001107983 */ /* 0x000ee20000100800 */
[----:B-1----:R-:W1:Y:S08]  /*60a0*/  LDC.64 R4, c[0x0][0x870] ;  /* 0x00021c00ff047b82 */ /* 0x002e700000000a00 */
[----:B--2---:R-:W3:Y:S01]  /*60b0*/  LDC.64 R2, c[0x0][0x870] ;  /* 0x00021c00ff027b82 */ /* 0x004ee20000000a00 */
[----:B------:R-:W-:Y:S01]  /*60c0*/  ULDC UR4, c[0x0][0x808] ;  /* 0x0002020000047ab9 */ /* 0x000fe20000000800 */
[----:B------:R-:W2:Y:S06]  /*60d0*/  S2R R13, SR_CTAID.X ;  /* 0x00000000000d7919 */ /* 0x000eac0000002500 */
[----:B------:R-:W4:Y:S01]  /*60e0*/  LDC.64 R14, c[0x0][0x820] ;  /* 0x00020800ff0e7b82 */ /* 0x000f220000000a00 */
[----:B-1----:R-:W-:-:S04]  /*60f0*/  ISETP.NE.U32.AND P0, PT, R4, RZ, PT ;  /* 0x000000ff0400720c */ /* 0x002fc80003f05070 */
[----:B------:R-:W-:Y:S01]  /*6100*/  ISETP.NE.AND.EX P0, PT, R5, RZ, PT, P0 ;  /* 0x000000ff0500720c */ /* 0x000fe20003f05300 */
[----:B------:R-:W-:Y:S02]  /*6110*/  IMAD.U32 R0, RZ, RZ, UR4 ;  /* 0x00000004ff007e24 */ /* 0x000fe4000f8e00ff */
[----:B---3--:R-:W-:Y:S02]  /*6120*/  IMAD.WIDE R4, R16, 0x4, R2 ;  /* 0x0000000410047825 */ /* 0x008fe400078e0202 */
[----:B------:R-:W1:Y:S08]  /*6130*/  LDC.64 R2, c[0x0][0x878] ;  /* 0x00021e00ff027b82 */ /* 0x000e700000000a00 */
[----:B------:R-:W3:Y:S01]  /*6140*/  @P0 LDG.E R9, desc[UR38][R4.64] ;  /* 0x0000002604090981 */ /* 0x000ee2000c1e1900 */
[----:B-1----:R-:W-:-:S04]  /*6150*/  ISETP.NE.U32.AND P1, PT, R2, RZ, PT ;  /* 0x000000ff0200720c */ /* 0x002fc80003f25070 */
[----:B------:R-:W-:-:S13]  /*6160*/  ISETP.NE.AND.EX P1, PT, R3, RZ, PT, P1 ;  /* 0x000000ff0300720c */ /* 0x000fda0003f25310 */
[----:B------:R-:W1:Y:S02]  /*6170*/  @P1 LDC.64 R2, c[0x0][0x878] ;  /* 0x00021e00ff021b82 */ /* 0x000e640000000a00 */
[----:B-1----:R-:W-:-:S05]  /*6180*/  @P1 IMAD.WIDE R6, R16, 0x4, R2 ;  /* 0x0000000410061825 */ /* 0x002fca00078e0202 */
        /* <DEDUP_REMOVED lines=8> */
[--C-:B---3--:R-:W-:Y:S01]  /*6210*/  @P0 SHF.R.S32.HI R3, RZ, 0x1f, R9.reuse ;  /* 0x0000001fff030819 */ /* 0x108fe20000011409 */
[----:B------:R-:W-:Y:S01]  /*6220*/  @P0 IMAD.MOV.U32 R2, RZ, RZ, R9 ;  /* 0x000000ffff020224 */ /* 0x000fe200078e0009 */
[----:B-1--4-:R-:W-:Y:S06]  /*6230*/  @P1 BRA `(.L_x_1847) ;  /* 0x0000000000101947 */ /* 0x012fec0003800000 */
[----:B------:R-:W-:Y:S05]  /*6240*/  @!P0 BRA `(.L_x_1847) ;  /* 0x00000000000c8947 */ /* 0x000fea0003800000 */
[----:B------:R-:W2:Y:S04]  /*6250*/  LDG.E R7, desc[UR38][R4.64] ;  /* 0x0000002604077981 */ /* 0x000ea8000c1e1900 */
[----:B-----5:R-:W2:Y:S02]  /*6260*/  LDG.E R0, desc[UR38][R4.64+0x4] ;  /* 0x0000042604007981 */ /* 0x020ea4000c1e1900 */
[----:B--2---:R-:W-:-:S07]  /*6270*/  IMAD.IADD R0, R0, 0x1, -R7 ;  /* 0x0000000100007824 */ /* 0x004fce00078e0a07 */
.L_x_1847:
        /* <DEDUP_REMOVED lines=45> */
.L_x_1849:
[----:B------:R-:W-:Y:S05]  /*6550*/  BSYNC B0 ;  /* 0x0000000000007941 */ /* 0x000fea0003800000 */
.L_x_1848:
        /* <DEDUP_REMOVED lines=16> */
.L_x_1851:
[----:B------:R-:W-:Y:S05]  /*6660*/  BSYNC B0 ;  /* 0x0000000000007941 */ /* 0x000fea0003800000 */
.L_x_1850:
        /* <DEDUP_REMOVED lines=16> */
.L_x_1853:
[----:B------:R-:W-:Y:S05]  /*6770*/  BSYNC B0 ;  /* 0x0000000000007941 */ /* 0x000fea0003800000 */
.L_x_1852:
        /* <DEDUP_REMOVED lines=17> */
.L_x_1855:
[----:B------:R-:W-:Y:S05]  /*6890*/  BSYNC B0 ;  /* 0x0000000000007941 */ /* 0x000fea0003800000 */
.L_x_1854:
        /* <DEDUP_REMOVED lines=16> */
.L_x_1857:
[----:B------:R-:W-:Y:S05]  /*69a0*/  BSYNC B0 ;  /* 0x0000000000007941 */ /* 0x000fea0003800000 */
.L_x_1856:
        /* <DEDUP_REMOVED lines=20> */
.L_x_1859:
[----:B------:R-:W-:Y:S05]  /*6af0*/  BSYNC B0 ;  /* 0x0000000000007941 */ /* 0x000fea0003800000 */
.L_x_1858:
        /* <DEDUP_REMOVED lines=24> */
.L_x_1861:
[----:B------:R-:W-:Y:S05]  /*6c80*/  BSYNC B0 ;  /* 0x0000000000007941 */ /* 0x000fea0003800000 */
.L_x_1860:
        /* <DEDUP_REMOVED lines=15> */
.L_x_1863:
[----:B------:R-:W-:Y:S05]  /*6d80*/  BSYNC B0 ;  /* 0x0000000000007941 */ /* 0x000fea0003800000 */
.L_x_1862:
        /* <DEDUP_REMOVED lines=15> */
.L_x_1865:
[----:B------:R-:W-:Y:S05]  /*6e80*/  BSYNC B0 ;  /* 0x0000000000007941 */ /* 0x000fea0003800000 */
.L_x_1864:
        /* <DEDUP_REMOVED lines=15> */
.L_x_1867:
[----:B------:R-:W-:Y:S05]  /*6f80*/  BSYNC B0 ;  /* 0x0000000000007941 */ /* 0x000fea0003800000 */
.L_x_1866:
        /* <DEDUP_REMOVED lines=15> */
.L_x_1869:
[----:B------:R-:W-:Y:S05]  /*7080*/  BSYNC B0 ;  /* 0x0000000000007941 */ /* 0x000fea0003800000 */
.L_x_1868:
        /* <DEDUP_REMOVED lines=15> */
.L_x_1785:
[----:B------:R-:W-:-:S08]  /*7180*/  NOP ;  /* 0x0000000000007918 */ /* 0x000fd00000000000 */
[----:B---3--:R-:W1:-:S00]  /*7190*/  USETMAXREG.DEALLOC.CTAPOOL 0x20 ;  /* 0x00000020000079c8 */ /* 0x008e4000080e0500 */
        /* <DEDUP_REMOVED lines=19> */
.L_x_1871:
        /* <DEDUP_REMOVED lines=13> */
.L_x_1873:
[----:B------:R-:W-:-:S05]  /*73a0*/  ULDC UR4, c[0x0][0x8bc] ;  /* 0x00022f0000047ab9 */ /* 0x000fca0000000800 */
.L_x_1872:
[----:B-1----:R-:W-:-:S04]  /*73b0*/  UIMAD UR11, UR12, 0x60, URZ ;  /* 0x000000600c0b78a4 */ /* 0x002fc8000f8e023f */
[----:B------:R-:W-:-:S04]  /*73c0*/  UISETP.GE.AND UP0, UPT, UR11, UR4, UPT ;  /* 0x000000040b00728c */ /* 0x000fc8000bf06270 */
[----:B--2---:R-:W-:-:S06]  /*73d0*/  USEL UR16, UR16, 0xffffffff, !UP0 ;  /* 0xffffffff10107887 */ /* 0x004fcc000c000000 */
[----:B------:R-:W-:-:S13]  /*73e0*/  ISETP.LE.AND P0, PT, RZ, UR16, PT ;  /* 0x00000010ff007c0c */ /* 0x000fda000bf03270 */
[----:B------:R-:W-:Y:S05]  /*73f0*/  @!P0 BRA `(.L_x_1790) ;  /* 0x0000003c00e08947 */ /* 0x000fea0003800000 */
[----:B------:R-:W-:Y:S01]  /*7400*/  ULDC.64 UR4, c[0x0][0x770] ;  /* 0x0001dc0000047ab9 */ /* 0x000fe20000000a00 */
[----:B------:R-:W1:Y:S01]  /*7410*/  S2UR UR17, SR_CTAID.Y ;  /* 0x00000000001179c3 */ /* 0x000e620000002600 */
[----:B------:R-:W-:Y:S01]  /*7420*/  UISETP.NE.U32.AND UP0, UPT, UR4, URZ, UPT ;  /* 0x0000003f0400728c */ /* 0x000fe2000bf05070 */
[----:B------:R-:W-:-:S03]  /*7430*/  ULDC.64 UR8, c[0x0][0x788] ;  /* 0x0001e20000087ab9 */ /* 0x000fc60000000a00 */
        /* <DEDUP_REMOVED lines=8> */
[----:B------:R-:W-:-:S04]  /*74c0*/  UISETP.NE.U32.AND UP1, UPT, UR4, URZ, UPT ;  /* 0x0000003f0400728c */ /* 0x000fc8000bf25070 */
[----:B------:R-:W-:-:S06]  /*74d0*/  UISETP.NE.AND.EX UP1, UPT, UR5, URZ, UPT, UP1 ;  /* 0x0000003f0500728c */ /* 0x000fcc000bf25310 */
[----:B------:R-:W-:-:S05]  /*74e0*/  PLOP3.LUT P2, PT, PT, PT, UP1, 0x80, 0x0 ;  /* 0x000000000000781c */ /* 0x000fca0003f4f018 */
[----:B------:R-:W-:Y:S02]  /*74f0*/  @UP1 ULDC.64 UR4, c[0x0][0x780] ;  /* 0x0001e00000041ab9 */ /* 0x000fe40000000a00 */
[----:B------:R-:W-:-:S06]  /*7500*/  @UP1 UIMAD.WIDE UR4, UR16, 0x4, UR4 ;  /* 0x00000004100418a5 */ /* 0x000fcc000f8e0204 */
[----:B------:R-:W-:Y:S02]  /*7510*/  IMAD.U32 R4, RZ, RZ, UR4 ;  /* 0x00000004ff047e24 */ /* 0x000fe4000f8e00ff */
[----:B------:R-:W-:-:S05]  /*7520*/  IMAD.U32 R5, RZ, RZ, UR5 ;  /* 0x00000005ff057e24 */ /* 0x000fca000f8e00ff */
[----:B------:R-:W3:Y:S01]  /*7530*/  @P2 LDG.E R4, desc[UR38][R4.64] ;  /* 0x0000002604042981 */ /* 0x000ee2000c1e1900 */
[----:B------:R-:W-:Y:S01]  /*7540*/  PLOP3.LUT P0, PT, PT, PT, UP0, 0x80, 0x0 ;  /* 0x000000000000781c */ /* 0x000fe20003f0f008 */
[----:B-1----:R-:W-:-:S12]  /*7550*/  USHF.R.S32.HI UR14, URZ, 0x1f, UR17 ;  /* 0x0000001f3f0e7899 */ /* 0x002fd80008011411 */
[----:B--2---:R-:W-:Y:S02]  /*7560*/  @P0 R2UR UR4, R0 ;  /* 0x00000000000402ca */ /* 0x004fe400000e0000 */
[----:B------:R-:W-:Y:S01]  /*7570*/  ISETP.NE.U32.AND P0, PT, RZ, UR8, PT ;  /* 0x00000008ff007c0c */ /* 0x000fe2000bf05070 */
[----:B------:R-:W-:-:S03]  /*7580*/  ULDC UR8, c[0x0][0x280] ;  /* 0x0000a00000087ab9 */ /* 0x000fc60000000800 */
[----:B------:R-:W-:-:S07]  /*7590*/  ISETP.NE.AND.EX P0, PT, RZ, UR9, PT, P0 ;  /* 0x00000009ff007c0c */ /* 0x000fce000bf05300 */
[----:B------:R-:W-:-:S04]  /*75a0*/  @UP0 ULEA UR4, UR16, UR4, 0x6 ;  /* 0x0000000410040291 */ /* 0x000fc8000f8e303f */
[----:B------:R-:W-:-:S04]  /*75b0*/  @UP0 USHF.R.S32.HI UR5, URZ, 0x1f, UR4 ;  /* 0x0000001f3f050899 */ /* 0x000fc80008011404 */
[----:B------:R-:W-:-:S04]  /*75c0*/  @UP0 ULEA.HI UR5, UR5, UR4, URZ, 0x6 ;  /* 0x0000000405050291 */ /* 0x000fc8000f8f303f */
[----:B------:R-:W-:-:S04]  /*75d0*/  @UP0 USHF.R.S32.HI UR5, URZ, 0x6, UR5 ;  /* 0x000000063f050899 */ /* 0x000fc80008011405 */
[----:B------:R-:W-:Y:S01]  /*75e0*/  @UP0 UIMAD UR7, UR5, 0x3000, URZ ;  /* 0x00003000050708a4 */ /* 0x000fe2000f8e023f */
[----:B---3--:R-:W-:-:S03]  /*75f0*/  @P2 R2UR UR8, R4 ;  /* 0x00000000040822ca */ /* 0x008fc600000e0000 */
[----:B------:R-:W-:Y:S01]  /*7600*/  @UP0 USHF.R.S32.HI UR9, URZ, 0x1f, UR7 ;  /* 0x0000001f3f090899 */ /* 0x000fe20008011407 */
[----:B------:R-:W-:Y:S11]  /*7610*/  @P2 BRA `(.L_x_1874) ;  /* 0x0000000000142947 */ /* 0x000ff60003800000 */
[----:B------:R-:W-:Y:S05]  /*7620*/  @!P1 BRA `(.L_x_1874) ;  /* 0x0000000000109947 */ /* 0x000fea0003800000 */
[----:B------:R-:W2:Y:S04]  /*7630*/  LDG.E R5, desc[UR38][R2.64] ;  /* 0x0000002602057981 */ /* 0x000ea8000c1e1900 */
[----:B------:R-:W2:Y:S02]  /*7640*/  LDG.E R0, desc[UR38][R2.64+0x4] ;  /* 0x0000042602007981 */ /* 0x000ea4000c1e1900 */
[----:B--2---:R-:W-:-:S05]  /*7650*/  IMAD.IADD R0, R0, 0x1, -R5 ;  /* 0x0000000100007824 */ /* 0x004fca00078e0a05 */
[----:B------:R-:W-:-:S15]  /*7660*/  R2UR UR8, R0 ;  /* 0x00000000000872ca */ /* 0x000fde00000e0000 */
.L_x_1874:
[----:B------:R-:W-:Y:S01]  /*7670*/  UMOV UR4, URZ ;  /* 0x0000003f00047c82 */ /* 0x000fe20008000000 */
[----:B------:R-:W-:Y:S01]  /*7680*/  UMOV UR5, URZ ;  /* 0x0000003f00057c82 */ /* 0x000fe20008000000 */
[----:B------:R-:W-:Y:S01]  /*7690*/  ULDC UR6, c[0x0][0x290] ;  /* 0x0000a40000067ab9 */ /* 0x000fe20000000800 */
[----:B------:R-:W-:Y:S01]  /*76a0*/  @UP0 UMOV UR4, UR7 ;  /* 0x0000000700040c82 */ /* 0x000fe20008000000 */
[----:B------:R-:W-:Y:S01]  /*76b0*/  @UP0 UMOV UR5, UR9 ;  /* 0x0000000900050c82 */ /* 0x000fe20008000000 */
[----:B------:R-:W-:Y:S05]  /*76c0*/  @!P0 BRA `(.L_x_1875) ;  /* 0x00000000001c8947 */ /* 0x000fea0003800000 */
[----:B------:R-:W-:Y:S02]  /*76d0*/  ULDC.64 UR6, c[0x0][0x788] ;  /* 0x0001e20000067ab9 */ /* 0x000fe40000000a00 */
[----:B------:R-:W-:-:S06]  /*76e0*/  UIMAD.WIDE UR6, UR16, 0x4, UR6 ;  /* 0x00000004100678a5 */ /* 0x000fcc000f8e0206 */
[----:B------:R-:W-:Y:S02]  /*76f0*/  IMAD.U32 R2, RZ, RZ, UR6 ;  /* 0x00000006ff027e24 */ /* 0x000fe4000f8e00ff */
[----:B------:R-:W-:-:S05]  /*7700*/  IMAD.U32 R3, RZ, RZ, UR7 ;  /* 0x00000007ff037e24 */ /* 0x000fca000f8e00ff */
[----:B------:R-:W2:Y:S02]  /*7710*/  LDG.E R2, desc[UR38][R2.64] ;  /* 0x0000002602027981 */ /* 0x000ea4000c1e1900 */
[----:B--2---:R-:W-:Y:S01]  /*7720*/  R2UR UR6, R2 ;  /* 0x00000000020672ca */ /* 0x004fe200000e0000 */
[----:B------:R-:W-:-:S14]  /*7730*/  BRA `(.L_x_1876) ;  /* 0x0000000000307947 */ /* 0x000fdc0003800000 */
.L_x_1875:
[----:B------:R-:W-:Y:S02]  /*7740*/  ULDC.64 UR18, c[0x0][0x778] ;  /* 0x0001de0000127ab9 */ /* 0x000fe40000000a00 */
[----:B------:R-:W-:-:S04]  /*7750*/  ISETP.NE.U32.AND P0, PT, RZ, UR18, PT ;  /* 0x00000012ff007c0c */ /* 0x000fc8000bf05070 */
[----:B------:R-:W-:-:S13]  /*7760*/  ISETP.NE.AND.EX P0, PT, RZ, UR19, PT, P0 ;  /* 0x00000013ff007c0c */ /* 0x000fda000bf05300 */
[----:B------:R-:W-:Y:S05]  /*7770*/  @!P0 BRA `(.L_x_1876) ;  /* 0x0000000000208947 */ /* 0x000fea0003800000 */
[----:B------:R-:W-:Y:S02]  /*7780*/  ULDC.64 UR6, c[0x0][0x778] ;  /* 0x0001de0000067ab9 */ /* 0x000fe40000000a00 */
[----:B------:R-:W-:-:S06]  /*7790*/  UIMAD.WIDE UR6, UR16, 0x4, UR6 ;  /* 0x00000004100678a5 */ /* 0x000fcc000f8e0206 */
[----:B------:R-:W-:Y:S02]  /*77a0*/  IMAD.U32 R2, RZ, RZ, UR6 ;  /* 0x00000006ff027e24 */ /* 0x000fe4000f8e00ff */
[----:B------:R-:W-:-:S05]  /*77b0*/  IMAD.U32 R3, RZ, RZ, UR7 ;  /* 0x00000007ff037e24 */ /* 0x000fca000f8e00ff */
[----:B------:R-:W2:Y:S04]  /*77c0*/  LDG.E R0, desc[UR38][R2.64] ;  /* 0x0000002602007981 */ /* 0x000ea8000c1e1900 */
[----:B------:R-:W2:Y:S02]  /*77d0*/  LDG.E R5, desc[UR38][R2.64+0x4] ;  /* 0x0000042602057981 */ /* 0x000ea4000c1e1900 */
[----:B--2---:R-:W-:-:S05]  /*77e0*/  IMAD.IADD R0, R5, 0x1, -R0 ;  /* 0x0000000105007824 */ /* 0x004fca00078e0a00 */
[----:B------:R-:W-:-:S15]  /*77f0*/  R2UR UR6, R0 ;  /* 0x00000000000672ca */ /* 0x000fde00000e0000 */
.L_x_1876:
[----:B------:R-:W-:Y:S01]  /*7800*/  UIADD3 UR7, -UR6, UR8, UR11 ;  /* 0x0000000806077290 */ /* 0x000fe2000fffe10b */
[----:B------:R-:W-:Y:S01]  /*7810*/  ISETP.LE.AND P0, PT, RZ, UR12, PT ;  /* 0x0000000cff007c0c */ /* 0x000fe2000bf03270 */
[----:B------:R-:W-:Y:S02]  /*7820*/  ULDC UR9, c[0x0][0x74c] ;  /* 0x0001d30000097ab9 */ /* 0x000fe40000000800 */
[----:B------:R-:W-:Y:S02]  /*7830*/  UIADD3 UR9, UR7, -UR9, URZ ;  /* 0x8000000907097290 */ /* 0x000fe4000fffe03f */
[----:B------:R-:W-:Y:S02]  /*7840*/  UIADD3 UR7, UR8, 0x3f, URZ ;  /* 0x0000003f08077890 */ /* 0x000fe4000fffe03f */
[----:B------:R-:W-:-:S04]  /*7850*/  USHF.R.S32.HI UR10, URZ, 0x1f, UR9 ;  /* 0x0000001f3f0a7899 */ /* 0x000fc80008011409 */
[----:B------:R-:W-:Y:S02]  /*7860*/  ULEA.HI UR10, UR10, UR9, URZ, 0x6 ;  /* 0x000000090a0a7291 */ /* 0x000fe4000f8f303f */
[----:B------:R-:W-:Y:S02]  /*7870*/  USHF.R.S32.HI UR9, URZ, 0x1f, UR7 ;  /* 0x0000001f3f097899 */ /* 0x000fe40008011407 */
[----:B------:R-:W-:Y:S02]  /*7880*/  USHF.R.S32.HI UR10, URZ, 0x6, UR10 ;  /* 0x000000063f0a7899 */ /* 0x000fe4000801140a */
[----:B------:R-:W-:Y:S02]  /*7890*/  ULEA.HI UR9, UR9, UR7, URZ, 0x6 ;  /* 0x0000000709097291 */ /* 0x000fe4000f8f303f */
[----:B------:R-:W-:Y:S02]  /*78a0*/  UISETP.LT.AND UP1, UPT, URZ, UR10, UPT ;  /* 0x0000000a3f00728c */ /* 0x000fe4000bf21270 */
[----:B------:R-:W-:-:S02]  /*78b0*/  USHF.R.S32.HI UR9, URZ, 0x6, UR9 ;  /* 0x000000063f097899 */ /* 0x000fc40008011409 */
[----:B------:R-:W-:-:S04]  /*78c0*/  USEL UR7, URZ, UR10, !UP1 ;  /* 0x0000000a3f077287 */ /* 0x000fc8000c800000 */
[----:B------:R-:W-:Y:S01]  /*78d0*/  IMAD.U32 R2, RZ, RZ, UR9 ;  /* 0x00000009ff027e24 */ /* 0x000fe2000f8e00ff */
[----:B------:R-:W-:Y:S07]  /*78e0*/  @!P0 BRA `(.L_x_1877) ;  /* 0x00000000001c8947 */ /* 0x000fee0003800000 */
[----:B------:R-:W-:Y:S01]  /*78f0*/  UIADD3 UR8, UR11, 0x9f, UR8 ;  /* 0x0000009f0b087890 */ /* 0x000fe2000fffe008 */
[----:B------:R-:W-:-:S03]  /*7900*/  ULDC UR9, c[0x0][0x748] ;  /* 0x0001d20000097ab9 */ /* 0x000fc60000000800 */
[----:B------:R-:W-:-:S04]  /*7910*/  UIADD3 UR8, UR8, UR9, -UR6 ;  /* 0x0000000908087290 */ /* 0x000fc8000fffe806 */
[----:B------:R-:W-:-:S04]  /*7920*/  USHF.R.S32.HI UR6, URZ, 0x1f, UR8 ;  /* 0x0000001f3f067899 */ /* 0x000fc80008011408 */
[----:B------:R-:W-:-:S04]  /*7930*/  ULEA.HI UR6, UR6, UR8, URZ, 0x6 ;  /* 0x0000000806067291 */ /* 0x000fc8000f8f303f */
[----:B------:R-:W-:-:S06]  /*7940*/  USHF.R.S32.HI UR6, URZ, 0x6, UR6 ;  /* 0x000000063f067899 */ /* 0x000fcc0008011406 */
[----:B------:R-:W-:-:S07]  /*7950*/  VIMNMX R2, R2, UR6, PT ;  /* 0x0000000602027c48 */ /* 0x000fce000bfe0100 */
.L_x_1877:
[----:B------:R-:W-:-:S13]  /*7960*/  ISETP.GT.AND P0, PT, R2, UR7, PT ;  /* 0x0000000702007c0c */ /* 0x000fda000bf04270 */
[----:B------:R-:W-:Y:S05]  /*7970*/  @!P0 BRA `(.L_x_1790) ;  /* 0x0000003800808947 */ /* 0x000fea0003800000 */
[----:B------:R-:W-:Y:S01]  /*7980*/  ULDC.64 UR12, c[0x0][0x2d8] ;  /* 0x0000b600000c7ab9 */ /* 0x000fe20000000a00 */
[----:B------:R-:W-:Y:S01]  /*7990*/  VIADD R0, R2, -UR7 ;  /* 0x8000000702007c36 */ /* 0x000fe20008000000 */
[----:B------:R-:W-:Y:S02]  /*79a0*/  UIMAD UR8, UR14, UR12, URZ ;  /* 0x0000000c0e0872a4 */ /* 0x000fe4000f8e023f */
[----:B------:R-:W-:Y:S02]  /*79b0*/  UIMAD.WIDE.U32 UR10, UR17, UR12, URZ ;  /* 0x0000000c110a72a5 */ /* 0x000fe4000f8e003f */
[----:B------:R-:W-:Y:S01]  /*79c0*/  USHF.R.S32.HI UR6, URZ, 0x1f, UR16 ;  /* 0x0000001f3f067899 */ /* 0x000fe20008011410 */
[----:B------:R-:W-:Y:S01]  /*79d0*/  LOP3.LUT R0, R0, 0x1, RZ, 0xc0, !PT ;  /* 0x0000000100007812 */ /* 0x000fe200078ec0ff */
[----:B------:R-:W-:Y:S02]  /*79e0*/  UIMAD UR17, UR17, UR13, UR8 ;  /* 0x0000000d111172a4 */ /* 0x000fe4000f8e0208 */
[----:B------:R-:W-:Y:S01]  /*79f0*/  UIADD3 UR8, UP1, UR4, UR10, URZ ;  /* 0x0000000a04087290 */ /* 0x000fe2000ff3e03f */
[----:B------:R-:W-:Y:S01]  /*7a00*/  ISETP.NE.U32.AND P1, PT, R0, 0x1, PT ;  /* 0x000000010000780c */ /* 0x000fe20003f25070 */
[----:B------:R-:W-:-:S02]  /*7a10*/  UIADD3 UR17, UR11, UR17, URZ ;  /* 0x000000110b117290 */ /* 0x000fc4000fffe03f */
[----:B------:R-:W-:Y:S01]  /*7a20*/  USEL UR6, UR6, URZ, !UP0 ;  /* 0x0000003f06067287 */ /* 0x000fe2000c000000 */
[----:B------:R-:W-:Y:S01]  /*7a30*/  ULDC.64 UR36, c[0x0][0x2e0] ;  /* 0x0000b80000247ab9 */ /* 0x000fe20000000a00 */
[----:B------:R-:W-:Y:S02]  /*7a40*/  USEL UR16, UR16, URZ, !UP0 ;  /* 0x0000003f10107287 */ /* 0x000fe4000c000000 */
[----:B------:R-:W-:Y:S02]  /*7a50*/  UIADD3.X UR9, UR5, UR17, URZ, UP1, !UPT ;  /* 0x0000001105097290 */ /* 0x000fe40008ffe43f */
[----:B------:R-:W-:Y:S02]  /*7a60*/  UIMAD UR18, UR6, UR36, URZ ;  /* 0x00000024061272a4 */ /* 0x000fe4000f8e023f */
[----:B------:R-:W-:Y:S02]  /*7a70*/  UIMAD.WIDE.U32 UR8, UR16, UR36, UR8 ;  /* 0x00000024100872a5 */ /* 0x000fe4000f8e0008 */
[----:B------:R-:W-:Y:S01]  /*7a80*/  UIMAD UR18, UR16, UR37, UR18 ;  /* 0x00000025101272a4 */ /* 0x000fe2000f8e0212 */
[----:B------:R-:W-:-:S03]  /*7a90*/  ELECT P0, URZ, PT ;  /* 0x00000000003f782f */ /* 0x000fc60003800000 */
        /* <DEDUP_REMOVED lines=20> */
.L_x_1880:
[----:B------:R-:W-:Y:S05]  /*7be0*/  BSYNC B0 ;  /* 0x0000000000007941 */ /* 0x000fea0003800000 */
.L_x_1879:
        /* <DEDUP_REMOVED lines=18> */
.L_x_1882:
[----:B------:R-:W-:Y:S05]  /*7d10*/  BSYNC B0 ;  /* 0x0000000000007941 */ /* 0x000fea0003800000 */
.L_x_1881:
        /* <DEDUP_REMOVED lines=19> */
.L_x_1884:
[----:B------:R-:W-:Y:S05]  /*7e50*/  BSYNC B0 ;  /* 0x0000000000007941 */ /* 0x000fea0003800000 */
.L_x_1883:
[----:B------:R-:W-:Y:S06]  /*7e60*/  BAR.ARV 0xa, 0xa0 ;  /* 0x0282800000007b1d */ /* 0x000fec0000002000 */
[----:B------:R-:W-:Y:S04]  /*7e70*/  BSSY B0, `(.L_x_1885) ;  /* 0x0000003000007945 */ /* 0x000fe80003800000 */
[----:B------:R-:W-:Y:S05]  /*7e80*/  @!P0 BRA `(.L_x_1886) ;  /* 0x0000000000048947 */ /* 0x000fea0003800000 */
[----:B------:R-:W-:-:S04]  /*7e90*/  DEPBAR.LE SB0, 0x1 ;  /* 0x000080400000791a */ /* 0x000fc80000000000 */
.L_x_1886:
[----:B------:R-:W-:Y:S05]  /*7ea0*/  BSYNC B0 ;  /* 0x0000000000007941 */ /* 0x000fea0003800000 */
.L_x_1885:
[----:B------:R-:W-:Y:S06]  /*7eb0*/  BAR.ARV 0xb, 0xa0 ;  /* 0x02c2800000007b1d */ /* 0x000fec0000002000 */
[----:B------:R-:W-:Y:S04]  /*7ec0*/  BSSY B0, `(.L_x_1887) ;  /* 0x0000003000007945 */ /* 0x000fe80003800000 */
[----:B------:R-:W-:Y:S05]  /*7ed0*/  @!P0 BRA `(.L_x_1888) ;  /* 0x0000000000048947 */ /* 0x000fea0003800000 */
[----:B------:R-:W-:-:S04]  /*7ee0*/  DEPBAR.LE SB0, 0x0 ;  /* 0x000080000000791a */ /* 0x000fc80000000000 */
.L_x_1888:
[----:B------:R-:W-:Y:S05]  /*7ef0*/  BSYNC B0 ;  /* 0x0000000000007941 */ /* 0x000fea0003800000 */
.L_x_1887:
[----:B------:R-:W-:Y:S06]  /*7f00*/  BAR.ARV 0xc, 0xa0 ;  /* 0x0302800000007b1d */ /* 0x000fec0000002000 */
[----:B------:R-:W-:Y:S01]  /*7f10*/  UIADD3 UR19, UR7, 0x1, URZ ;  /* 0x0000000107137890 */ /* 0x000fe2000fffe03f */
[----:B------:R-:W-:Y:S11]  /*7f20*/  BRA `(.L_x_1889) ;  /* 0x0000000000047947 */ /* 0x000ff60003800000 */
.L_x_1878:
[----:B------:R-:W-:-:S05]  /*7f30*/  UMOV UR19, UR7 ;  /* 0x0000000700137c82 */ /* 0x000fca0008000000 */
.L_x_1889:
[----:B------:R-:W-:-:S06]  /*7f40*/  UIADD3 UR6, UR7, 0x1, URZ ;  /* 0x0000000107067890 */ /* 0x000fcc000fffe03f */
[----:B------:R-:W-:-:S13]  /*7f50*/  ISETP.NE.AND P1, PT, R2, UR6, PT ;  /* 0x0000000602007c0c */ /* 0x000fda000bf25270 */
[----:B------:R-:W-:Y:S05]  /*7f60*/  @!P1 BRA `(.L_x_1790) ;  /* 0x0000003400049947 */ /* 0x000fea0003800000 */
[----:B------:R-:W-:Y:S01]  /*7f70*/  UMOV UR12, UR10 ;  /* 0x0000000a000c7c82 */ /* 0x000fe20008000000 */
[----:B------:R-:W-:Y:S01]  /*7f80*/  UMOV UR13, UR17 ;  /* 0x00000011000d7c82 */ /* 0x000fe20008000000 */
[----:B------:R-:W-:Y:S01]  /*7f90*/  ULDC.64 UR14, c[0x0][0x2c0] ;  /* 0x0000b000000e7ab9 */ /* 0x000fe20000000a00 */
[----:B------:R-:W-:Y:S02]  /*7fa0*/  UIMAD.WIDE.U32 UR12, UR16, UR36, UR12 ;  /* 0x00000024100c72a5 */ /* 0x000fe4000f8e000c */
[----:B------:R-:W-:Y:S02]  /*7fb0*/  UIMAD UR20, UR19, 0x3000, URZ ;  /* 0x00003000131478a4 */ /* 0x000fe4000f8e023f */
[----:B------:R-:W-:Y:S01]  /*7fc0*/  UIADD3 UR37, UP0, UR4, UR12, URZ ;  /* 0x0000000c04257290 */ /* 0x000fe2000ff1e03f */
[----:B------:R-:W-:Y:S01]  /*7fd0*/  UMOV UR6, URZ ;  /* 0x0000003f00067c82 */ /* 0x000fe20008000000 */
[----:B------:R-:W-:Y:S02]  /*7fe0*/  ULDC.64 UR34, c[0x0][0x2c0] ;  /* 0x0000b00000227ab9 */ /* 0x000fe40000000a00 */
[----:B------:R-:W-:-:S02]  /*7ff0*/  UIADD3.X UR12, UR5, UR18, UR13, UP0, !UPT ;  /* 0x00000012050c7290 */ /* 0x000fc400087fe40d */
[----:B------:R-:W-:Y:S01]  /*8000*/  ULEA UR25, UP0, UR37, UR14, 0x2 ;  /* 0x0000000e25197291 */ /* 0x000fe2000f80103f */
[----:B------:R-:W-:-:S03]  /*8010*/  UMOV UR46, UR20 ;  /* 0x00000014002e7c82 */ /* 0x000fc60008000000 */
        /* <DEDUP_REMOVED lines=10> */
[----:B------:R-:W-:-:S12]  /*80c0*/  UIADD3.X UR37, URZ, UR37, URZ, UP4, !UPT ;  /* 0x000000253f257290 */ /* 0x000fd8000a7fe43f */
.L_x_1910:
[----:B------:R-:W-:Y:S01]  /*80d0*/  UIADD3 UR44, UR20, UR6, URZ ;  /* 0x00000006142c7290 */ /* 0x000fe2000fffe03f */
[----:B------:R-:W-:Y:S06]  /*80e0*/  BAR.SYNC.DEFER_BLOCKING 0xd, 0xa0 ;  /* 0x0342800000007b1d */ /* 0x000fec0000010000 */
[----:B------:R-:W-:Y:S01]  /*80f0*/  UMOV UR14, UR22 ;  /* 0x00000016000e7c82 */ /* 0x000fe20008000000 */
[----:B------:R-:W-:Y:S01]  /*8100*/  UMOV UR15, UR27 ;  /* 0x0000001b000f7c82 */ /* 0x000fe20008000000 */
[----:B------:R-:W-:Y:S01]  /*8110*/  UMOV UR12, UR24 ;  /* 0x00000018000c7c82 */ /* 0x000fe20008000000 */
[----:B------:R-:W-:Y:S01]  /*8120*/  UMOV UR13, UR29 ;  /* 0x0000001d000d7c82 */ /* 0x000fe20008000000 */
[----:B------:R-:W-:Y:S01]  /*8130*/  UIMAD.WIDE UR32, UR44, 0x4, UR14 ;  /* 0x000000042c2078a5 */ /* 0x000fe2000f8e020e */
[----:B------:R-:W-:Y:S01]  /*8140*/  BSSY B0, `(.L_x_1890) ;  /* 0x0000019000007945 */ /* 0x000fe20003800000 */
[----:B------:R-:W-:Y:S01]  /*8150*/  UIMAD.WIDE UR30, UR44, 0x4, UR12 ;  /* 0x000000042c1e78a5 */ /* 0x000fe2000f8e020c */
[----:B------:R-:W-:Y:S01]  /*8160*/  UMOV UR14, UR21 ;  /* 0x00000015000e7c82 */ /* 0x000fe20008000000 */
[----:B------:R-:W-:Y:S01]  /*8170*/  UMOV UR15, UR26 ;  /* 0x0000001a000f7c82 */ /* 0x000fe20008000000 */
[----:B------:R-:W-:Y:S01]  /*8180*/  UMOV UR12, UR23 ;  /* 0x00000017000c7c82 */ /* 0x000fe20008000000 */
[----:B------:R-:W-:Y:S01]  /*8190*/  UMOV UR13, UR28 ;  /* 0x0000001c000d7c82 */ /* 0x000fe20008000000 */
[----:B------:R-:W-:-:S02]  /*81a0*/  UIMAD.WIDE UR40, UR44, 0x4, UR14 ;  /* 0x000000042c2878a5 */ /* 0x000fc4000f8e020e */
[----:B------:R-:W-:Y:S01]  /*81b0*/  UIMAD.WIDE UR42, UR44, 0x4, UR12 ;  /* 0x000000042c2a78a5 */ /* 0x000fe2000f8e020c */
[----:B------:R-:W-:Y:S01]  /*81c0*/  UMOV UR14, UR25 ;  /* 0x00000019000e7c82 */ /* 0x000fe20008000000 */
[----:B------:R-:W-:Y:S02]  /*81d0*/  UMOV UR15, UR37 ;  /* 0x00000025000f7c82 */ /* 0x000fe40008000000 */
[----:B------:R-:W-:Y:S01]  /*81e0*/  UIMAD.WIDE UR12, UR44, 0x4, UR14 ;  /* 0x000000042c0c78a5 */ /* 0x000fe2000f8e020e */
[----:B------:R-:W-:Y:S11]  /*81f0*/  @!P0 BRA `(.L_x_1891) ;  /* 0x0000000000348947 */ /* 0x000ff60003800000 */
[----:B------:R-:W1:Y:S01]  /*8200*/  S2UR UR15, SR_CgaCtaId ;  /* 0x00000000000f79c3 */ /* 0x000e620000008800 */
[----:B------:R-:W-:Y:S01]  /*8210*/  UIADD3 UR44, UP0, UR46, UR8, URZ ;  /* 0x000000082e2c7290 */ /* 0x000fe2000ff1e03f */
[----:B------:R-:W-:Y:S01]  /*8220*/  UMOV UR14, 0x400 ;  /* 0x00000400000e7882 */ /* 0x000fe20000000000 */
[----:B------:R-:W-:Y:S02]  /*8230*/  UMOV UR49, 0x400 ;  /* 0x0000040000317882 */ /* 0x000fe40000000000 */
[----:B------:R-:W-:Y:S02]  /*8240*/  ULEA.HI.X.SX32 UR45, UR46, UR47, 0x1, UP0 ;  /* 0x0000002f2e2d7291 */ /* 0x000fe400080f0e3f */
[----:B-1----:R-:W-:Y:S02]  /*8250*/  ULEA UR15, UR15, UR14, 0x18 ;  /* 0x0000000e0f0f7291 */ /* 0x002fe4000f8ec03f */
[----:B------:R-:W-:Y:S02]  /*8260*/  ULEA UR14, UP0, UR44, UR34, 0x2 ;  /* 0x000000222c0e7291 */ /* 0x000fe4000f80103f */
[----:B------:R-:W-:-:S02]  /*8270*/  UIADD3 UR48, UR15, 0x12000, URZ ;  /* 0x000120000f307890 */ /* 0x000fc4000fffe03f */
[----:B------:R-:W-:-:S03]  /*8280*/  ULEA.HI.X UR15, UR44, UR35, UR45, 0x2, UP0 ;  /* 0x000000232c0f7291 */ /* 0x000fc600080f142d */
[----:B------:R-:W-:Y:S01]  /*8290*/  UMOV UR44, 0x0 ;  /* 0x00000000002c7882 */ /* 0x000fe20000000000 */
[----:B------:R-:W-:-:S05]  /*82a0*/  UMOV UR45, 0x14f00000 ;  /* 0x14f00000002d7882 */ /* 0x000fca0000000000 */
[----:B------:R1:W-:Y:S02]  /*82b0*/  UBLKRED.G.S.ADD.F32.RN [UR14], [UR48], UR49, desc[UR44] ;  /* 0x00002c0e300073bb */ /* 0x0003e400080a1431 */
[----:B-1----:R0:W-:Y:S02]  /*82c0*/  UTMACMDFLUSH ;  /* 0x00000000000079b7 */ /* 0x0021e40000000000 */
.L_x_1891:
[----:B------:R-:W-:Y:S05]  /*82d0*/  BSYNC B0 ;  /* 0x0000000000007941 */ /* 0x000fea0003800000 */
.L_x_1890:
[----:B------:R-:W-:Y:S06]  /*82e0*/  BAR.SYNC.DEFER_BLOCKING 0xe, 0xa0 ;  /* 0x0382800000007b1d */ /* 0x000fec0000010000 */
[----:B------:R-:W-:Y:S04]  /*82f0*/  BSSY B0, `(.L_x_1892) ;  /* 0x000000b000007945 */ /* 0x000fe80003800000 */
[----:B------:R-:W-:Y:S05]  /*8300*/  @!P0 BRA `(.L_x_1893) ;  /* 0x0000000000248947 */ /* 0x000fea0003800000 */
[----:B------:R-:W1:Y:S01]  /*8310*/  S2UR UR15, SR_CgaCtaId ;  /* 0x00000000000f79c3 */ /* 0x000e620000008800 */
[----:B------:R-:W-:Y:S01]  /*8320*/  UMOV UR14, 0x400 ;  /* 0x00000400000e7882 */ /* 0x000fe20000000000 */
[----:B------:R-:W-:Y:S01]  /*8330*/  UMOV UR45, 0x400 ;  /* 0x00000400002d7882 */ /* 0x000fe20000000000 */
[----:B-1----:R-:W-:-:S03]  /*8340*/  ULEA UR14, UR15, UR14, 0x18 ;  /* 0x0000000e0f0e7291 */ /* 0x002fc6000f8ec03f */
[----:B------:R-:W-:Y:S01]  /*8350*/  UMOV UR15, 0x14f00000 ;  /* 0x14f00000000f7882 */ /* 0x000fe20000000000 */
[----:B------:R-:W-:-:S03]  /*8360*/  UIADD3 UR44, UR14, 0x16000, URZ ;  /* 0x000160000e2c7890 */ /* 0x000fc6000fffe03f */
[----:B------:R-:W-:-:S06]  /*8370*/  UMOV UR14, 0x0 ;  /* 0x00000000000e7882 */ /* 0x000fcc0000000000 */
[----:B------:R1:W-:Y:S02]  /*8380*/  UBLKRED.G.S.ADD.F32.RN [UR32], [UR44], UR45, desc[UR14] ;  /* 0x00000e202c0073bb */ /* 0x0003e400080a142d */
[----:B-1----:R0:W-:Y:S02]  /*8390*/  UTMACMDFLUSH ;  /* 0x00000000000079b7 */ /* 0x0021e40000000000 */
.L_x_1893:
[----:B------:R-:W-:Y:S05]  /*83a0*/  BSYNC B0 ;  /* 0x0000000000007941 */ /* 0x000fea0003800000 */
.L_x_1892:
        /* <DEDUP_REMOVED lines=10> */
[----:B------:R1:W-:Y:S01]  /*8450*/  UBLKRED.G.S.ADD.F32.RN [UR30], [UR32], UR33, desc[UR14] ;  /* 0x00000e1e200073bb */ /* 0x0003e200080a1421 */
[----:B------:R0:W-:Y:S01]  /*8460*/  UTMACMDFLUSH ;  /* 0x00000000000079b7 */ /* 0x0001e20000000000 */
[----:B-1----:R-:W-:-:S04]  /*8470*/  DEPBAR.LE SB0, 0x2 ;  /* 0x000080800000791a */ /* 0x002fc80000000000 */
.L_x_1895:
[----:B------:R-:W-:Y:S05]  /*8480*/  BSYNC B0 ;  /* 0x0000000000007941 */ /* 0x000fea0003800000 */
.L_x_1894:
[----:B------:R-:W-:Y:S06]  /*8490*/  BAR.ARV 0xa, 0xa0 ;  /* 0x0282800000007b1d */ /* 0x000fec0000002000 */
[----:B------:R-:W-:Y:S04]  /*84a0*/  BSSY B0, `(.L_x_1896) ;  /* 0x0000003000007945 */ /* 0x000fe80003800000 */
[----:B------:R-:W-:Y:S05]  /*84b0*/  @!P0 BRA `(.L_x_1897) ;  /* 0x0000000000048947 */ /* 0x000fea0003800000 */
[----:B------:R-:W-:-:S04]  /*84c0*/  DEPBAR.LE SB0, 0x1 ;  /* 0x000080400000791a */ /* 0x000fc80000000000 */
.L_x_1897:
[----:B------:R-:W-:Y:S05]  /*84d0*/  BSYNC B0 ;  /* 0x0000000000007941 */ /* 0x000fea0003800000 */
.L_x_1896:
[----:B------:R-:W-:Y:S06]  /*84e0*/  BAR.ARV 0xb, 0xa0 ;  /* 0x02c2800000007b1d */ /* 0x000fec0000002000 */
[----:B------:R-:W-:Y:S04]  /*84f0*/  BSSY B0, `(.L_x_1898) ;  /* 0x0000003000007945 */ /* 0x000fe80003800000 */
[----:B------:R-:W-:Y:S05]  /*8500*/  @!P0 BRA `(.L_x_1899) ;  /* 0x0000000000048947 */ /* 0x000fea0003800000 */
[----:B------:R-:W-:-:S04]  /*8510*/  DEPBAR.LE SB0, 0x0 ;  /* 0x000080000000791a */ /* 0x000fc80000000000 */
.L_x_1899:
[----:B------:R-:W-:Y:S05]  /*8520*/  BSYNC B0 ;  /* 0x0000000000007941 */ /* 0x000fea0003800000 */
.L_x_1898:
[----:B------:R-:W-:Y:S06]  /*8530*/  BAR.ARV 0xc, 0xa0 ;  /* 0x0302800000007b1d */ /* 0x000fec0000002000 */
[----:B------:R-:W-:Y:S02]  /*8540*/  BSSY B0, `(.L_x_1900) ;  /* 0x000000c000007945 */ /* 0x000fe40003800000 */
[----:B------:R-:W-:Y:S06]  /*8550*/  BAR.SYNC.DEFER_BLOCKING 0xd, 0xa0 ;  /* 0x0342800000007b1d */ /* 0x000fec0000010000 */
        /* <DEDUP_REMOVED lines=10> */
.L_x_1901:
[----:B------:R-:W-:Y:S05]  /*8600*/  BSYNC B0 ;  /* 0x0000000000007941 */ /* 0x000fea0003800000 */
.L_x_1900:
        /* <DEDUP_REMOVED lines=12> */
.L_x_1903:
[----:B------:R-:W-:Y:S05]  /*86d0*/  BSYNC B0 ;  /* 0x0000000000007941 */ /* 0x000fea0003800000 */
.L_x_1902:
        /* <DEDUP_REMOVED lines=13> */
.L_x_1905:
[----:B------:R-:W-:Y:S05]  /*87b0*/  BSYNC B0 ;  /* 0x0000000000007941 */ /* 0x000fea0003800000 */
.L_x_1904:
[----:B------:R-:W-:Y:S06]  /*87c0*/  BAR.ARV 0xa, 0xa0 ;  /* 0x0282800000007b1d */ /* 0x000fec0000002000 */
[----:B------:R-:W-:Y:S04]  /*87d0*/  BSSY B0, `(.L_x_1906) ;  /* 0x0000003000007945 */ /* 0x000fe80003800000 */
[----:B------:R-:W-:Y:S05]  /*87e0*/  @!P0 BRA `(.L_x_1907) ;  /* 0x0000000000048947 */ /* 0x000fea0003800000 */
[----:B------:R-:W-:-:S04]  /*87f0*/  DEPBAR.LE SB0, 0x1 ;  /* 0x000080400000791a */ /* 0x000fc80000000000 */
.L_x_1907:
[----:B------:R-:W-:Y:S05]  /*8800*/  BSYNC B0 ;  /* 0x0000000000007941 */ /* 0x000fea0003800000 */
.L_x_1906:
[----:B------:R-:W-:Y:S01]  /*8810*/  UIADD3 UR19, UR19, 0x2, URZ ;  /* 0x0000000213137890 */ /* 0x000fe2000fffe03f */
[----:B------:R-:W-:Y:S06]  /*8820*/  BAR.ARV 0xb, 0xa0 ;  /* 0x02c2800000007b1d */ /* 0x000fec0000002000 */
[----:B------:R-:W-:Y:S01]  /*8830*/  BSSY B0, `(.L_x_1908) ;  /* 0x0000004000007945 */ /* 0x000fe20003800000 */
[----:B------:R-:W-:-:S03]  /*8840*/  ISETP.LE.AND P1, PT, R2, UR19, PT ;  /* 0x0000001302007c0c */ /* 0x000fc6000bf23270 */
[----:B------:R-:W-:Y:S10]  /*8850*/  @!P0 BRA `(.L_x_1909) ;  /* 0x0000000000048947 */ /* 0x000ff40003800000 */
[----:B------:R-:W-:-:S04]  /*8860*/  DEPBAR.LE SB0, 0x0 ;  /* 0x000080000000791a */ /* 0x000fc80000000000 */
.L_x_1909:
[----:B------:R-:W-:Y:S05]  /*8870*/  BSYNC B0 ;  /* 0x0000000000007941 */ /* 0x000fea0003800000 */
.L_x_1908:
[----:B------:R-:W-:Y:S06]  /*8880*/  BAR.ARV 0xc, 0xa0 ;  /* 0x0302800000007b1d */ /* 0x000fec0000002000 */
[----:B------:R-:W-:Y:S02]  /*8890*/  UIADD3 UR46, UR46, 0x6000, URZ ;  /* 0x000060002e2e7890 */ /* 0x000fe4000fffe03f */
[----:B------:R-:W-:Y:S01]  /*88a0*/  UIADD3 UR6, UR6, 0x6000, URZ ;  /* 0x0000600006067890 */ /* 0x000fe2000fffe03f */
[----:B------:R-:W-:Y:S11]  /*88b0*/  @!P1 BRA `(.L_x_1910) ;  /* 0xfffffff800049947 */ /* 0x000ff6000383ffff */
[----:B------:R-:W-:Y:S05]  /*88c0*/  BRA `(.L_x_1790) ;  /* 0x0000002800ac7947 */ /* 0x000fea0003800000 */
.L_x_1870:
[----:B------:R-:W-:Y:S01]  /*88d0*/  ULDC.64 UR4, c[0x0][0x8d8] ;  /* 0x0002360000047ab9 */ /* 0x000fe20000000a00 */
[----:B------:R-:W1:Y:S01]  /*88e0*/  S2R R9, SR_CTAID.X ;  /* 0x0000000000097919 */ /* 0x000e620000002500 */
[----:B------:R-:W-:Y:S01]  /*88f0*/  ISETP.NE.U32.AND P0, PT, RZ, UR4, PT ;  /* 0x00000004ff007c0c */ /* 0x000fe2000bf05070 */
[----:B------:R-:W2:Y:S01]  /*8900*/  S2UR UR28, SR_CTAID.Y ;  /* 0x00000000001c79c3 */ /* 0x000ea20000002600 */
[----:B------:R-:W3:Y:S02]  /*8910*/  S2R R13, SR_CTAID.Z ;  /* 0x00000000000d7919 */ /* 0x000ee40000002700 */
[----:B------:R-:W-:-:S13]  /*8920*/  ISETP.NE.AND.EX P0, PT, RZ, UR5, PT, P0 ;  /* 0x00000005ff007c0c */ /* 0x000fda000bf05300 */
[----:B------:R-:W-:Y:S05]  /*8930*/  @!P0 BRA `(.L_x_1911) ;  /* 0x0000000000108947 */ /* 0x000fea0003800000 */
[----:B------:R-:W3:Y:S02]  /*8940*/  LDC.64 R2, c[0x0][0x8d8] ;  /* 0x00023600ff027b82 */ /* 0x000ee40000000a00 */
[----:B---3--:R-:W-:-:S05]  /*8950*/  IMAD.WIDE R2, R13, 0x4, R2 ;  /* 0x000000040d027825 */ /* 0x008fca00078e0202 */
[----:B------:R3:W5:Y:S01]  /*8960*/  LDG.E R5, desc[UR38][R2.64] ;  /* 0x0000002602057981 */ /* 0x000762000c1e1900 */
[----:B------:R-:W-:Y:S05]  /*8970*/  BRA `(.L_x_1912) ;  /* 0x00000000002c7947 */ /* 0x000fea0003800000 */
.L_x_1911:
[----:B------:R-:W-:Y:S02]  /*8980*/  ULDC.64 UR4, c[0x0][0x8d0] ;  /* 0x0002340000047ab9 */ /* 0x000fe40000000a00 */
[----:B------:R-:W-:-:S04]  /*8990*/  ISETP.NE.U32.AND P0, PT, RZ, UR4, PT ;  /* 0x00000004ff007c0c */ /* 0x000fc8000bf05070 */
[----:B------:R-:W-:-:S13]  /*89a0*/  ISETP.NE.AND.EX P0, PT, RZ, UR5, PT, P0 ;  /* 0x00000005ff007c0c */ /* 0x000fda000bf05300 */
[----:B------:R-:W-:Y:S05]  /*89b0*/  @!P0 BRA `(.L_x_1913) ;  /* 0x0000000000188947 */ /* 0x000fea0003800000 */
[----:B------:R-:W3:Y:S02]  /*89c0*/  LDC.64 R2, c[0x0][0x8d0] ;  /* 0x00023400ff027b82 */ /* 0x000ee40000000a00 */
[----:B---3--:R-:W-:-:S05]  /*89d0*/  IMAD.WIDE R2, R13, 0x4, R2 ;  /* 0x000000040d027825 */ /* 0x008fca00078e0202 */
[----:B------:R-:W3:Y:S04]  /*89e0*/  LDG.E R5, desc[UR38][R2.64] ;  /* 0x0000002602057981 */ /* 0x000ee8000c1e1900 */
[----:B------:R-:W3:Y:S02]  /*89f0*/  LDG.E R0, desc[UR38][R2.64+0x4] ;  /* 0x0000042602007981 */ /* 0x000ee4000c1e1900 */
[----:B---3--:R-:W-:Y:S01]  /*8a00*/  IMAD.IADD R5, R0, 0x1, -R5 ;  /* 0x0000000100057824 */ /* 0x008fe200078e0a05 */
[----:B------:R-:W-:Y:S06]  /*8a10*/  BRA `(.L_x_1912) ;  /* 0x0000000000047947 */ /* 0x000fec0003800000 */
.L_x_1913:
[----:B------:R-:W4:Y:S02]  /*8a20*/  LDC R5, c[0x0][0x8bc] ;  /* 0x00022f00ff057b82 */ /* 0x000f240000000800 */
.L_x_1912:
[----:B-1----:R-:W-:Y:S02]  /*8a30*/  IMAD R8, R9, 0x60, RZ ;  /* 0x0000006009087824 */ /* 0x002fe400078e02ff */
[----:B------:R-:W-:Y:S02]  /*8a40*/  IMAD.MOV.U32 R0, RZ, RZ, 0x1 ;  /* 0x00000001ff007424 */ /* 0x000fe400078e00ff */
[----:B---3--:R-:W-:Y:S01]  /*8a50*/  IMAD.MOV.U32 R2, RZ, RZ, RZ ;  /* 0x000000ffff027224 */ /* 0x008fe200078e00ff */
[----:B----45:R-:W-:Y:S01]  /*8a60*/  ISETP.GE.AND P0, PT, R8, R5, PT ;  /* 0x000000050800720c */ /* 0x030fe20003f06270 */
[----:B------:R-:W-:-:S03]  /*8a70*/  IMAD.MOV.U32 R16, RZ, RZ, 0x1 ;  /* 0x00000001ff107424 */ /* 0x000fc600078e00ff */
[----:B------:R-:W-:-:S04]  /*8a80*/  SEL R13, R13, 0xffffffff, !P0 ;  /* 0xffffffff0d0d7807 */ /* 0x000fc80004000000 */
[----:B------:R-:W-:-:S13]  /*8a90*/  ISETP.GE.AND P0, PT, R13, RZ, PT ;  /* 0x000000ff0d00720c */ /* 0x000fda0003f06270 */
[----:B------:R-:W-:Y:S05]  /*8aa0*/  @!P0 BRA `(.L_x_1914) ;  /* 0x0000002400b08947 */ /* 0x000fea0003800000 */
[----:B------:R-:W1:Y:S08]  /*8ab0*/  LDC.64 R10, c[0x0][0x770] ;  /* 0x0001dc00ff0a7b82 */ /* 0x000e700000000a00 */
[----:B------:R-:W3:Y:S08]  /*8ac0*/  LDC.64 R2, c[0x0][0x780] ;  /* 0x0001e000ff027b82 */ /* 0x000ef00000000a00 */
[----:B------:R-:W4:Y:S08]  /*8ad0*/  LDC.64 R4, c[0x0][0x770] ;  /* 0x0001dc00ff047b82 */ /* 0x000f300000000a00 */
[----:B------:R-:W2:Y:S01]  /*8ae0*/  LDC.64 R16, c[0x0][0x778] ;  /* 0x0001de00ff107b82 */ /* 0x000ea20000000a00 */
[----:B-1----:R-:W-:-:S07]  /*8af0*/  ISETP.NE.U32.AND P0, PT, R10, RZ, PT ;  /* 0x000000ff0a00720c */ /* 0x002fce0003f05070 */
[----:B------:R-:W1:Y:S01]  /*8b00*/  LDC R15, c[0x0][0x280] ;  /* 0x0000a000ff0f7b82 */ /* 0x000e620000000800 */
[----:B------:R-:W-:Y:S01]  /*8b10*/  ISETP.NE.AND.EX P0, PT, R11, RZ, PT, P0 ;  /* 0x000000ff0b00720c */ /* 0x000fe20003f05300 */
[----:B------:R-:W-:Y:S01]  /*8b20*/  IMAD.MOV.U32 R12, RZ, RZ, RZ ;  /* 0x000000ffff0c7224 */ /* 0x000fe200078e00ff */
[----:B------:R-:W-:Y:S01]  /*8b30*/  ULDC.64 UR8, c[0x0][0x788] ;  /* 0x0001e20000087ab9 */ /* 0x000fe20000000a00 */
[----:B----4-:R-:W-:-:S10]  /*8b40*/  IMAD.WIDE R4, R13, 0x4, R4 ;  /* 0x000000040d047825 */ /* 0x010fd400078e0204 */
[----:B------:R-:W-:Y:S01]  /*8b50*/  VOTEU.ANY UP0, P0 ;  /* 0x00000000003f7886 */ /* 0x000fe20000000100 */
[----:B------:R-:W-:Y:S02]  /*8b60*/  PLOP3.LUT P3, PT, PT, PT, UP0, 0x80, 0x0 ;  /* 0x000000000000781c */ /* 0x000fe40003f6f008 */
[----:B---3--:R-:W-:-:S04]  /*8b70*/  ISETP.NE.U32.AND P0, PT, R2, RZ, PT ;  /* 0x000000ff0200720c */ /* 0x008fc80003f05070 */
[----:B------:R-:W-:Y:S02]  /*8b80*/  ISETP.NE.AND.EX P1, PT, R3, RZ, PT, P0 ;  /* 0x000000ff0300720c */ /* 0x000fe40003f25300 */
[----:B------:R-:W3:Y:S05]  /*8b90*/  LDC.64 R2, c[0x0][0x778] ;  /* 0x0001de00ff027b82 */ /* 0x000eea0000000a00 */
[----:B------:R-:W4:Y:S01]  /*8ba0*/  @P3 LDG.E R14, desc[UR38][R4.64] ;  /* 0x00000026040e3981 */ /* 0x000f22000c1e1900 */
[----:B--2---:R-:W-:-:S03]  /*8bb0*/  ISETP.NE.U32.AND P0, PT, R16, RZ, PT ;  /* 0x000000ff1000720c */ /* 0x004fc60003f05070 */
[----:B------:R-:W2:Y:S01]  /*8bc0*/  @P3 LDG.E R16, desc[UR38][R4.64] ;  /* 0x0000002604103981 */ /* 0x000ea2000c1e1900 */
[----:B------:R-:W-:Y:S01]  /*8bd0*/  ISETP.NE.AND.EX P0, PT, R17, RZ, PT, P0 ;  /* 0x000000ff1100720c */ /* 0x000fe20003f05300 */
[----:B------:R-:W1:Y:S01]  /*8be0*/  @P1 LDC.64 R6, c[0x0][0x780] ;  /* 0x0001e000ff061b82 */ /* 0x000e620000000a00 */
[----:B---3--:R-:W-:-:S11]  /*8bf0*/  IMAD.WIDE R2, R13, 0x4, R2 ;  /* 0x000000040d027825 */ /* 0x008fd600078e0202 */
[----:B------:R3:W5:Y:S01]  /*8c00*/  @P0 LDG.E R12, desc[UR38][R2.64] ;  /* 0x00000026020c0981 */ /* 0x000762000c1e1900 */
[----:B-1----:R-:W-:-:S05]  /*8c10*/  @P1 IMAD.WIDE R6, R13, 0x4, R6 ;  /* 0x000000040d061825 */ /* 0x002fca00078e0206 */
[----:B------:R3:W5:Y:S01]  /*8c20*/  @P1 LDG.E R15, desc[UR38][R6.64] ;  /* 0x00000026060f1981 */ /* 0x000762000c1e1900 */
[----:B------:R-:W-:Y:S01]  /*8c30*/  ISETP.NE.U32.AND P2, PT, RZ, UR8, PT ;  /* 0x00000008ff007c0c */ /* 0x000fe2000bf45070 */
[----:B------:R-:W-:-:S03]  /*8c40*/  UMOV UR6, URZ ;  /* 0x0000003f00067c82 */ /* 0x000fc60008000000 */
[----:B------:R-:W-:Y:S01]  /*8c50*/  ISETP.NE.AND.EX P2, PT, RZ, UR9, PT, P2 ;  /* 0x00000009ff007c0c */ /* 0x000fe2000bf45320 */
[----:B----4-:R-:W-:-:S05]  /*8c60*/  @P3 IMAD R14, R13, 0x40, R14 ;  /* 0x000000400d0e3824 */ /* 0x010fca00078e020e */
[----:B------:R-:W-:Y:S02]  /*8c70*/  @P3 R2UR UR4, R14 ;  /* 0x000000000e0432ca */ /* 0x000fe400000e0000 */
[----:B------:R-:W1:Y:S11]  /*8c80*/  LDC R14, c[0x0][0x290] ;  /* 0x0000a400ff0e7b82 */ /* 0x000e760000000800 */
[----:B------:R-:W-:-:S04]  /*8c90*/  @UP0 USHF.R.S32.HI UR5, URZ, 0x1f, UR4 ;  /* 0x0000001f3f050899 */ /* 0x000fc80008011404 */
[----:B------:R-:W-:-:S04]  /*8ca0*/  @UP0 ULEA.HI UR5, UR5, UR4, URZ, 0x6 ;  /* 0x0000000405050291 */ /* 0x000fc8000f8f303f */
[----:B------:R-:W-:Y:S01]  /*8cb0*/  @UP0 ULOP3.LUT UR7, UR5, 0xffffffc0, URZ, 0xc0, !UPT ;  /* 0xffffffc005070892 */ /* 0x000fe2000f8ec03f */
[----:B--2---:R-:W-:-:S03]  /*8cc0*/  @P3 R2UR UR6, R16 ;  /* 0x00000000100632ca */ /* 0x004fc600000e0000 */
[----:B------:R-:W-:Y:S01]  /*8cd0*/  @UP0 USHF.R.S32.HI UR8, URZ, 0x1f, UR7 ;  /* 0x0000001f3f080899 */ /* 0x000fe20008011407 */
[----:B---3--:R-:W-:Y:S11]  /*8ce0*/  @P1 BRA `(.L_x_1915) ;  /* 0x0000000000101947 */ /* 0x008ff60003800000 */
[----:B------:R-:W-:Y:S05]  /*8cf0*/  @!P3 BRA `(.L_x_1915) ;  /* 0x00000000000cb947 */ /* 0x000fea0003800000 */
[----:B------:R-:W2:Y:S04]  /*8d00*/  LDG.E R6, desc[UR38][R4.64] ;  /* 0x0000002604067981 */ /* 0x000ea8000c1e1900 */
[----:B-----5:R-:W2:Y:S02]  /*8d10*/  LDG.E R15, desc[UR38][R4.64+0x4] ;  /* 0x00000426040f7981 */ /* 0x020ea4000c1e1900 */
[----:B--2---:R-:W-:-:S07]  /*8d20*/  IMAD.IADD R15, R15, 0x1, -R6 ;  /* 0x000000010f0f7824 */ /* 0x004fce00078e0a06 */
.L_x_1915:
[----:B------:R-:W-:Y:S01]  /*8d30*/  UMOV UR4, URZ ;  /* 0x0000003f00047c82 */ /* 0x000fe20008000000 */
[----:B------:R-:W-:Y:S01]  /*8d40*/  UMOV UR5, URZ ;  /* 0x0000003f00057c82 */ /* 0x000fe20008000000 */
[----:B------:R-:W-:Y:S01]  /*8d50*/  @UP0 UMOV UR4, UR7 ;  /* 0x0000000700040c82 */ /* 0x000fe20008000000 */
[----:B------:R-:W-:Y:S01]  /*8d60*/  @UP0 UMOV UR5, UR8 ;  /* 0x0000000800050c82 */ /* 0x000fe20008000000 */
[----:B------:R-:W-:Y:S05]  /*8d70*/  @!P2 BRA `(.L_x_1916) ;  /* 0x000000000010a947 */ /* 0x000fea0003800000 */
[----:B------:R-:W2:Y:S02]  /*8d80*/  LDC.64 R2, c[0x0][0x788] ;  /* 0x0001e200ff027b82 */ /* 0x000ea40000000a00 */
[----:B--2---:R-:W-:-:S05]  /*8d90*/  IMAD.WIDE R2, R13, 0x4, R2 ;  /* 0x000000040d027825 */ /* 0x004fca00078e0202 */
[----:B-1----:R1:W5:Y:S01]  /*8da0*/  LDG.E R14, desc[UR38][R2.64] ;  /* 0x00000026020e7981 */ /* 0x002362000c1e1900 */
[----:B------:R-:W-:Y:S05]  /*8db0*/  BRA `(.L_x_1917) ;  /* 0x0000000000107947 */ /* 0x000fea0003800000 */
.L_x_1916:
[----:B------:R-:W-:Y:S05]  /*8dc0*/  @!P0 BRA `(.L_x_1917) ;  /* 0x00000000000c8947 */ /* 0x000fea0003800000 */
[----:B------:R-:W2:Y:S04]  /*8dd0*/  LDG.E R5, desc[UR38][R2.64] ;  /* 0x0000002602057981 */ /* 0x000ea8000c1e1900 */
[----:B-1----:R-:W2:Y:S02]  /*8de0*/  LDG.E R14, desc[UR38][R2.64+0x4] ;  /* 0x00000426020e7981 */ /* 0x002ea4000c1e1900 */
[----:B--2---:R-:W-:-:S07]  /*8df0*/  IMAD.IADD R14, R14, 0x1, -R5 ;  /* 0x000000010e0e7824 */ /* 0x004fce00078e0a05 */
.L_x_1917:
[----:B-1---5:R-:W-:Y:S01]  /*8e00*/  IADD3 R2, -R14, R15, R8 ;  /* 0x0000000f0e027210 */ /* 0x022fe20007ffe108 */
[----:B------:R-:W-:Y:S01]  /*8e10*/  ULDC UR7, c[0x0][0x74c] ;  /* 0x0001d30000077ab9 */ /* 0x000fe20000000800 */
[----:B------:R-:W-:-:S03]  /*8e20*/  ISETP.GE.AND P1, PT, R9, RZ, PT ;  /* 0x000000ff0900720c */ /* 0x000fc60003f26270 */
[----:B------:R-:W-:Y:S02]  /*8e30*/  VIADD R3, R2, -UR7 ;  /* 0x8000000702037c36 */ /* 0x000fe40008000000 */
[----:B------:R-:W-:-:S03]  /*8e40*/  VIADD R2, R15, 0x3f ;  /* 0x0000003f0f027836 */ /* 0x000fc60000000000 */
[----:B------:R-:W-:-:S04]  /*8e50*/  SHF.R.S32.HI R4, RZ, 0x1f, R3 ;  /* 0x0000001fff047819 */ /* 0x000fc80000011403 */
[----:B------:R-:W-:Y:S02]  /*8e60*/  LEA.HI R4, R4, R3, RZ, 0x6 ;  /* 0x0000000304047211 */ /* 0x000fe400078f30ff */
[----:B------:R-:W-:Y:S02]  /*8e70*/  SHF.R.S32.HI R3, RZ, 0x1f, R2 ;  /* 0x0000001fff037819 */ /* 0x000fe40000011402 */
[----:B------:R-:W-:Y:S02]  /*8e80*/  SHF.R.S32.HI R4, RZ, 0x6, R4 ;  /* 0x00000006ff047819 */ /* 0x000fe40000011404 */
[----:B------:R-:W-:Y:S02]  /*8e90*/  LEA.HI R3, R3, R2, RZ, 0x6 ;  /* 0x0000000203037211 */ /* 0x000fe400078f30ff */
[----:B------:R-:W-:Y:S02]  /*8ea0*/  VIMNMX R5, RZ, R4, !PT ;  /* 0x00000004ff057248 */ /* 0x000fe40007fe0100 */
[----:B------:R-:W-:Y:S01]  /*8eb0*/  SHF.R.S32.HI R4, RZ, 0x6, R3 ;  /* 0x00000006ff047819 */ /* 0x000fe20000011403 */
[----:B------:R-:W-:Y:S06]  /*8ec0*/  @!P1 BRA `(.L_x_1918) ;  /* 0x00000000001c9947 */ /* 0x000fec0003800000 */
[----:B------:R-:W1:Y:S01]  /*8ed0*/  LDC R2, c[0x0][0x748] ;  /* 0x0001d200ff027b82 */ /* 0x000e620000000800 */
[----:B------:R-:W-:-:S04]  /*8ee0*/  IADD3 R15, R8, 0x9f, R15 ;  /* 0x0000009f080f7810 */ /* 0x000fc80007ffe00f */
[----:B-1----:R-:W-:-:S04]  /*8ef0*/  IADD3 R15, R15, R2, -R14 ;  /* 0x000000020f0f7210 */ /* 0x002fc80007ffe80e */
[----:B------:R-:W-:-:S04]  /*8f00*/  SHF.R.S32.HI R2, RZ, 0x1f, R15 ;  /* 0x0000001fff027819 */ /* 0x000fc8000001140f */
[----:B------:R-:W-:-:S04]  /*8f10*/  LEA.HI R2, R2, R15, RZ, 0x6 ;  /* 0x0000000f02027211 */ /* 0x000fc800078f30ff */
[----:B------:R-:W-:-:S04]  /*8f20*/  SHF.R.S32.HI R3, RZ, 0x6, R2 ;  /* 0x00000006ff037819 */ /* 0x000fc80000011402 */
[----:B------:R-:W-:-:S07]  /*8f30*/  VIMNMX R4, R4, R3, PT ;  /* 0x0000000304047248 */ /* 0x000fce0003fe0100 */
.L_x_1918:
[----:B------:R-:W-:Y:S01]  /*8f40*/  ISETP.GT.AND P1, PT, R4, R5, PT ;  /* 0x000000050400720c */ /* 0x000fe20003f24270 */
[----:B------:R-:W-:Y:S02]  /*8f50*/  IMAD.MOV.U32 R2, RZ, RZ, RZ ;  /* 0x000000ffff027224 */ /* 0x000fe400078e00ff */
[----:B------:R-:W-:-:S10]  /*8f60*/  IMAD.MOV.U32 R16, RZ, RZ, 0x1 ;  /* 0x00000001ff107424 */ /* 0x000fd400078e00ff */
[----:B------:R-:W-:Y:S05]  /*8f70*/  @!P1 BRA `(.L_x_1914) ;  /* 0x00000020007c9947 */ /* 0x000fea0003800000 */
[----:B------:R-:W-:Y:S01]  /*8f80*/  ISETP.NE.U32.AND P1, PT, R10, RZ, PT ;  /* 0x000000ff0a00720c */ /* 0x000fe20003f25070 */
[----:B------:R-:W-:Y:S01]  /*8f90*/  USHF.R.S32.HI UR14, URZ, 0x1f, UR28 ;  /* 0x0000001f3f0e7899 */ /* 0x000fe2000801141c */
[----:B------:R-:W-:Y:S01]  /*8fa0*/  SHF.R.S32.HI R2, RZ, 0x1f, R13 ;  /* 0x0000001fff027819 */ /* 0x000fe2000001140d */
[----:B------:R-:W-:Y:S01]  /*8fb0*/  ULDC.64 UR10, c[0x0][0x718] ;  /* 0x0001c600000a7ab9 */ /* 0x000fe20000000a00 */
[----:B------:R-:W-:Y:S01]  /*8fc0*/  ISETP.NE.AND.EX P1, PT, R11, RZ, PT, P1 ;  /* 0x000000ff0b00720c */ /* 0x000fe20003f25310 */
[----:B------:R-:W-:Y:S01]  /*8fd0*/  UMOV UR8, UR4 ;  /* 0x0000000400087c82 */ /* 0x000fe20008000000 */
[----:B------:R-:W-:Y:S01]  /*8fe0*/  R2UR UR37, R13 ;  /* 0x000000000d2572ca */ /* 0x000fe200000e0000 */
[----:B------:R-:W-:Y:S01]  /*8ff0*/  UMOV UR9, UR5 ;  /* 0x0000000500097c82 */ /* 0x000fe20008000000 */
[----:B------:R-:W-:Y:S01]  /*9000*/  SEL R2, R2, RZ, !P1 ;  /* 0x000000ff02027207 */ /* 0x000fe20004800000 */
[----:B------:R-:W-:Y:S01]  /*9010*/  ULDC.64 UR12, c[0x0][0x730] ;  /* 0x0001cc00000c7ab9 */ /* 0x000fe20000000a00 */
[----:B------:R-:W-:Y:S01]  /*9020*/  UIMAD.WIDE.U32 UR4, UR28, UR10, UR8 ;  /* 0x0000000a1c0472a5 */ /* 0x000fe2000f8e0008 */
[----:B------:R-:W-:Y:S01]  /*9030*/  R2UR UR35, R8 ;  /* 0x00000000082372ca */ /* 0x000fe200000e0000 */
[----:B------:R-:W-:Y:S01]  /*9040*/  UIMAD UR7, UR14, UR10, URZ ;  /* 0x0000000a0e0772a4 */ /* 0x000fe2000f8e023f */
[----:B------:R-:W-:Y:S01]  /*9050*/  BSSY B0, `(.L_x_1914) ;  /* 0x0000211000007945 */ /* 0x000fe20003800000 */
[----:B------:R-:W-:Y:S01]  /*9060*/  UIMAD UR10, UR14, UR12, URZ ;  /* 0x0000000c0e0a72a4 */ /* 0x000fe2000f8e023f */
[----:B------:R-:W-:Y:S01]  /*9070*/  R2UR UR14, R2 ;  /* 0x00000000020e72ca */ /* 0x000fe200000e0000 */
[----:B------:R-:W-:Y:S01]  /*9080*/  UIMAD UR7, UR28, UR11, UR7 ;  /* 0x0000000b1c0772a4 */ /* 0x000fe2000f8e0207 */
[----:B------:R-:W-:Y:S01]  /*9090*/  IMAD.MOV.U32 R2, RZ, RZ, RZ ;  /* 0x000000ffff027224 */ /* 0x000fe200078e00ff */
[----:B------:R-:W-:Y:S01]  /*90a0*/  UIMAD.WIDE.U32 UR8, UR28, UR12, UR8 ;  /* 0x0000000c1c0872a5 */ /* 0x000fe2000f8e0008 */
[----:B------:R-:W-:Y:S01]  /*90b0*/  IMAD.MOV.U32 R16, RZ, RZ, 0x1 ;  /* 0x00000001ff107424 */ /* 0x000fe200078e00ff */
[----:B------:R-:W-:Y:S01]  /*90c0*/  ULDC UR11, c[0x0][0x2e8] ;  /* 0x0000ba00000b7ab9 */ /* 0x000fe20000000800 */
[----:B------:R-:W-:-:S02]  /*90d0*/  UIMAD UR10, UR28, UR13, UR10 ;  /* 0x0000000d1c0a72a4 */ /* 0x000fc4000f8e020a */
[----:B------:R-:W-:Y:S01]  /*90e0*/  UISETP.NE.AND UP0, UPT, UR11, 0x1, UPT ;  /* 0x000000010b00788c */ /* 0x000fe2000bf05270 */
[----:B------:R-:W-:Y:S01]  /*90f0*/  R2UR UR11, R12 ;  /* 0x000000000c0b72ca */ /* 0x000fe200000e0000 */
[----:B------:R-:W-:Y:S01]  /*9100*/  VOTEU.ANY UP1, P1 ;  /* 0x00000000003f7886 */ /* 0x000fe20000820100 */
[----:B------:R-:W-:Y:S02]  /*9110*/  USEL UR29, UR37, URZ, !UP1 ;  /* 0x0000003f251d7287 */ /* 0x000fe4000c800000 */
[----:B------:R-:W-:Y:S01]  /*9120*/  VOTEU.ANY UP1, P0 ;  /* 0x00000000003f7886 */ /* 0x000fe20000020100 */
[----:B------:R-:W-:Y:S01]  /*9130*/  ELECT P0, URZ, PT ;  /* 0x00000000003f782f */ /* 0x000fe20003800000 */
[----:B------:R-:W-:Y:S01]  /*9140*/  ULDC.64 UR12, c[0x0][0x720] ;  /* 0x0001c800000c7ab9 */ /* 0x000fe20000000a00 */
[----:B------:R-:W-:Y:S01]  /*9150*/  UIADD3 UR9, UR9, UR10, URZ ;  /* 0x0000000a09097290 */ /* 0x000fe2000fffe03f */
[----:B------:R-:W-:Y:S01]  /*9160*/  ULDC.64 UR16, c[0x0][0x738] ;  /* 0x0001ce0000107ab9 */ /* 0x000fe20000000a00 */
[----:B------:R-:W-:-:S02]  /*9170*/  UIADD3 UR5, UR5, UR7, URZ ;  /* 0x0000000705057290 */ /* 0x000fc4000fffe03f */
[----:B------:R-:W-:Y:S02]  /*9180*/  UIMAD UR7, UR14, UR12, URZ ;  /* 0x0000000c0e0772a4 */ /* 0x000fe4000f8e023f */
[----:B------:R-:W-:Y:S02]  /*9190*/  UIMAD UR10, UR14, UR16, URZ ;  /* 0x000000100e0a72a4 */ /* 0x000fe4000f8e023f */
[----:B------:R-:W-:Y:S02]  /*91a0*/  UIMAD.WIDE.U32 UR14, UR16, UR29, UR8 ;  /* 0x0000001d100e72a5 */ /* 0x000fe4000f8e0008 */
[----:B------:R-:W-:Y:S01]  /*91b0*/  UIMAD.WIDE.U32 UR22, UR12, UR29, UR4 ;  /* 0x0000001d0c1672a5 */ /* 0x000fe2000f8e0004 */
[----:B------:R-:W-:Y:S01]  /*91c0*/  @UP0 ULDC UR8, c[0x0][0x2ec] ;  /* 0x0000bb0000080ab9 */ /* 0x000fe20000000800 */
[----:B------:R-:W-:Y:S02]  /*91d0*/  UIMAD UR5, UR13, UR29, UR7 ;  /* 0x0000001d0d0572a4 */ /* 0x000fe4000f8e0207 */
[----:B------:R-:W-:Y:S01]  /*91e0*/  UIMAD.WIDE.U32 UR8, UR28, UR8, URZ ;  /* 0x000000081c0872a5 */ /* 0x000fe2000f8e003f */
[----:B------:R-:W-:Y:S01]  /*91f0*/  @UP0 ULDC UR7, c[0x0][0x2f0] ;  /* 0x0000bc0000070ab9 */ /* 0x000fe20000000800 */
[----:B------:R-:W-:Y:S01]  /*9200*/  UMOV UR36, UR28 ;  /* 0x0000001c00247c82 */ /* 0x000fe20008000000 */
[----:B------:R-:W-:-:S02]  /*9210*/  UIMAD UR4, UR17, UR29, UR10 ;  /* 0x0000001d110472a4 */ /* 0x000fc4000f8e020a */
[----:B------:R-:W-:Y:S02]  /*9220*/  USEL UR37, UR37, URZ, !UP1 ;  /* 0x0000003f25257287 */ /* 0x000fe4000c800000 */
[----:B------:R-:W-:Y:S02]  /*9230*/  UIADD3 UR35, UR35, UR11, URZ ;  /* 0x0000000b23237290 */ /* 0x000fe4000fffe03f */
        /* <DEDUP_REMOVED lines=8> */
[----:B------:R-:W-:Y:S02]  /*92c0*/  SHF.L.U32 R6, R6, 0x1f, RZ ;  /* 0x0000001f06067819 */ /* 0x000fe400000006ff */
[----:B-1----:R-:W-:-:S04]  /*92d0*/  LEA R0, R3, R0, 0x18 ;  /* 0x0000000003007211 */ /* 0x002fc800078ec0ff */
[----:B------:R-:W1:Y:S01]  /*92e0*/  SYNCS.PHASECHK.TRANS64.TRYWAIT P1, [R0+URZ+0x36420], R6 ;  /* 0x03642006000075a7 */ /* 0x000e62000802017f */
[----:B--2---:R-:W-:Y:S01]  /*92f0*/  LOP3.LUT P0, RZ, R7, 0x7f, RZ, 0xc0, !PT ;  /* 0x0000007f07ff7812 */ /* 0x004fe2000780c0ff */
[----:B------:R-:W-:Y:S01]  /*9300*/  IMAD.MOV.U32 R7, RZ, RZ, 0x1 ;  /* 0x00000001ff077424 */ /* 0x000fe200078e00ff */
[----:B-1----:R-:W-:Y:S11]  /*9310*/  @!P1 BRA `(.L_x_1920) ;  /* 0x0000002000809947 */ /* 0x002ff60003800000 */
.L_x_1947:
        /* <DEDUP_REMOVED lines=9> */
.L_x_1921:
[----:B------:R-:W2:Y:S01]  /*93b0*/  LDC.64 R14, c[0x0][0x198] ;  /* 0x00006600ff0e7b82 */ /* 0x000ea20000000a00 */
[----:B------:R-:W-:Y:S01]  /*93c0*/  R2UR UR27, R5 ;  /* 0x00000000051b72ca */ /* 0x000fe200000e0000 */
[----:B------:R-:W-:Y:S01]  /*93d0*/  ULDC.64 UR8, c[0x0][0x700] ;  /* 0x0001c00000087ab9 */ /* 0x000fe20000000a00 */
[----:B------:R-:W-:Y:S01]  /*93e0*/  R2UR UR32, R0 ;  /* 0x00000000002072ca */ /* 0x000fe200000e0000 */
[----:B------:R-:W-:Y:S01]  /*93f0*/  IMAD.U32 R11, RZ, RZ, UR8 ;  /* 0x00000008ff0b7e24 */ /* 0x000fe2000f8e00ff */
[----:B------:R-:W-:Y:S01]  /*9400*/  UMOV UR44, 0x0 ;  /* 0x00000000002c7882 */ /* 0x000fe20000000000 */
[----:B------:R-:W-:Y:S01]  /*9410*/  UMOV UR45, 0x14f00000 ;  /* 0x14f00000002d7882 */ /* 0x000fe20000000000 */
[----:B------:R-:W-:Y:S01]  /*9420*/  UMOV UR26, URZ ;  /* 0x0000003f001a7c82 */ /* 0x000fe20008000000 */
[----:B------:R-:W-:Y:S01]  /*9430*/  UMOV UR18, 0x40 ;  /* 0x0000004000127882 */ /* 0x000fe20000000000 */
[----:B------:R-:W-:Y:S01]  /*9440*/  UMOV UR20, UR28 ;  /* 0x0000001c00147c82 */ /* 0x000fe20008000000 */
[----:B------:R-:W-:Y:S01]  /*9450*/  UMOV UR21, UR29 ;  /* 0x0000001d00157c82 */ /* 0x000fe20008000000 */
[----:B------:R-:W-:Y:S01]  /*9460*/  UMOV UR10, 0x80 ;  /* 0x00000080000a7882 */ /* 0x000fe20000000000 */
[----:B------:R-:W-:Y:S01]  /*9470*/  UMOV UR12, UR28 ;  /* 0x0000001c000c7c82 */ /* 0x000fe20008000000 */
[----:B------:R-:W-:Y:S01]  /*9480*/  UMOV UR13, UR29 ;  /* 0x0000001d000d7c82 */ /* 0x000fe20008000000 */
[----:B------:R-:W-:Y:S01]  /*9490*/  USHF.L.U32 UR27, UR27, 0x6, URZ ;  /* 0x000000061b1b7899 */ /* 0x000fe2000800063f */
[----:B------:R-:W-:Y:S01]  /*94a0*/  IMAD.MOV.U32 R16, RZ, RZ, 0x1 ;  /* 0x00000001ff107424 */ /* 0x000fe200078e00ff */
[----:B------:R-:W-:-:S02]  /*94b0*/  UIADD3 UR24, UR32, 0x1e000, URZ ;  /* 0x0001e00020187890 */ /* 0x000fc4000fffe03f */
[----:B------:R-:W-:Y:S02]  /*94c0*/  UIADD3 UR7, UP0, UR27, UR22, URZ ;  /* 0x000000161b077290 */ /* 0x000fe4000ff1e03f */
[----:B------:R-:W-:Y:S02]  /*94d0*/  UIADD3 UR25, UR32, 0x36410, URZ ;  /* 0x0003641020197890 */ /* 0x000fe4000fffe03f */
[----:B------:R-:W-:Y:S01]  /*94e0*/  UIADD3 UR16, UR32, 0x20000, URZ ;  /* 0x0002000020107890 */ /* 0x000fe2000fffe03f */
[----:B--2---:R-:W-:Y:S01]  /*94f0*/  IMAD.MOV.U32 R10, RZ, RZ, R14 ;  /* 0x000000ffff0a7224 */ /* 0x004fe200078e000e */
[----:B------:R-:W-:Y:S01]  /*9500*/  PLOP3.LUT P4, PT, PT, PT, UP0, 0x80, 0x0 ;  /* 0x000000000000781c */ /* 0x000fe20003f8f008 */
[----:B------:R-:W-:Y:S01]  /*9510*/  IMAD.U32 R2, RZ, RZ, UR7 ;  /* 0x00000007ff027e24 */ /* 0x000fe2000f8e00ff */
[----:B------:R-:W-:Y:S02]  /*9520*/  UIADD3 UR8, UR32, 0x22000, URZ ;  /* 0x0002200020087890 */ /* 0x000fe4000fffe03f */
[----:B------:R-:W-:Y:S01]  /*9530*/  IADD3 R3, P2, R10, 0x2f0, RZ ;  /* 0x000002f00a037810 */ /* 0x000fe20007f5e0ff */
[----:B------:R-:W-:Y:S01]  /*9540*/  UIADD3 UR48, UR32, 0x30000, URZ ;  /* 0x0003000020307890 */ /* 0x000fe2000fffe03f */
[----:B------:R-:W-:Y:S01]  /*9550*/  LEA R12, P1, R2, R11, 0x2 ;  /* 0x0000000b020c7211 */ /* 0x000fe200078210ff */
[----:B------:R-:W-:Y:S01]  /*9560*/  UIADD3 UR33, UR32, 0x36400, URZ ;  /* 0x0003640020217890 */ /* 0x000fe2000fffe03f */
[----:B------:R-:W-:Y:S01]  /*9570*/  R2UR UR46, R3 ;  /* 0x00000000032e72ca */ /* 0x000fe200000e0000 */
[----:B------:R-:W-:Y:S01]  /*9580*/  IMAD.U32 R3, RZ, RZ, UR27 ;  /* 0x0000001bff037e24 */ /* 0x000fe2000f8e00ff */
[----:B------:R-:W-:Y:S01]  /*9590*/  R2UR UR40, R12 ;  /* 0x000000000c2872ca */ /* 0x000fe200000e0000 */
[----:B------:R-:W-:Y:S01]  /*95a0*/  IMAD.U32 R12, RZ, RZ, UR9 ;  /* 0x00000009ff0c7e24 */ /* 0x000fe2000f8e00ff */
[----:B------:R-:W-:Y:S01]  /*95b0*/  IADD3 R13, P3, R10, 0x3f0, RZ ;  /* 0x000003f00a0d7810 */ /* 0x000fe20007f7e0ff */
[----:B------:R-:W-:Y:S01]  /*95c0*/  UIADD3 UR27, UR27, UR6, URZ ;  /* 0x000000061b1b7290 */ /* 0x000fe2000fffe03f */
[----:B------:R-:W-:Y:S01]  /*95d0*/  LEA.HI.X.SX32 R3, R3, R8, 0x1, P4 ;  /* 0x0000000803037211 */ /* 0x000fe200020f0eff */
[----:B------:R-:W-:Y:S01]  /*95e0*/  UMOV UR17, UR25 ;  /* 0x0000001900117c82 */ /* 0x000fe20008000000 */
[----:B------:R-:W-:Y:S01]  /*95f0*/  R2UR UR30, R13 ;  /* 0x000000000d1e72ca */ /* 0x000fe200000e0000 */
[----:B------:R-:W-:Y:S01]  /*9600*/  IMAD.MOV.U32 R13, RZ, RZ, R15 ;  /* 0x000000ffff0d7224 */ /* 0x000fe200078e000f */
[----:B------:R-:W-:Y:S01]  /*9610*/  LEA.HI.X R2, R2, R12, R3, 0x2, P1 ;  /* 0x0000000c02027211 */ /* 0x000fe200008f1403 */
[----:B------:R-:W-:Y:S01]  /*9620*/  UMOV UR9, UR25 ;  /* 0x0000001900097c82 */ /* 0x000fe20008000000 */
[----:B------:R-:W-:Y:S01]  /*9630*/  UMOV UR19, UR27 ;  /* 0x0000001b00137c82 */ /* 0x000fe20008000000 */
[--C-:B------:R-:W-:Y:S01]  /*9640*/  IMAD.X R3, RZ, RZ, R13.reuse, P2 ;  /* 0x000000ffff037224 */ /* 0x100fe200010e060d */
[----:B------:R-:W-:Y:S01]  /*9650*/  R2UR UR41, R2 ;  /* 0x00000000022972ca */ /* 0x000fe200000e0000 */
[--C-:B------:R-:W-:Y:S01]  /*9660*/  IMAD.X R14, RZ, RZ, R13.reuse, P3 ;  /* 0x000000ffff0e7224 */ /* 0x100fe200018e060d */
[----:B------:R-:W-:Y:S01]  /*9670*/  IADD3 R2, P1, R10, 0xf0, RZ ;  /* 0x000000f00a027810 */ /* 0x000fe20007f3e0ff */
[----:B------:R-:W-:Y:S01]  /*9680*/  UMOV UR11, UR27 ;  /* 0x0000001b000b7c82 */ /* 0x000fe20008000000 */
[----:B------:R-:W-:Y:S01]  /*9690*/  R2UR UR47, R3 ;  /* 0x00000000032f72ca */ /* 0x000fe200000e0000 */
[----:B------:R-:W-:Y:S01]  /*96a0*/  UMOV UR7, 0x10 ;  /* 0x0000001000077882 */ /* 0x000fe20000000000 */
[----:B------:R-:W-:Y:S01]  /*96b0*/  R2UR UR42, R2 ;  /* 0x00000000022a72ca */ /* 0x000fe200000e0000 */
[----:B------:R-:W-:Y:S01]  /*96c0*/  IMAD.X R3, RZ, RZ, R13, P1 ;  /* 0x000000ffff037224 */ /* 0x000fe200008e060d */
[----:B------:R-:W-:Y:S01]  /*96d0*/  R2UR UR31, R14 ;  /* 0x000000000e1f72ca */ /* 0x000fe200000e0000 */
[----:B------:R-:W-:Y:S01]  /*96e0*/  VIADD R14, R4, 0xffffffff ;  /* 0xffffffff040e7836 */ /* 0x000fe20000000000 */
[----:B------:R-:W-:Y:S01]  /*96f0*/  UMOV UR49, UR25 ;  /* 0x0000001900317c82 */ /* 0x000fe20008000000 */
[----:B------:R-:W-:Y:S01]  /*9700*/  IMAD.MOV.U32 R15, RZ, RZ, 0x12000 ;  /* 0x00012000ff0f7424 */ /* 0x000fe200078e00ff */
[----:B------:R-:W-:Y:S01]  /*9710*/  R2UR UR43, R3 ;  /* 0x00000000032b72ca */ /* 0x000fe200000e0000 */
[----:B------:R-:W-:Y:S01]  /*9720*/  UMOV UR54, 0x0 ;  /* 0x0000000000367882 */ /* 0x000fe20000000000 */
[----:B------:R-:W-:Y:S01]  /*9730*/  UMOV UR55, 0x10000000 ;  /* 0x1000000000377882 */ /* 0x000fe20000000000 */
[----:B------:R-:W-:Y:S01]  /*9740*/  UMOV UR34, UR26 ;  /* 0x0000001a00227c82 */ /* 0x000fe20008000000 */
[----:B------:R-:W-:Y:S01]  /*9750*/  ISETP.GE.AND P1, PT, R5, R14, PT ;  /* 0x0000000e0500720c */ /* 0x000fe20003f26270 */
[----:B------:R-:W-:Y:S01]  /*9760*/  UMOV UR50, 0x40 ;  /* 0x0000004000327882 */ /* 0x000fe20000000000 */
[----:B------:R-:W-:Y:S01]  /*9770*/  UMOV UR51, UR35 ;  /* 0x0000002300337c82 */ /* 0x000fe20008000000 */
[----:B------:R-:W-:Y:S01]  /*9780*/  UMOV UR52, UR36 ;  /* 0x0000002400347c82 */ /* 0x000fe20008000000 */
[----:B------:R-:W-:-:S05]  /*9790*/  UMOV UR53, UR37 ;  /* 0x0000002500357c82 */ /* 0x000fca0008000000 */
[----:B------:R-:W-:Y:S01]  /*97a0*/  UTMALDG.4D [UR24], [UR42], desc[UR44] ;  /* 0x00002c182a0075b4 */ /* 0x000fe20008019000 */
[----:B------:R2:W-:Y:S01]  /*97b0*/  UTMALDG.4D [UR16], [UR42], desc[UR44] ;  /* 0x00002c102a0075b4 */ /* 0x0005e20008019000 */
[----:B------:R-:W-:Y:S01]  /*97c0*/  UTMALDG.4D [UR8], [UR42], desc[UR44] ;  /* 0x00002c082a0075b4 */ /* 0x000fe20008019000 */
[----:B------:R3:W-:Y:S01]  /*97d0*/  UBLKCP.S.G [UR48], [UR40], UR7 ;  /* 0x00000030280073ba */ /* 0x0007e20008000207 */
[----:B------:R4:W-:Y:S01]  /*97e0*/  SYNCS.ARRIVE.TRANS64 RZ, [R0+URZ+0x36400], R15 ;  /* 0x0364000f00ff79a7 */ /* 0x0009e2000800003f */
[----:B------:R5:W-:Y:S01]  /*97f0*/  UTMALDG.4D [UR32], [UR46], desc[UR54] ;  /* 0x000036202e0075b4 */ /* 0x000be20008019000 */
[----:B--2---:R-:W-:Y:S01]  /*9800*/  UIADD3 UR16, UR32, 0x9000, URZ ;  /* 0x0000900020107890 */ /* 0x004fe2000fffe03f */
[----:B----4-:R-:W-:Y:S01]  /*9810*/  IMAD.MOV.U32 R15, RZ, RZ, 0x1 ;  /* 0x00000001ff0f7424 */ /* 0x010fe200078e00ff */
[----:B------:R-:W-:Y:S01]  /*9820*/  UMOV UR19, UR35 ;  /* 0x0000002300137c82 */ /* 0x000fe20008000000 */
[----:B------:R-:W-:Y:S01]  /*9830*/  UMOV UR20, UR36 ;  /* 0x0000002400147c82 */ /* 0x000fe20008000000 */
[----:B------:R-:W-:Y:S01]  /*9840*/  UMOV UR21, UR37 ;  /* 0x0000002500157c82 */ /* 0x000fe20008000000 */
[----:B------:R-:W-:Y:S01]  /*9850*/  UMOV UR18, UR26 ;  /* 0x0000001a00127c82 */ /* 0x000fe20008000000 */
[----:B---3--:R-:W-:-:S02]  /*9860*/  UIADD3 UR48, UR32, 0x3000, URZ ;  /* 0x0000300020307890 */ /* 0x008fc4000fffe03f */
[----:B------:R-:W-:Y:S02]  /*9870*/  UIADD3 UR40, UR32, 0x6000, URZ ;  /* 0x0000600020287890 */ /* 0x000fe4000fffe03f */
[----:B------:R-:W-:Y:S01]  /*9880*/  UIADD3 UR8, UR32, 0xc000, URZ ;  /* 0x0000c00020087890 */ /* 0x000fe2000fffe03f */
[----:B------:R-:W-:Y:S01]  /*9890*/  UMOV UR49, UR33 ;  /* 0x0000002100317c82 */ /* 0x000fe20008000000 */
[----:B------:R-:W-:Y:S01]  /*98a0*/  UMOV UR42, 0x80 ;  /* 0x00000080002a7882 */ /* 0x000fe20000000000 */
[----:B------:R-:W-:Y:S01]  /*98b0*/  UMOV UR43, UR35 ;  /* 0x00000023002b7c82 */ /* 0x000fe20008000000 */
[----:B------:R-:W-:Y:S01]  /*98c0*/  UMOV UR44, UR36 ;  /* 0x00000024002c7c82 */ /* 0x000fe20008000000 */
[----:B------:R-:W-:Y:S01]  /*98d0*/  UMOV UR45, UR37 ;  /* 0x00000025002d7c82 */ /* 0x000fe20008000000 */
[----:B------:R-:W-:Y:S01]  /*98e0*/  UMOV UR41, UR33 ;  /* 0x0000002100297c82 */ /* 0x000fe20008000000 */
[----:B------:R2:W-:Y:S01]  /*98f0*/  UTMALDG.4D [UR48], [UR46], desc[UR54] ;  /* 0x000036302e0075b4 */ /* 0x0005e20008019000 */
[----:B------:R-:W-:Y:S01]  /*9900*/  UMOV UR17, UR33 ;  /* 0x0000002100117c82 */ /* 0x000fe20008000000 */
[----:B------:R-:W-:Y:S01]  /*9910*/  UMOV UR10, 0x40 ;  /* 0x00000040000a7882 */ /* 0x000fe20000000000 */
[----:B------:R-:W-:Y:S01]  /*9920*/  UMOV UR11, UR35 ;  /* 0x00000023000b7c82 */ /* 0x000fe20008000000 */
[----:B------:R-:W-:Y:S01]  /*9930*/  UMOV UR12, UR36 ;  /* 0x00000024000c7c82 */ /* 0x000fe20008000000 */
[----:B------:R-:W-:Y:S01]  /*9940*/  UMOV UR13, UR37 ;  /* 0x00000025000d7c82 */ /* 0x000fe20008000000 */
[----:B-----5:R-:W-:Y:S01]  /*9950*/  UIADD3 UR32, UR32, 0xf000, URZ ;  /* 0x0000f00020207890 */ /* 0x020fe2000fffe03f */
[----:B------:R2:W-:Y:S01]  /*9960*/  UTMALDG.4D [UR40], [UR46], desc[UR54] ;  /* 0x000036282e0075b4 */ /* 0x0005e20008019000 */
[----:B------:R-:W-:Y:S01]  /*9970*/  UMOV UR9, UR33 ;  /* 0x0000002100097c82 */ /* 0x000fe20008000000 */
[----:B------:R-:W-:Y:S01]  /*9980*/  UMOV UR34, 0x80 ;  /* 0x0000008000227882 */ /* 0x000fe20000000000 */
[----:B------:R2:W-:Y:S01]  /*9990*/  UTMALDG.4D [UR16], [UR30], desc[UR54] ;  /* 0x000036101e0075b4 */ /* 0x0005e20008019000 */
[----:B------:R2:W-:Y:S04]  /*99a0*/  UTMALDG.4D [UR8], [UR30], desc[UR54] ;  /* 0x000036081e0075b4 */ /* 0x0005e80008019000 */
[----:B------:R2:W-:Y:S02]  /*99b0*/  UTMALDG.4D [UR32], [UR30], desc[UR54] ;  /* 0x000036201e0075b4 */ /* 0x0005e40008019000 */
[----:B--2---:R-:W-:Y:S05]  /*99c0*/  @P1 BRA `(.L_x_1922) ;  /* 0x00000014000c1947 */ /* 0x004fea0003800000 */
[----:B------:R-:W2:Y:S01]  /*99d0*/  S2R R17, SR_TID.X ;  /* 0x0000000000117919 */ /* 0x000ea20000002100 */
[----:B------:R-:W-:Y:S01]  /*99e0*/  VIADD R16, R4, 0xfffffffe ;  /* 0xfffffffe04107836 */ /* 0x000fe20000000000 */
[-C--:B------:R-:W-:Y:S01]  /*99f0*/  LOP3.LUT R7, RZ, R5.reuse, RZ, 0x33, !PT ;  /* 0x00000005ff077212 */ /* 0x080fe200078e33ff */
[----:B------:R-:W-:Y:S02]  /*9a00*/  IMAD.MOV.U32 R15, RZ, RZ, 0x1 ;  /* 0x00000001ff0f7424 */ /* 0x000fe400078e00ff */
[----:B------:R-:W-:Y:S01]  /*9a10*/  IMAD.MOV.U32 R19, RZ, RZ, R5 ;  /* 0x000000ffff137224 */ /* 0x000fe200078e0005 */
[----:B------:R-:W-:Y:S01]  /*9a20*/  ISETP.NE.AND P1, PT, R16, R5, PT ;  /* 0x000000051000720c */ /* 0x000fe20003f25270 */
[----:B------:R-:W-:Y:S02]  /*9a30*/  IMAD.IADD R21, R7, 0x1, R4 ;  /* 0x0000000107157824 */ /* 0x000fe400078e0204 */
[----:B------:R-:W-:-:S03]  /*9a40*/  IMAD.MOV.U32 R7, RZ, RZ, 0x1 ;  /* 0x00000001ff077424 */ /* 0x000fc600078e00ff */
[----:B------:R-:W-:Y:S02]  /*9a50*/  LOP3.LUT R20, R21, 0x1, RZ, 0xc0, !PT ;  /* 0x0000000115147812 */ /* 0x000fe400078ec0ff */
[----:B--2---:R-:W-:-:S05]  /*9a60*/  LOP3.LUT R18, R17, 0x1f, RZ, 0xc0, !PT ;  /* 0x0000001f11127812 */ /* 0x004fca00078ec0ff */
[----:B------:R-:W-:Y:S05]  /*9a70*/  @!P1 BRA `(.L_x_1923) ;  /* 0x0000000c00449947 */ /* 0x000fea0003800000 */
[----:B------:R-:W-:Y:S02]  /*9a80*/  IMAD.IADD R21, R21, 0x1, -R20 ;  /* 0x0000000115157824 */ /* 0x000fe400078e0a14 */
[----:B------:R-:W-:Y:S02]  /*9a90*/  IMAD.MOV.U32 R19, RZ, RZ, R5 ;  /* 0x000000ffff137224 */ /* 0x000fe400078e0005 */
[----:B------:R-:W-:-:S07]  /*9aa0*/  IMAD.MOV.U32 R7, RZ, RZ, 0x1 ;  /* 0x00000001ff077424 */ /* 0x000fce00078e00ff */
.L_x_1932:
[----:B-1----:R-:W-:-:S05]  /*9ab0*/  IMAD.MOV.U32 R6, RZ, RZ, 0x1 ;  /* 0x00000001ff067424 */ /* 0x002fca00078e00ff */
[----:B------:R-:W-:-:S04]  /*9ac0*/  SHF.L.U32 R6, R6, 0x1f, RZ ;  /* 0x0000001f06067819 */ /* 0x000fc800000006ff */
[----:B------:R-:W1:Y:S02]  /*9ad0*/  SYNCS.PHASECHK.TRANS64.TRYWAIT P1, [R0+URZ+0x36438], R6 ;  /* 0x03643806000075a7 */ /* 0x000e64000802017f */
[----:B-1----:R-:W-:Y:S05]  /*9ae0*/  @!P1 BRA `(.L_x_1924) ;  /* 0x0000001800a09947 */ /* 0x002fea0003800000 */
.L_x_1948:
[----:B------:R-:W-:Y:S05]  /*9af0*/  @P0 BRA `(.L_x_1925) ;  /* 0x0000000000140947 */ /* 0x000fea0003800000 */
[----:B------:R-:W-:Y:S01]  /*9b00*/  ISETP.NE.AND P1, PT, R18, RZ, PT ;  /* 0x000000ff1200720c */ /* 0x000fe20003f25270 */
[----:B------:R-:W-:-:S04]  /*9b10*/  IMAD.MOV.U32 R3, RZ, RZ, 0x6100 ;  /* 0x00006100ff037424 */ /* 0x000fc800078e00ff */
[----:B------:R2:W-:Y:S08]  /*9b20*/  SYNCS.ARRIVE.TRANS64 RZ, [R0+URZ+0x36430], R3 ;  /* 0x0364300300ff79a7 */ /* 0x0005f0000800003f */
[----:B------:R-:W-:Y:S05]  /*9b30*/  @!P1 BRA `(.L_x_1925) ;  /* 0x0000000000049947 */ /* 0x000fea0003800000 */
[----:B------:R-:W-:Y:S01]  /*9b40*/  BPT.TRAP 0x1 ;  /* 0x000000040000795c */ /* 0x000fe20000300000 */
.L_x_1925:
[----:B------:R-:W3:Y:S01]  /*9b50*/  LDC.64 R16, c[0x0][0x728] ;  /* 0x0001ca00ff107b82 */ /* 0x000ee20000000a00 */
[----:B------:R-:W-:Y:S01]  /*9b60*/  IMAD.SHL.U32 R2, R19, 0x40, RZ ;  /* 0x0000004013027824 */ /* 0x000fe200078e00ff */
[----:B------:R-:W-:Y:S01]  /*9b70*/  UMOV UR32, 0x0 ;  /* 0x0000000000207882 */ /* 0x000fe20000000000 */
[C---:B------:R-:W-:Y:S01]  /*9b80*/  VIADD R22, R0.reuse, 0x36430 ;  /* 0x0003643000167836 */ /* 0x040fe20000000000 */
[----:B------:R-:W-:Y:S01]  /*9b90*/  UMOV UR33, 0x14f00000 ;  /* 0x14f0000000217882 */ /* 0x000fe20000000000 */
[----:B------:R-:W-:Y:S01]  /*9ba0*/  VIADD R23, R0, 0x2a000 ;  /* 0x0002a00000177836 */ /* 0x000fe20000000000 */
[----:B--2---:R-:W-:Y:S01]  /*9bb0*/  IADD3 R3, P1, R2, UR14, RZ ;  /* 0x0000000e02037c10 */ /* 0x004fe2000ff3e0ff */
[----:B------:R-:W-:Y:S01]  /*9bc0*/  VIADD R24, R0, 0x2c000 ;  /* 0x0002c00000187836 */ /* 0x000fe20000000000 */
[----:B------:R-:W2:Y:S01]  /*9bd0*/  LDC.64 R12, c[0x0][0x198] ;  /* 0x00006600ff0c7b82 */ /* 0x000ea20000000a00 */
[----:B------:R-:W-:Y:S01]  /*9be0*/  R2UR UR27, R2 ;  /* 0x00000000021b72ca */ /* 0x000fe200000e0000 */
[----:B------:R-:W-:Y:S01]  /*9bf0*/  VIADD R25, R0, 0x2e000 ;  /* 0x0002e00000197836 */ /* 0x000fe20000000000 */
[----:B------:R-:W-:Y:S01]  /*9c00*/  LEA.HI.X.SX32 R4, R2, R9, 0x1, P1 ;  /* 0x0000000902047211 */ /* 0x000fe200008f0eff */
        /* <DEDUP_REMOVED lines=21> */
[----:B------:R-:W-:Y:S01]  /*9d60*/  UMOV UR9, UR25 ;  /* 0x0000001900097c82 */ /* 0x000fe20008000000 */
[----:B------:R-:W-:Y:S01]  /*9d70*/  UMOV UR11, UR27 ;  /* 0x0000001b000b7c82 */ /* 0x000fe20008000000 */
        /* <DEDUP_REMOVED lines=13> */
.L_x_1949:
[----:B------:R-:W-:Y:S05]  /*9e50*/  @P0 BRA `(.L_x_1927) ;  /* 0x0000000000140947 */ /* 0x000fea0003800000 */
[----:B------:R-:W-:Y:S01]  /*9e60*/  ISETP.NE.AND P1, PT, R18, RZ, PT ;  /* 0x000000ff1200720c */ /* 0x000fe20003f25270 */
[----:B--2---:R-:W-:-:S04]  /*9e70*/  IMAD.MOV.U32 R3, RZ, RZ, 0x6100 ;  /* 0x00006100ff037424 */ /* 0x004fc800078e00ff */
[----:B------:R3:W-:Y:S08]  /*9e80*/  SYNCS.ARRIVE.TRANS64 RZ, [R0+URZ+0x36418], R3 ;  /* 0x0364180300ff79a7 */ /* 0x0007f0000800003f */
[----:B------:R-:W-:Y:S05]  /*9e90*/  @!P1 BRA `(.L_x_1927) ;  /* 0x0000000000049947 */ /* 0x000fea0003800000 */
[----:B------:R-:W-:Y:S01]  /*9ea0*/  BPT.TRAP 0x1 ;  /* 0x000000040000795c */ /* 0x000fe20000300000 */
.L_x_1927:
[----:B------:R-:W-:Y:S01]  /*9eb0*/  VIADD R27, R2, 0x40 ;  /* 0x00000040021b7836 */ /* 0x000fe20000000000 */
[----:B------:R-:W-:Y:S01]  /*9ec0*/  ULDC.64 UR8, c[0x0][0x700] ;  /* 0x0001c00000087ab9 */ /* 0x000fe20000000a00 */
[----:B------:R-:W-:Y:S01]  /*9ed0*/  R2UR UR40, R0 ;  /* 0x00000000002872ca */ /* 0x000fe200000e0000 */
[----:B------:R-:W-:Y:S01]  /*9ee0*/  IMAD.U32 R11, RZ, RZ, UR8 ;  /* 0x00000008ff0b7e24 */ /* 0x000fe2000f8e00ff */
[----:B------:R-:W-:Y:S01]  /*9ef0*/  UMOV UR32, 0x0 ;  /* 0x0000000000207882 */ /* 0x000fe20000000000 */
[C---:B------:R-:W-:Y:S01]  /*9f00*/  IADD3 R2, P1, R27.reuse, UR22, RZ ;  /* 0x000000161b027c10 */ /* 0x040fe2000ff3e0ff */
[----:B------:R-:W-:Y:S01]  /*9f10*/  IMAD.U32 R12, RZ, RZ, UR9 ;  /* 0x00000009ff0c7e24 */ /* 0x000fe2000f8e00ff */
[----:B------:R-:W-:Y:S01]  /*9f20*/  SHF.R.S32.HI R28, RZ, 0x1f, R27 ;  /* 0x0000001fff1c7819 */ /* 0x000fe2000001141b */
[----:B------:R-:W-:Y:S01]  /*9f30*/  VIADD R29, R27, UR6 ;  /* 0x000000061b1d7c36 */ /* 0x000fe20008000000 */
[----:B--23--:R-:W-:Y:S01]  /*9f40*/  LEA R3, P2, R2, R11, 0x2 ;  /* 0x0000000b02037211 */ /* 0x00cfe200078410ff */
[----:B------:R-:W-:Y:S01]  /*9f50*/  UMOV UR33, 0x14f00000 ;  /* 0x14f0000000217882 */ /* 0x000fe20000000000 */
[----:B------:R-:W-:Y:S01]  /*9f60*/  UMOV UR18, URZ ;  /* 0x0000003f00127c82 */ /* 0x000fe20008000000 */
[----:B------:R-:W-:Y:S01]  /*9f70*/  UMOV UR20, UR28 ;  /* 0x0000001c00147c82 */ /* 0x000fe20008000000 */
[----:B------:R-:W-:Y:S01]  /*9f80*/  R2UR UR42, R3 ;  /* 0x00000000032a72ca */ /* 0x000fe200000e0000 */
[----:B------:R-:W-:Y:S01]  /*9f90*/  IMAD.X R3, R28, 0x1, R8, P1 ;  /* 0x000000011c037824 */ /* 0x000fe200008e0608 */
[----:B------:R-:W-:Y:S01]  /*9fa0*/  R2UR UR19, R29 ;  /* 0x000000001d1372ca */ /* 0x000fe200000e0000 */
[----:B------:R-:W-:Y:S01]  /*9fb0*/  UIADD3 UR17, UR40, 0x36418, URZ ;  /* 0x0003641828117890 */ /* 0x000fe2000fffe03f */
[----:B------:R-:W-:Y:S01]  /*9fc0*/  SHF.L.U32 R18, RZ, 0x1f, RZ ;  /* 0x0000001fff127819 */ /* 0x000fe200000006ff */
[----:B------:R-:W-:Y:S01]  /*9fd0*/  UIADD3 UR16, UR40, 0x24000, URZ ;  /* 0x0002400028107890 */ /* 0x000fe2000fffe03f */
        /* <DEDUP_REMOVED lines=24> */
[----:B------:R3:W4:Y:S02]  /*a160*/  SYNCS.PHASECHK.TRANS64.TRYWAIT P1, [R0+URZ+0x36438], R18 ;  /* 0x03643812000075a7 */ /* 0x000724000802017f */
[----:B---3--:R-:W3:Y:S02]  /*a170*/  S2R R18, SR_TID.X ;  /* 0x0000000000127919 */ /* 0x008ee40000002100 */
[----:B---3--:R-:W-:Y:S01]  /*a180*/  LOP3.LUT R18, R18, 0x1f, RZ, 0xc0, !PT ;  /* 0x0000001f12127812 */ /* 0x008fe200078ec0ff */
[----:B--2-4-:R-:W-:Y:S06]  /*a190*/  @!P1 BRA `(.L_x_1928) ;  /* 0x00000014001c9947 */ /* 0x014fec0003800000 */
.L_x_1950:
[----:B------:R-:W-:Y:S05]  /*a1a0*/  @P0 BRA `(.L_x_1929) ;  /* 0x00000000001c0947 */ /* 0x000fea0003800000 */
[----:B------:R-:W-:-:S04]  /*a1b0*/  IMAD.MOV.U32 R18, RZ, RZ, 0x6100 ;  /* 0x00006100ff127424 */ /* 0x000fc800078e00ff */
[----:B------:R2:W-:Y:S02]  /*a1c0*/  SYNCS.ARRIVE.TRANS64 RZ, [R0+URZ+0x36430], R18 ;  /* 0x0364301200ff79a7 */ /* 0x0005e4000800003f */
[----:B--2---:R-:W2:Y:S02]  /*a1d0*/  S2R R18, SR_TID.X ;  /* 0x0000000000127919 */ /* 0x004ea40000002100 */
[----:B--2---:R-:W-:-:S04]  /*a1e0*/  LOP3.LUT R18, R18, 0x1f, RZ, 0xc0, !PT ;  /* 0x0000001f12127812 */ /* 0x004fc800078ec0ff */
[----:B------:R-:W-:-:S13]  /*a1f0*/  ISETP.NE.AND P1, PT, R18, RZ, PT ;  /* 0x000000ff1200720c */ /* 0x000fda0003f25270 */
[----:B------:R-:W-:Y:S05]  /*a200*/  @!P1 BRA `(.L_x_1929) ;  /* 0x0000000000049947 */ /* 0x000fea0003800000 */
[----:B------:R-:W-:Y:S01]  /*a210*/  BPT.TRAP 0x1 ;  /* 0x000000040000795c */ /* 0x000fe20000300000 */
.L_x_1929:
[----:B------:R-:W-:Y:S01]  /*a220*/  IADD3 R27, P1, R27, UR14, RZ ;  /* 0x0000000e1b1b7c10 */ /* 0x000fe2000ff3e0ff */
        /* <DEDUP_REMOVED lines=36> */
.L_x_1952:
[----:B------:R-:W-:Y:S05]  /*a470*/  @P0 BRA `(.L_x_1931) ;  /* 0x0000000000140947 */ /* 0x000fea0003800000 */
[----:B------:R-:W-:Y:S01]  /*a480*/  ISETP.NE.AND P1, PT, R18, RZ, PT ;  /* 0x000000ff1200720c */ /* 0x000fe20003f25270 */
[----:B--2---:R-:W-:-:S04]  /*a490*/  IMAD.MOV.U32 R5, RZ, RZ, 0x6100 ;  /* 0x00006100ff057424 */ /* 0x004fc800078e00ff */
[----:B------:R3:W-:Y:S08]  /*a4a0*/  SYNCS.ARRIVE.TRANS64 RZ, [R0+URZ+0x36410], R5 ;  /* 0x0364100500ff79a7 */ /* 0x0007f0000800003f */
[----:B------:R-:W-:Y:S05]  /*a4b0*/  @!P1 BRA `(.L_x_1931) ;  /* 0x0000000000049947 */ /* 0x000fea0003800000 */
[----:B------:R-:W-:Y:S01]  /*a4c0*/  BPT.TRAP 0x1 ;  /* 0x000000040000795c */ /* 0x000fe20000300000 */
.L_x_1931:
        /* <DEDUP_REMOVED lines=8> */
[----:B------:R-:W-:Y:S01]  /*a550*/  UMOV UR20, UR28 ;  /* 0x0000001c00147c82 */ /* 0x000fe20008000000 */
[----:B------:R-:W-:Y:S01]  /*a560*/  UMOV UR21, UR29 ;  /* 0x0000001d00157c82 */ /* 0x000fe20008000000 */
[----:B------:R-:W-:Y:S01]  /*a570*/  UMOV UR10, 0x40 ;  /* 0x00000040000a7882 */ /* 0x000fe20000000000 */
[----:B------:R-:W-:Y:S01]  /*a580*/  UMOV UR12, UR28 ;  /* 0x0000001c000c7c82 */ /* 0x000fe20008000000 */
[----:B------:R-:W-:Y:S01]  /*a590*/  UMOV UR13, UR29 ;  /* 0x0000001d000d7c82 */ /* 0x000fe20008000000 */
[----:B------:R-:W-:-:S02]  /*a5a0*/  UIADD3 UR7, UR7, 0x2, URZ ;  /* 0x0000000207077890 */ /* 0x000fc4000fffe03f */
[----:B------:R-:W-:Y:S02]  /*a5b0*/  UIADD3 UR16, UR40, 0x1e000, URZ ;  /* 0x0001e00028107890 */ /* 0x000fe4000fffe03f */
[----:B------:R-:W-:Y:S02]  /*a5c0*/  USHF.L.U32 UR19, UR7, 0x6, URZ ;  /* 0x0000000607137899 */ /* 0x000fe4000800063f */
[----:B------:R-:W-:Y:S01]  /*a5d0*/  UIADD3 UR17, UR40, 0x36410, URZ ;  /* 0x0003641028117890 */ /* 0x000fe2000fffe03f */
[----:B------:R-:W-:Y:S01]  /*a5e0*/  IMAD.U32 R19, RZ, RZ, UR7 ;  /* 0x00000007ff137e24 */ /* 0x000fe2000f8e00ff */
[----:B------:R-:W-:Y:S02]  /*a5f0*/  UIADD3 UR8, UP0, UR19, UR22, URZ ;  /* 0x0000001613087290 */ /* 0x000fe4000ff1e03f */
[----:B--23--:R-:W-:Y:S01]  /*a600*/  IMAD.U32 R5, RZ, RZ, UR19 ;  /* 0x00000013ff057e24 */ /* 0x00cfe2000f8e00ff */
[----:B------:R-:W-:Y:S02]  /*a610*/  UIADD3 UR19, UR19, UR6, URZ ;  /* 0x0000000613137290 */ /* 0x000fe4000fffe03f */
[----:B------:R-:W-:Y:S01]  /*a620*/  UIADD3 UR24, UR40, 0x22000, URZ ;  /* 0x0002200028187890 */ /* 0x000fe2000fffe03f */
[----:B------:R-:W-:Y:S01]  /*a630*/  PLOP3.LUT P1, PT, PT, PT, UP0, 0x80, 0x0 ;  /* 0x000000000000781c */ /* 0x000fe20003f2f008 */
[----:B------:R-:W-:Y:S01]  /*a640*/  IMAD.U32 R4, RZ, RZ, UR8 ;  /* 0x00000008ff047e24 */ /* 0x000fe2000f8e00ff */
[----:B------:R-:W-:-:S02]  /*a650*/  UIADD3 UR8, UR40, 0x20000, URZ ;  /* 0x0002000028087890 */ /* 0x000fc4000fffe03f */
[----:B------:R-:W-:Y:S01]  /*a660*/  LEA.HI.X.SX32 R5, R5, R8, 0x1, P1 ;  /* 0x0000000805057211 */ /* 0x000fe200008f0eff */
[----:B------:R-:W-:Y:S01]  /*a670*/  UIADD3 UR40, UR40, 0x30000, URZ ;  /* 0x0003000028287890 */ /* 0x000fe2000fffe03f */
[C---:B------:R-:W-:Y:S01]  /*a680*/  LEA R16, P1, R4.reuse, R11, 0x2 ;  /* 0x0000000b04107211 */ /* 0x040fe200078210ff */
[----:B------:R-:W-:Y:S01]  /*a690*/  UMOV UR9, UR17 ;  /* 0x0000001100097c82 */ /* 0x000fe20008000000 */
[----:B------:R-:W-:Y:S01]  /*a6a0*/  UMOV UR11, UR19 ;  /* 0x00000013000b7c82 */ /* 0x000fe20008000000 */
[----:B------:R-:W-:Y:S01]  /*a6b0*/  UMOV UR26, 0x80 ;  /* 0x00000080001a7882 */ /* 0x000fe20000000000 */
[----:B------:R-:W-:Y:S01]  /*a6c0*/  LEA.HI.X R4, R4, R12, R5, 0x2, P1 ;  /* 0x0000000c04047211 */ /* 0x000fe200008f1405 */
[----:B------:R-:W-:Y:S01]  /*a6d0*/  UMOV UR25, UR17 ;  /* 0x0000001100197c82 */ /* 0x000fe20008000000 */
[----:B------:R-:W-:Y:S01]  /*a6e0*/  R2UR UR42, R16 ;  /* 0x00000000102a72ca */ /* 0x000fe200000e0000 */
[----:B------:R2:W-:Y:S01]  /*a6f0*/  UTMALDG.4D [UR16], [UR30], desc[UR32] ;  /* 0x000020101e0075b4 */ /* 0x0005e20008019000 */
[----:B------:R-:W-:Y:S01]  /*a700*/  R2UR UR43, R4 ;  /* 0x00000000042b72ca */ /* 0x000fe200000e0000 */
[----:B------:R-:W-:Y:S01]  /*a710*/  UMOV UR27, UR19 ;  /* 0x00000013001b7c82 */ /* 0x000fe20008000000 */
[----:B------:R-:W-:Y:S01]  /*a720*/  ISETP.NE.AND P1, PT, R21, RZ, PT ;  /* 0x000000ff1500720c */ /* 0x000fe20003f25270 */
[----:B------:R-:W-:Y:S01]  /*a730*/  UMOV UR41, UR17 ;  /* 0x0000001100297c82 */ /* 0x000fe20008000000 */
[----:B------:R-:W-:Y:S01]  /*a740*/  UMOV UR34, 0x10 ;  /* 0x0000001000227882 */ /* 0x000fe20000000000 */
[----:B------:R2:W-:Y:S01]  /*a750*/  UTMALDG.4D [UR8], [UR30], desc[UR32] ;  /* 0x000020081e0075b4 */ /* 0x0005e20008019000 */
[----:B------:R2:W-:Y:S07]  /*a760*/  UTMALDG.4D [UR24], [UR30], desc[UR32] ;  /* 0x000020181e0075b4 */ /* 0x0005ee0008019000 */
[----:B------:R2:W-:Y:S02]  /*a770*/  UBLKCP.S.G [UR40], [UR42], UR34 ;  /* 0x000000282a0073ba */ /* 0x0005e40008000222 */
[----:B--2---:R-:W-:Y:S05]  /*a780*/  @P1 BRA `(.L_x_1932) ;  /* 0xfffffff000c81947 */ /* 0x004fea000383ffff */
.L_x_1923:
[----:B------:R-:W-:Y:S01]  /*a790*/  ISETP.NE.AND P1, PT, R20, RZ, PT ;  /* 0x000000ff1400720c */ /* 0x000fe20003f25270 */
[----:B------:R-:W-:Y:S02]  /*a7a0*/  IMAD.MOV.U32 R5, RZ, RZ, R14 ;  /* 0x000000ffff057224 */ /* 0x000fe400078e000e */
[----:B------:R-:W-:-:S10]  /*a7b0*/  IMAD.MOV.U32 R16, RZ, RZ, 0x1 ;  /* 0x00000001ff107424 */ /* 0x000fd400078e00ff */
[----:B------:R-:W-:Y:S05]  /*a7c0*/  @!P1 BRA `(.L_x_1922) ;  /* 0x00000004008c9947 */ /* 0x000fea0003800000 */
[----:B------:R-:W2:Y:S02]  /*a7d0*/  SYNCS.PHASECHK.TRANS64.TRYWAIT P1, [R0+URZ+0x36438], R6 ;  /* 0x03643806000075a7 */ /* 0x000ea4000802017f */
[----:B--2---:R-:W-:Y:S05]  /*a7e0*/  @!P1 BRA `(.L_x_1933) ;  /* 0x0000000c00c09947 */ /* 0x004fea0003800000 */
.L_x_1953:
[----:B------:R-:W-:Y:S05]  /*a7f0*/  @P0 BRA `(.L_x_1934) ;  /* 0x0000000000140947 */ /* 0x000fea0003800000 */
[----:B------:R-:W-:Y:S01]  /*a800*/  ISETP.NE.AND P1, PT, R18, RZ, PT ;  /* 0x000000ff1200720c */ /* 0x000fe20003f25270 */
[----:B------:R-:W-:-:S04]  /*a810*/  IMAD.MOV.U32 R5, RZ, RZ, 0x6100 ;  /* 0x00006100ff057424 */ /* 0x000fc800078e00ff */
[----:B------:R3:W-:Y:S08]  /*a820*/  SYNCS.ARRIVE.TRANS64 RZ, [R0+URZ+0x36430], R5 ;  /* 0x0364300500ff79a7 */ /* 0x0007f0000800003f */
[----:B------:R-:W-:Y:S05]  /*a830*/  @!P1 BRA `(.L_x_1934) ;  /* 0x0000000000049947 */ /* 0x000fea0003800000 */
[----:B------:R-:W-:Y:S01]  /*a840*/  BPT.TRAP 0x1 ;  /* 0x000000040000795c */ /* 0x000fe20000300000 */
.L_x_1934:
[----:B---3--:R-:W3:Y:S01]  /*a850*/  LDC.64 R4, c[0x0][0x728] ;  /* 0x0001ca00ff047b82 */ /* 0x008ee20000000a00 */
[----:B------:R-:W-:Y:S01]  /*a860*/  IMAD.SHL.U32 R20, R19, 0x40, RZ ;  /* 0x0000004013147824 */ /* 0x000fe200078e00ff */
[----:B------:R-:W-:Y:S01]  /*a870*/  R2UR UR24, R0 ;  /* 0x00000000001872ca */ /* 0x000fe200000e0000 */
[----:B------:R-:W-:Y:S01]  /*a880*/  UMOV UR32, 0x0 ;  /* 0x0000000000207882 */ /* 0x000fe20000000000 */
[----:B------:R-:W-:Y:S01]  /*a890*/  UMOV UR33, 0x14f00000 ;  /* 0x14f0000000217882 */ /* 0x000fe20000000000 */
[----:B------:R-:W-:Y:S01]  /*a8a0*/  UMOV UR18, URZ ;  /* 0x0000003f00127c82 */ /* 0x000fe20008000000 */
[C---:B-12---:R-:W-:Y:S01]  /*a8b0*/  IADD3 R6, P1, R20.reuse, UR14, RZ ;  /* 0x0000000e14067c10 */ /* 0x046fe2000ff3e0ff */
        /* <DEDUP_REMOVED lines=13> */
[----:B---3--:R-:W-:Y:S01]  /*a990*/  LEA R4, P2, R6, R4, 0x2 ;  /* 0x0000000406047211 */ /* 0x008fe200078410ff */
[----:B------:R-:W-:Y:S01]  /*a9a0*/  UIADD3 UR24, UR24, 0x2e000, URZ ;  /* 0x0002e00018187890 */ /* 0x000fe2000fffe03f */
[----:B------:R-:W-:Y:S02]  /*a9b0*/  UMOV UR9, UR17 ;  /* 0x0000001100097c82 */ /* 0x000fe40008000000 */
[----:B------:R-:W-:Y:S01]  /*a9c0*/  R2UR UR40, R4 ;  /* 0x00000000042872ca */ /* 0x000fe200000e0000 */
[----:B------:R-:W-:Y:S01]  /*a9d0*/  UMOV UR11, UR19 ;  /* 0x00000013000b7c82 */ /* 0x000fe20008000000 */
[----:B------:R-:W-:Y:S01]  /*a9e0*/  IADD3 R4, P1, R10, 0x1f0, RZ ;  /* 0x000001f00a047810 */ /* 0x000fe20007f3e0ff */
[----:B------:R-:W-:Y:S01]  /*a9f0*/  UMOV UR25, UR17 ;  /* 0x0000001100197c82 */ /* 0x000fe20008000000 */
[----:B------:R-:W-:Y:S01]  /*aa00*/  LEA.HI.X R5, R6, R5, R15, 0x2, P2 ;  /* 0x0000000506057211 */ /* 0x000fe200010f140f */
        /* <DEDUP_REMOVED lines=12> */
[----:B------:R-:W2:Y:S02]  /*aad0*/  SYNCS.PHASECHK.TRANS64.TRYWAIT P1, [R0+URZ+0x36428], R5 ;  /* 0x03642805000075a7 */ /* 0x000ea4000802017f */
[----:B-12---:R-:W-:Y:S05]  /*aae0*/  @!P1 BRA `(.L_x_1935) ;  /* 0x0000000c00149947 */ /* 0x006fea0003800000 */
.L_x_1954:
[----:B------:R-:W-:Y:S01]  /*aaf0*/  IMAD.MOV.U32 R16, RZ, RZ, RZ ;  /* 0x000000ffff107224 */ /* 0x000fe200078e00ff */
[----:B------:R-:W-:Y:S06]  /*ab00*/  @P0 BRA `(.L_x_1936) ;  /* 0x0000000000140947 */ /* 0x000fec0003800000 */
[----:B------:R-:W-:Y:S01]  /*ab10*/  ISETP.NE.AND P1, PT, R18, RZ, PT ;  /* 0x000000ff1200720c */ /* 0x000fe20003f25270 */
[----:B-1----:R-:W-:-:S04]  /*ab20*/  IMAD.MOV.U32 R5, RZ, RZ, 0x6100 ;  /* 0x00006100ff057424 */ /* 0x002fc800078e00ff */
[----:B------:R2:W-:Y:S08]  /*ab30*/  SYNCS.ARRIVE.TRANS64 RZ, [R0+URZ+0x36418], R5 ;  /* 0x0364180500ff79a7 */ /* 0x0005f0000800003f */
[----:B------:R-:W-:Y:S05]  /*ab40*/  @!P1 BRA `(.L_x_1936) ;  /* 0x0000000000049947 */ /* 0x000fea0003800000 */
[----:B------:R-:W-:Y:S01]  /*ab50*/  BPT.TRAP 0x1 ;  /* 0x000000040000795c */ /* 0x000fe20000300000 */
.L_x_1936:
        /* <DEDUP_REMOVED lines=16> */
[----:B------:R-:W-:Y:S02]  /*ac60*/  UIADD3 UR7, UP0, UR19, UR22, URZ ;  /* 0x0000001613077290 */ /* 0x000fe4000ff1e03f */
[----:B-12---:R-:W-:Y:S01]  /*ac70*/  IMAD.U32 R5, RZ, RZ, UR19 ;  /* 0x00000013ff057e24 */ /* 0x006fe2000f8e00ff */
[----:B------:R-:W-:Y:S02]  /*ac80*/  UIADD3 UR17, UR40, 0x36418, URZ ;  /* 0x0003641828117890 */ /* 0x000fe4000fffe03f */
[----:B------:R-:W-:Y:S01]  /*ac90*/  UIADD3 UR19, UR19, UR6, URZ ;  /* 0x0000000613137290 */ /* 0x000fe2000fffe03f */
[----:B------:R-:W-:Y:S01]  /*aca0*/  PLOP3.LUT P1, PT, PT, PT, UP0, 0x80, 0x0 ;  /* 0x000000000000781c */ /* 0x000fe20003f2f008 */
[----:B------:R-:W-:Y:S01]  /*acb0*/  IMAD.U32 R4, RZ, RZ, UR7 ;  /* 0x00000007ff047e24 */ /* 0x000fe2000f8e00ff */
[----:B------:R-:W-:Y:S02]  /*acc0*/  UIADD3 UR8, UR40, 0x26000, URZ ;  /* 0x0002600028087890 */ /* 0x000fe4000fffe03f */
[----:B------:R-:W-:Y:S01]  /*acd0*/  LEA.HI.X.SX32 R5, R5, R8, 0x1, P1 ;  /* 0x0000000805057211 */ /* 0x000fe200008f0eff */
[----:B------:R-:W-:Y:S01]  /*ace0*/  UIADD3 UR24, UR40, 0x28000, URZ ;  /* 0x0002800028187890 */ /* 0x000fe2000fffe03f */
[C---:B------:R-:W-:Y:S01]  /*acf0*/  LEA R11, P1, R4.reuse, R11, 0x2 ;  /* 0x0000000b040b7211 */ /* 0x040fe200078210ff */
[----:B------:R-:W-:Y:S01]  /*ad00*/  UIADD3 UR40, UR40, 0x30100, URZ ;  /* 0x0003010028287890 */ /* 0x000fe2000fffe03f */
[----:B------:R2:W-:Y:S01]  /*ad10*/  UTMALDG.4D [UR16], [UR30], desc[UR32] ;  /* 0x000020101e0075b4 */ /* 0x0005e20008019000 */
[----:B------:R-:W-:Y:S01]  /*ad20*/  UMOV UR9, UR17 ;  /* 0x0000001100097c82 */ /* 0x000fe20008000000 */
[----:B------:R-:W-:Y:S01]  /*ad30*/  LEA.HI.X R12, R4, R12, R5, 0x2, P1 ;  /* 0x0000000c040c7211 */ /* 0x000fe200008f1405 */
[----:B------:R-:W-:Y:S01]  /*ad40*/  UMOV UR11, UR19 ;  /* 0x00000013000b7c82 */ /* 0x000fe20008000000 */
[----:B------:R-:W-:Y:S01]  /*ad50*/  R2UR UR42, R11 ;  /* 0x000000000b2a72ca */ /* 0x000fe200000e0000 */
[----:B------:R-:W-:Y:S01]  /*ad60*/  UMOV UR25, UR17 ;  /* 0x0000001100197c82 */ /* 0x000fe20008000000 */
[----:B------:R-:W-:Y:S01]  /*ad70*/  R2UR UR43, R12 ;  /* 0x000000000c2b72ca */ /* 0x000fe200000e0000 */
[----:B------:R-:W-:Y:S01]  /*ad80*/  UMOV UR27, UR19 ;  /* 0x00000013001b7c82 */ /* 0x000fe20008000000 */
[----:B------:R-:W-:Y:S01]  /*ad90*/  UMOV UR41, UR17 ;  /* 0x0000001100297c82 */ /* 0x000fe20008000000 */
[----:B------:R2:W-:Y:S01]  /*ada0*/  UTMALDG.4D [UR8], [UR30], desc[UR32] ;  /* 0x000020081e0075b4 */ /* 0x0005e20008019000 */
[----:B------:R-:W-:Y:S01]  /*adb0*/  UMOV UR7, 0x10 ;  /* 0x0000001000077882 */ /* 0x000fe20000000000 */
[----:B------:R-:W-:Y:S01]  /*adc0*/  IMAD.MOV.U32 R5, RZ, RZ, R14 ;  /* 0x000000ffff057224 */ /* 0x000fe200078e000e */
[----:B------:R2:W-:Y:S07]  /*add0*/  UTMALDG.4D [UR24], [UR30], desc[UR32] ;  /* 0x000020181e0075b4 */ /* 0x0005ee0008019000 */
[----:B------:R2:W-:Y:S02]  /*ade0*/  UBLKCP.S.G [UR40], [UR42], UR7 ;  /* 0x000000282a0073ba */ /* 0x0005e40008000207 */
[----:B--2---:R-:W-:Y:S01]  /*adf0*/  NOP ;  /* 0x0000000000007918 */ /* 0x004fe20000000000 */
.L_x_1922:
[----:B------:R-:W-:-:S04]  /*ae00*/  SHF.L.U32 R3, R16, 0x1f, RZ ;  /* 0x0000001f10037819 */ /* 0x000fc800000006ff */
[----:B------:R-:W2:Y:S02]  /*ae10*/  SYNCS.PHASECHK.TRANS64.TRYWAIT P1, [R0+URZ+0x36438], R3 ;  /* 0x03643803000075a7 */ /* 0x000ea4000802017f */
[----:B--2---:R-:W-:Y:S05]  /*ae20*/  @!P1 BRA `(.L_x_1937) ;  /* 0x0000000800589947 */ /* 0x004fea0003800000 */
.L_x_1955:
[----:B------:R-:W-:Y:S05]  /*ae30*/  @P0 BRA `(.L_x_1938) ;  /* 0x0000000000180947 */ /* 0x000fea0003800000 */
[----:B------:R-:W3:Y:S01]  /*ae40*/  S2R R2, SR_TID.X ;  /* 0x0000000000027919 */ /* 0x000ee20000002100 */
[----:B--2---:R-:W-:-:S04]  /*ae50*/  IMAD.MOV.U32 R3, RZ, RZ, 0x6100 ;  /* 0x00006100ff037424 */ /* 0x004fc800078e00ff */
[----:B------:R4:W-:Y:S01]  /*ae60*/  SYNCS.ARRIVE.TRANS64 RZ, [R0+URZ+0x36430], R3 ;  /* 0x0364300300ff79a7 */ /* 0x0009e2000800003f */
[----:B---3--:R-:W-:-:S13]  /*ae70*/  LOP3.LUT P0, RZ, R2, 0x1f, RZ, 0xc0, !PT ;  /* 0x0000001f02ff7812 */ /* 0x008fda000780c0ff */
[----:B----4-:R-:W-:Y:S05]  /*ae80*/  @!P0 BRA `(.L_x_1938) ;  /* 0x0000000000048947 */ /* 0x010fea0003800000 */
[----:B------:R-:W-:Y:S01]  /*ae90*/  BPT.TRAP 0x1 ;  /* 0x000000040000795c */ /* 0x000fe20000300000 */
.L_x_1938:
        /* <DEDUP_REMOVED lines=22> */
[----:B-12---:R-:W-:Y:S01]  /*b000*/  SEL R0, RZ, 0x1, P0 ;  /* 0x00000001ff007807 */ /* 0x006fe20000000000 */
[----:B------:R-:W-:Y:S01]  /*b010*/  ULEA UR30, UP0, UR8, UR30, 0x2 ;  /* 0x0000001e081e7291 */ /* 0x000fe2000f80103f */
[----:B------:R-:W-:Y:S01]  /*b020*/  SEL R2, R15, RZ, P0 ;  /* 0x000000ff0f027207 */ /* 0x000fe20000000000 */
[----:B------:R-:W-:Y:S01]  /*b030*/  UIADD3 UR16, UR24, 0x2a000, URZ ;  /* 0x0002a00018107890 */ /* 0x000fe2000fffe03f */
[----:B------:R-:W-:Y:S01]  /*b040*/  LOP3.LUT R0, R7, R0, RZ, 0x3c, !PT ;  /* 0x0000000007007212 */ /* 0x000fe200078e3cff */
[----:B------:R-:W-:-:S02]  /*b050*/  ULEA.HI.X UR31, UR8, UR31, UR7, 0x2, UP0 ;  /* 0x0000001f081f7291 */ /* 0x000fc400080f1407 */
[----:B------:R-:W-:Y:S02]  /*b060*/  UIADD3 UR19, UR19, UR6, URZ ;  /* 0x0000000613137290 */ /* 0x000fe4000fffe03f */
[----:B------:R-:W-:Y:S02]  /*b070*/  UIADD3 UR42, UR24, 0x30200, URZ ;  /* 0x00030200182a7890 */ /* 0x000fe4000fffe03f */
[----:B------:R-:W-:Y:S02]  /*b080*/  UIADD3 UR8, UR24, 0x2c000, URZ ;  /* 0x0002c00018087890 */ /* 0x000fe4000fffe03f */
[----:B------:R-:W-:Y:S01]  /*b090*/  UIADD3 UR24, UR24, 0x2e000, URZ ;  /* 0x0002e00018187890 */ /* 0x000fe2000fffe03f */
[----:B------:R-:W-:Y:S01]  /*b0a0*/  UMOV UR9, UR17 ;  /* 0x0000001100097c82 */ /* 0x000fe20008000000 */
[----:B------:R-:W-:Y:S01]  /*b0b0*/  UMOV UR11, UR19 ;  /* 0x00000013000b7c82 */ /* 0x000fe20008000000 */
[----:B------:R-:W-:Y:S01]  /*b0c0*/  UMOV UR26, 0x80 ;  /* 0x00000080001a7882 */ /* 0x000fe20000000000 */
[----:B------:R-:W-:Y:S01]  /*b0d0*/  UMOV UR25, UR17 ;  /* 0x0000001100197c82 */ /* 0x000fe20008000000 */
[----:B------:R1:W-:Y:S01]  /*b0e0*/  UTMALDG.4D [UR16], [UR32], desc[UR40] ;  /* 0x00002810200075b4 */ /* 0x0003e20008019000 */
[----:B------:R-:W-:Y:S01]  /*b0f0*/  UMOV UR27, UR19 ;  /* 0x00000013001b7c82 */ /* 0x000fe20008000000 */
[----:B------:R-:W-:Y:S01]  /*b100*/  UMOV UR43, UR17 ;  /* 0x00000011002b7c82 */ /* 0x000fe20008000000 */
[----:B------:R-:W-:Y:S01]  /*b110*/  UMOV UR7, 0x10 ;  /* 0x0000001000077882 */ /* 0x000fe20000000000 */
[----:B------:R1:W-:Y:S01]  /*b120*/  UTMALDG.4D [UR8], [UR32], desc[UR40] ;  /* 0x00002808200075b4 */ /* 0x0003e20008019000 */
[----:B------:R1:W-:Y:S01]  /*b130*/  UTMALDG.4D [UR24], [UR32], desc[UR40] ;  /* 0x00002818200075b4 */ /* 0x0003e20008019000 */
[----:B------:R1:W-:Y:S02]  /*b140*/  UBLKCP.S.G [UR42], [UR30], UR7 ;  /* 0x0000002a1e0073ba */ /* 0x0003e40008000207 */
[----:B-1----:R-:W-:Y:S01]  /*b150*/  NOP ;  /* 0x0000000000007918 */ /* 0x002fe20000000000 */
.L_x_1919:
[----:B------:R-:W-:Y:S05]  /*b160*/  BSYNC B0 ;  /* 0x0000000000007941 */ /* 0x000fea0003800000 */
.L_x_1914:
[----:B------:R-:W-:-:S03]  /*b170*/  UMOV UR7, 0xffffffff ;  /* 0xffffffff00077882 */ /* 0x000fc60000000000 */
[----:B------:R-:W-:Y:S05]  /*b180*/  BRA.DIV UR7, `(.L_x_1939) ;  /* 0x0000000607947947 */ /* 0x000fea000b800000 */
[----:B------:R-:W-:-:S13]  /*b190*/  ELECT P6, URZ, PT ;  /* 0x00000000003f782f */ /* 0x000fda00038c0000 */
.L_x_1958:
[----:B------:R-:W-:Y:S05]  /*b1a0*/  @!P6 BRA `(.L_x_1790) ;  /* 0x000000000074e947 */ /* 0x000fea0003800000 */
[----:B------:R-:W3:Y:S02]  /*b1b0*/  LDL.LU R3, [R1] ;  /* 0x0000000001037983 */ /* 0x000ee40000300800 */
[----:B---3--:R-:W-:-:S04]  /*b1c0*/  LOP3.LUT R3, R3, 0x2, RZ, 0xfc, !PT ;  /* 0x0000000203037812 */ /* 0x008fc800078efcff */
[----:B------:R-:W-:-:S13]  /*b1d0*/  ISETP.NE.AND P2, PT, R3, 0x3, PT ;  /* 0x000000030300780c */ /* 0x000fda0003f45270 */
[----:B------:R-:W-:Y:S05]  /*b1e0*/  @!P2 BRA `(.L_x_1940) ;  /* 0x000000000004a947 */ /* 0x000fea0003800000 */
[----:B--2---:R-:W-:Y:S01]  /*b1f0*/  BPT.TRAP 0x1 ;  /* 0x000000040000795c */ /* 0x004fe20000300000 */
.L_x_1940:
[----:B------:R-:W1:Y:S01]  /*b200*/  S2R R4, SR_CgaCtaId ;  /* 0x0000000000047919 */ /* 0x000e620000008800 */
[----:B------:R-:W-:-:S04]  /*b210*/  MOV R3, 0x400 ;  /* 0x0000040000037802 */ /* 0x000fc80000000f00 */
[----:B-1----:R-:W-:Y:S02]  /*b220*/  LEA R9, R4, R3, 0x18 ;  /* 0x0000000304097211 */ /* 0x002fe400078ec0ff */
        /* <DEDUP_REMOVED lines=12> */
.L_x_1959:
[----:B------:R-:W3:Y:S02]  /*b2f0*/  SYNCS.PHASECHK.TRANS64.TRYWAIT P0, [R3+URZ], R0 ;  /* 0x00000000030075a7 */ /* 0x000ee4000800017f */
[----:B---3--:R-:W-:Y:S05]  /*b300*/  @!P0 BRA `(.L_x_1942) ;  /* 0x0000000400688947 */ /* 0x008fea0003800000 */
.L_x_1960:
[----:B------:R-:W-:Y:S05]  /*b310*/  @!P2 BRA `(.L_x_1943) ;  /* 0x000000000004a947 */ /* 0x000fea0003800000 */
[----:B--2---:R-:W-:Y:S01]  /*b320*/  BPT.TRAP 0x1 ;  /* 0x000000040000795c */ /* 0x004fe20000300000 */
.L_x_1943:
[----:B------:R-:W-:-:S07]  /*b330*/  SHF.L.U32 R16, R16, 0x1f, RZ ;  /* 0x0000001f10107819 */ /* 0x000fce00000006ff */
.L_x_1944:
[----:B----4-:R4:W1:Y:S02]  /*b340*/  SYNCS.PHASECHK.TRANS64.TRYWAIT P0, [R9+URZ+0x36438], R16 ;  /* 0x03643810090075a7 */ /* 0x010864000800017f */
[----:B-1----:R-:W-:Y:S05]  /*b350*/  @!P0 NANOSLEEP.SYNCS 0x989680 ;  /* 0x009896800000895d */ /* 0x002fea0003900000 */
[----:B------:R-:W1:Y:S02]  /*b360*/  @!P0 SYNCS.PHASECHK.TRANS64 P0, [R9+URZ+0x36438], R16 ;  /* 0x03643810090085a7 */ /* 0x000e64000800007f */
[----:B-1----:R-:W-:Y:S05]  /*b370*/  @!P0 BRA `(.L_x_1944) ;  /* 0xfffffffc00f08947 */ /* 0x002fea000383ffff */
.L_x_1790:
[----:B--2---:R-:W-:Y:S05]  /*b380*/  BSYNC B6 ;  /* 0x0000000000067941 */ /* 0x004fea0003800000 */
.L_x_1784:
[----:B------:R-:W-:Y:S05]  /*b390*/  EXIT ;  /* 0x000000000000794d */ /* 0x000fea0003800000 */
.L_x_1801:
[----:B------:R-:W-:Y:S02]  /*b3a0*/  IMAD.MOV.U32 R12, RZ, RZ, RZ ;  /* 0x000000ffff0c7224 */ /* 0x000fe400078e00ff */
[----:B------:R-:W-:Y:S02]  /*b3b0*/  IMAD.MOV.U32 R11, RZ, RZ, 0x1f ;  /* 0x0000001fff0b7424 */ /* 0x000fe400078e00ff */
[----:B------:R-:W-:-:S07]  /*b3c0*/  IMAD.MOV.U32 R15, RZ, RZ, -0x1 ;  /* 0xffffffffff0f7424 */ /* 0x000fce00078e00ff */
[----:B-1----:R-:W-:Y:S05]  /*b3d0*/  WARPSYNC.COLLECTIVE R15, `(.L_x_1945) ;  /* 0x000000000f087348 */ /* 0x002fea0003c00000 */
[----:B------:R2:W3:Y:S02]  /*b3e0*/  SHFL.IDX P6, R14, R13, R12, R11 ;  /* 0x0000000c0d0e7389 */ /* 0x0004e400000c000b */
[----:B-123--:R-:W-:Y:S01]  /*b3f0*/  ENDCOLLECTIVE ;  /* 0x000000000000791b */ /* 0x00efe20003800000 */
.L_x_1945:
[----:B------:R-:W-:Y:S05]  /*b400*/  BRA `(.L_x_1946) ;  /* 0xffffff6000007947 */ /* 0x000fea000383ffff */
.L_x_1803:
[----:B-1----:R-:W-:-:S04]  /*b410*/  IMAD.U32 R3, RZ, RZ, UR36 ;  /* 0x00000024ff037e24 */ /* 0x002fc8000f8e00ff */
[----:B------:R1:W3:Y:S03]  /*b420*/  SYNCS.PHASECHK.TRANS64.TRYWAIT P0, [R3+URZ+0x36400], R10 ;  /* 0x0364000a030075a7 */ /* 0x0002e6000800017f */
[----:B---3--:R-:W-:Y:S05]  /*b430*/  @!P0 NANOSLEEP.SYNCS 0x989680 ;  /* 0x009896800000895d */ /* 0x008fea0003900000 */
[----:B------:R-:W3:Y:S02]  /*b440*/  @!P0 SYNCS.PHASECHK.TRANS64 P0, [R3+URZ+0x36400], R10 ;  /* 0x0364000a030085a7 */ /* 0x000ee4000800007f */
[----:B---3--:R-:W-:Y:S05]  /*b450*/  @!P0 BRA `(.L_x_1803) ;  /* 0xfffffffc00ec8947 */ /* 0x008fea000383ffff */
[----:B------:R-:W-:Y:S05]  /*b460*/  BRA `(.L_x_1802) ;  /* 0xffffff6000347947 */ /* 0x000fea000383ffff */
.L_x_1807:
[----:B--2---:R2:W3:Y:S02]  /*b470*/  SYNCS.PHASECHK.TRANS64.TRYWAIT P1, [R3+URZ+0x36410], R10 ;  /* 0x0364100a030075a7 */ /* 0x0044e4000802017f */
[----:B---3--:R-:W-:Y:S05]  /*b480*/  @!P1 NANOSLEEP.SYNCS 0x989680 ;  /* 0x009896800000995d */ /* 0x008fea0003900000 */
[----:B------:R-:W3:Y:S02]  /*b490*/  @!P1 SYNCS.PHASECHK.TRANS64 P1, [R3+URZ+0x36410], R10 ;  /* 0x0364100a030095a7 */ /* 0x000ee4000802007f */
[----:B---3--:R-:W-:Y:S05]  /*b4a0*/  @!P1 BRA `(.L_x_1807) ;  /* 0xfffffffc00f09947 */ /* 0x008fea000383ffff */
[----:B------:R-:W-:Y:S05]  /*b4b0*/  BRA `(.L_x_1806) ;  /* 0xffffff6800107947 */ /* 0x000fea000383ffff */
.L_x_1811:
[----:B----4-:R-:W-:-:S04]  /*b4c0*/  IMAD.U32 R12, RZ, RZ, UR36 ;  /* 0x00000024ff0c7e24 */ /* 0x010fc8000f8e00ff */
[----:B------:R4:W1:Y:S03]  /*b4d0*/  SYNCS.PHASECHK.TRANS64.TRYWAIT P1, [R12+URZ+0x36430], R11 ;  /* 0x0364300b0c0075a7 */ /* 0x000866000802017f */
[----:B-1----:R-:W-:Y:S05]  /*b4e0*/  @!P1 NANOSLEEP.SYNCS 0x989680 ;  /* 0x009896800000995d */ /* 0x002fea0003900000 */
[----:B------:R-:W1:Y:S02]  /*b4f0*/  @!P1 SYNCS.PHASECHK.TRANS64 P1, [R12+URZ+0x36430], R11 ;  /* 0x0364300b0c0095a7 */ /* 0x000e64000802007f */
[----:B-1----:R-:W-:Y:S05]  /*b500*/  @!P1 BRA `(.L_x_1811) ;  /* 0xfffffffc00ec9947 */ /* 0x002fea000383ffff */
[----:B------:R-:W-:Y:S05]  /*b510*/  BRA `(.L_x_1810) ;  /* 0xffffff6c00b07947 */ /* 0x000fea000383ffff */
.L_x_1920:
[----:B-1----:R1:W2:Y:S02]  /*b520*/  SYNCS.PHASECHK.TRANS64.TRYWAIT P1, [R0+URZ+0x36420], R6 ;  /* 0x03642006000075a7 */ /* 0x0022a4000802017f */
[----:B--2---:R-:W-:Y:S05]  /*b530*/  @!P1 NANOSLEEP.SYNCS 0x989680 ;  /* 0x009896800000995d */ /* 0x004fea0003900000 */
[----:B------:R-:W2:Y:S02]  /*b540*/  @!P1 SYNCS.PHASECHK.TRANS64 P1, [R0+URZ+0x36420], R6 ;  /* 0x03642006000095a7 */ /* 0x000ea4000802007f */
[----:B--2---:R-:W-:Y:S05]  /*b550*/  @!P1 BRA `(.L_x_1920) ;  /* 0xfffffffc00f09947 */ /* 0x004fea000383ffff */
[----:B------:R-:W-:Y:S05]  /*b560*/  BRA `(.L_x_1947) ;  /* 0xffffffdc006c7947 */ /* 0x000fea000383ffff */
.L_x_1924:
[----:B-1----:R1:W2:Y:S02]  /*b570*/  SYNCS.PHASECHK.TRANS64.TRYWAIT P1, [R0+URZ+0x36438], R6 ;  /* 0x03643806000075a7 */ /* 0x0022a4000802017f */
[----:B--2---:R-:W-:Y:S05]  /*b580*/  @!P1 NANOSLEEP.SYNCS 0x989680 ;  /* 0x009896800000995d */ /* 0x004fea0003900000 */
[----:B------:R-:W2:Y:S02]  /*b590*/  @!P1 SYNCS.PHASECHK.TRANS64 P1, [R0+URZ+0x36438], R6 ;  /* 0x03643806000095a7 */ /* 0x000ea4000802007f */
[----:B--2---:R-:W-:Y:S05]  /*b5a0*/  @!P1 BRA `(.L_x_1924) ;  /* 0xfffffffc00f09947 */ /* 0x004fea000383ffff */
[----:B------:R-:W-:Y:S05]  /*b5b0*/  BRA `(.L_x_1948) ;  /* 0xffffffe4004c7947 */ /* 0x000fea000383ffff */
.L_x_1926:
[----:B--2---:R2:W3:Y:S02]  /*b5c0*/  SYNCS.PHASECHK.TRANS64.TRYWAIT P1, [R0+URZ+0x36428], R3 ;  /* 0x03642803000075a7 */ /* 0x0044e4000802017f */
[----:B---3--:R-:W-:Y:S05]  /*b5d0*/  @!P1 NANOSLEEP.SYNCS 0x989680 ;  /* 0x009896800000995d */ /* 0x008fea0003900000 */
[----:B------:R-:W3:Y:S02]  /*b5e0*/  @!P1 SYNCS.PHASECHK.TRANS64 P1, [R0+URZ+0x36428], R3 ;  /* 0x03642803000095a7 */ /* 0x000ee4000802007f */
[----:B---3--:R-:W-:Y:S05]  /*b5f0*/  @!P1 BRA `(.L_x_1926) ;  /* 0xfffffffc00f09947 */ /* 0x008fea000383ffff */
[----:B------:R-:W-:Y:S05]  /*b600*/  BRA `(.L_x_1949) ;  /* 0xffffffe800107947 */ /* 0x000fea000383ffff */
.L_x_1928:
[----:B------:R-:W-:-:S04]  /*b610*/  SHF.L.U32 R18, RZ, 0x1f, RZ ;  /* 0x0000001fff127819 */ /* 0x000fc800000006ff */
[----:B------:R2:W3:Y:S03]  /*b620*/  SYNCS.PHASECHK.TRANS64.TRYWAIT P1, [R0+URZ+0x36438], R18 ;  /* 0x03643812000075a7 */ /* 0x0004e6000802017f */
[----:B---3--:R-:W-:Y:S05]  /*b630*/  @!P1 NANOSLEEP.SYNCS 0x989680 ;  /* 0x009896800000995d */ /* 0x008fea0003900000 */
[----:B------:R2:W3:Y:S02]  /*b640*/  @!P1 SYNCS.PHASECHK.TRANS64 P1, [R0+URZ+0x36438], R18 ;  /* 0x03643812000095a7 */ /* 0x0004e4000802007f */
[----:B--2---:R-:W2:Y:S02]  /*b650*/  S2R R18, SR_TID.X ;  /* 0x0000000000127919 */ /* 0x004ea40000002100 */
[----:B--2---:R-:W-:Y:S01]  /*b660*/  LOP3.LUT R18, R18, 0x1f, RZ, 0xc0, !PT ;  /* 0x0000001f12127812 */ /* 0x004fe200078ec0ff */
[----:B---3--:R-:W-:Y:S06]  /*b670*/  @!P1 BRA `(.L_x_1928) ;  /* 0xfffffffc00e49947 */ /* 0x008fec000383ffff */
[----:B------:R-:W-:Y:S05]  /*b680*/  BRA `(.L_x_1950) ;  /* 0xffffffe800c47947 */ /* 0x000fea000383ffff */
.L_x_1930:
[----:B------:R-:W-:-:S07]  /*b690*/  SHF.L.U32 R5, R7, 0x1f, RZ ;  /* 0x0000001f07057819 */ /* 0x000fce00000006ff */
.L_x_1951:
[----:B--2---:R2:W3:Y:S02]  /*b6a0*/  SYNCS.PHASECHK.TRANS64.TRYWAIT P1, [R0+URZ+0x36420], R5 ;  /* 0x03642005000075a7 */ /* 0x0044e4000802017f */
[----:B---3--:R-:W-:Y:S05]  /*b6b0*/  @!P1 NANOSLEEP.SYNCS 0x989680 ;  /* 0x009896800000995d */ /* 0x008fea0003900000 */
[----:B------:R-:W3:Y:S02]  /*b6c0*/  @!P1 SYNCS.PHASECHK.TRANS64 P1, [R0+URZ+0x36420], R5 ;  /* 0x03642005000095a7 */ /* 0x000ee4000802007f */
[----:B---3--:R-:W-:Y:S05]  /*b6d0*/  @!P1 BRA `(.L_x_1951) ;  /* 0xfffffffc00f09947 */ /* 0x008fea000383ffff */
[----:B------:R-:W-:Y:S05]  /*b6e0*/  BRA `(.L_x_1952) ;  /* 0xffffffec00607947 */ /* 0x000fea000383ffff */
.L_x_1933:
[----:B--2---:R2:W3:Y:S02]  /*b6f0*/  SYNCS.PHASECHK.TRANS64.TRYWAIT P1, [R0+URZ+0x36438], R6 ;  /* 0x03643806000075a7 */ /* 0x0044e4000802017f */
[----:B---3--:R-:W-:Y:S05]  /*b700*/  @!P1 NANOSLEEP.SYNCS 0x989680 ;  /* 0x009896800000995d */ /* 0x008fea0003900000 */
[----:B------:R-:W3:Y:S02]  /*b710*/  @!P1 SYNCS.PHASECHK.TRANS64 P1, [R0+URZ+0x36438], R6 ;  /* 0x03643806000095a7 */ /* 0x000ee4000802007f */
[----:B---3--:R-:W-:Y:S05]  /*b720*/  @!P1 BRA `(.L_x_1933) ;  /* 0xfffffffc00f09947 */ /* 0x008fea000383ffff */
[----:B------:R-:W-:Y:S05]  /*b730*/  BRA `(.L_x_1953) ;  /* 0xfffffff0002c7947 */ /* 0x000fea000383ffff */
.L_x_1935:
[----:B-1----:R1:W2:Y:S02]  /*b740*/  SYNCS.PHASECHK.TRANS64.TRYWAIT P1, [R0+URZ+0x36428], R5 ;  /* 0x03642805000075a7 */ /* 0x0022a4000802017f */
[----:B--2---:R-:W-:Y:S05]  /*b750*/  @!P1 NANOSLEEP.SYNCS 0x989680 ;  /* 0x009896800000995d */ /* 0x004fea0003900000 */
[----:B------:R-:W2:Y:S02]  /*b760*/  @!P1 SYNCS.PHASECHK.TRANS64 P1, [R0+URZ+0x36428], R5 ;  /* 0x03642805000095a7 */ /* 0x000ea4000802007f */
[----:B--2---:R-:W-:Y:S05]  /*b770*/  @!P1 BRA `(.L_x_1935) ;  /* 0xfffffffc00f09947 */ /* 0x004fea000383ffff */
[----:B------:R-:W-:Y:S05]  /*b780*/  BRA `(.L_x_1954) ;  /* 0xfffffff000d87947 */ /* 0x000fea000383ffff */
.L_x_1937:
[----:B--2---:R2:W3:Y:S02]  /*b790*/  SYNCS.PHASECHK.TRANS64.TRYWAIT P1, [R0+URZ+0x36438], R3 ;  /* 0x03643803000075a7 */ /* 0x0044e4000802017f */
[----:B---3--:R-:W-:Y:S05]  /*b7a0*/  @!P1 NANOSLEEP.SYNCS 0x989680 ;  /* 0x009896800000995d */ /* 0x008fea0003900000 */
[----:B------:R-:W3:Y:S02]  /*b7b0*/  @!P1 SYNCS.PHASECHK.TRANS64 P1, [R0+URZ+0x36438], R3 ;  /* 0x03643803000095a7 */ /* 0x000ee4000802007f */
[----:B---3--:R-:W-:Y:S05]  /*b7c0*/  @!P1 BRA `(.L_x_1937) ;  /* 0xfffffffc00f09947 */ /* 0x008fea000383ffff */
[----:B------:R-:W-:Y:S05]  /*b7d0*/  BRA `(.L_x_1955) ;  /* 0xfffffff400947947 */ /* 0x000fea000383ffff */
.L_x_1939:
[----:B------:R-:W-:Y:S01]  /*b7e0*/  BSSY B0, `(.L_x_1956) ;  /* 0x0000006000007945 */ /* 0x000fe20003800000 */
[----:B------:R-:W-:-:S07]  /*b7f0*/  IMAD.MOV.U32 R15, RZ, RZ, -0x1 ;  /* 0xffffffffff0f7424 */ /* 0x000fce00078e00ff */
[----:B--2---:R-:W-:Y:S05]  /*b800*/  WARPSYNC.COLLECTIVE R15, `(.L_x_1957) ;  /* 0x000000000f0c7348 */ /* 0x004fea0003c00000 */
[----:B------:R-:W-:Y:S02]  /*b810*/  ELECT P6, UR62, PT ;  /* 0x00000000003e782f */ /* 0x000fe400038c0000 */
[----:B------:R-:W-:Y:S01]  /*b820*/  MOV R14, UR62 ;  /* 0x0000003e000e7c02 */ /* 0x000fe20008000f00 */
[----:B--2---:R-:W-:Y:S10]  /*b830*/  ENDCOLLECTIVE ;  /* 0x000000000000791b */ /* 0x004ff40003800000 */
.L_x_1957:
[----:B------:R-:W-:Y:S05]  /*b840*/  BSYNC B0 ;  /* 0x0000000000007941 */ /* 0x000fea0003800000 */
.L_x_1956:
[----:B------:R-:W-:Y:S05]  /*b850*/  BRA `(.L_x_1958) ;  /* 0xfffffff800507947 */ /* 0x000fea000383ffff */
.L_x_1941:
[----:B-1----:R1:W3:Y:S02]  /*b860*/  SYNCS.PHASECHK.TRANS64.TRYWAIT P0, [R7+URZ], R4 ;  /* 0x00000004070075a7 */ /* 0x0022e4000800017f */
[----:B---3--:R-:W-:Y:S05]  /*b870*/  @!P0 NANOSLEEP.SYNCS 0x989680 ;  /* 0x009896800000895d */ /* 0x008fea0003900000 */
[----:B------:R-:W3:Y:S02]  /*b880*/  @!P0 SYNCS.PHASECHK.TRANS64 P0, [R7+URZ], R4 ;  /* 0x00000004070085a7 */ /* 0x000ee4000800007f */
[----:B---3--:R-:W-:Y:S05]  /*b890*/  @!P0 BRA `(.L_x_1941) ;  /* 0xfffffffc00f08947 */ /* 0x008fea000383ffff */
[----:B------:R-:W-:Y:S05]  /*b8a0*/  BRA `(.L_x_1959) ;  /* 0xfffffff800907947 */ /* 0x000fea000383ffff */
.L_x_1942:
[----:B---3--:R3:W4:Y:S02]  /*b8b0*/  SYNCS.PHASECHK.TRANS64.TRYWAIT P0, [R3+URZ], R0 ;  /* 0x00000000030075a7 */ /* 0x008724000800017f */
[----:B----4-:R-:W-:Y:S05]  /*b8c0*/  @!P0 NANOSLEEP.SYNCS 0x989680 ;  /* 0x009896800000895d */ /* 0x010fea0003900000 */
[----:B------:R-:W4:Y:S02]  /*b8d0*/  @!P0 SYNCS.PHASECHK.TRANS64 P0, [R3+URZ], R0 ;  /* 0x00000000030085a7 */ /* 0x000f24000800007f */
[----:B----4-:R-:W-:Y:S05]  /*b8e0*/  @!P0 BRA `(.L_x_1942) ;  /* 0xfffffffc00f08947 */ /* 0x010fea000383ffff */
[----:B------:R-:W-:Y:S05]  /*b8f0*/  BRA `(.L_x_1960) ;  /* 0xfffffff800847947 */ /* 0x000fea000383ffff */
.L_x_1961:
        /* <DEDUP_REMOVED lines=16> */
.L_x_3867:


//--------------------- .text._ZN7cutlass13device_kernelIN5flash11enable_sm90INS1_16FlashAttnBwdSm90INS1_25CollectiveMainloopBwdSm90ILi2ELi1ELi1EN4cute5tupleIJNS5_1CILi1EEES8_S8_EEENS6_IJNS7_ILi64EEENS7_ILi96EEENS7_ILi192EEEEEENS_6half_tEfNS_4arch4Sm90ELb0ELb1ELb1ELb1ELb1ELb0ELb1ELb0ELi3ELi1ELi1ELi1ELb0EEENS1_21CollectiveEpilogueBwdISD_SE_SG_Li384ELb1ELb1ELi3EEENS1_19SingleTileSchedulerILb1ELb0ELb0ELi96EEEEEEEEEvNT_6ParamsE --------------------------
	.section	.text._ZN7cutlass13device_kernelIN5flash11enable_sm90INS1_16FlashAttnBwdSm90INS1_25CollectiveMainloopBwdSm90ILi2ELi1ELi1EN4cute5tupleIJNS5_1CILi1EEES8_S8_EEENS6_IJNS7_ILi64EEENS7_ILi96EEENS7_ILi192EEEEEENS_6half_tEfNS_4arch4Sm90ELb0ELb1ELb1ELb1ELb1ELb0ELb1ELb0ELi3ELi1ELi1ELi1ELb0EEENS1_21CollectiveEpilogueBwdISD_SE_SG_Li384ELb1ELb1ELi3EEENS1_19SingleTileSchedulerILb1ELb0ELb0ELi96EEEEEEEEEvNT_6ParamsE,"ax",@progbits
	.align	128
.text._ZN7cutlass13device_kernelIN5flash11enable_sm90INS1_16FlashAttnBwdSm90INS1_25CollectiveMainloopBwdSm90ILi2ELi1ELi1EN4cute5tupleIJNS5_1CILi1EEES8_S8_EEENS6_IJNS7_ILi64EEENS7_ILi96EEENS7_ILi192EEEEEENS_6half_tEfNS_4arch4Sm90ELb0ELb1ELb1ELb1ELb1ELb0ELb1ELb0ELi3ELi1ELi1ELi1ELb0EEENS1_21CollectiveEpilogueBwdISD_SE_SG_Li384ELb1ELb1ELi3EEENS1_19SingleTileSchedulerILb1ELb0ELb0ELi96EEEEEEEEEvNT_6ParamsE:
        .type           _ZN7cutlass13device_kernelIN5flash11enable_sm90INS1_16FlashAttnBwdSm90INS1_25CollectiveMainloopBwdSm90ILi2ELi1ELi1EN4cute5tupleIJNS5_1CILi1EEES8_S8_EEENS6_IJNS7_ILi64EEENS7_ILi96EEENS7_ILi192EEEEEENS_6half_tEfNS_4arch4Sm90ELb0ELb1ELb1ELb1ELb1ELb0ELb1ELb0ELi3ELi1ELi1ELi1ELb0EEENS1_21CollectiveEpilogueBwdISD_SE_SG_Li384ELb1ELb1ELi3EEENS1_19SingleTileSchedulerILb1ELb0ELb0ELi96EEEEEEEEEvNT_6ParamsE,@function
        .size           _ZN7cutlass13device_kernelIN5flash11enable_sm90INS1_16FlashAttnBwdSm90INS1_25CollectiveMainloopBwdSm90ILi2ELi1ELi1EN4cute5tupleIJNS5_1CILi1EEES8_S8_EEENS6_IJNS7_ILi64EEENS7_ILi96EEENS7_ILi192EEEEEENS_6half_tEfNS_4arch4Sm90ELb0ELb1ELb1ELb1ELb1ELb0ELb1ELb0ELi3ELi1ELi1ELi1ELb0EEENS1_21CollectiveEpilogueBwdISD_SE_SG_Li384ELb1ELb1ELi3EEENS1_19SingleTileSchedulerILb1ELb0ELb0ELi96EEEEEEEEEvNT_6ParamsE,(.L_x_3868 - _ZN7cutlass13device_kernelIN5flash11enable_sm90INS1_16FlashAttnBwdSm90INS1_25CollectiveMainloopBwdSm90ILi2ELi1ELi1EN4cute5tupleIJNS5_1CILi1EEES8_S8_EEENS6_IJNS7_ILi64EEENS7_ILi96EEENS7_ILi192EEEEEENS_6half_tEfNS_4arch4Sm90ELb0ELb1ELb1ELb1ELb1ELb0ELb1ELb0ELi3ELi1ELi1ELi1ELb0EEENS1_21CollectiveEpilogueBwdISD_SE_SG_Li384ELb1ELb1ELi3EEENS1_19SingleTileSchedulerILb1ELb0ELb0ELi96EEEEEEEEEvNT_6ParamsE)
        .other          _ZN7cutlass13device_kernelIN5flash11enable_sm90INS1_16FlashAttnBwdSm90INS1_25CollectiveMainloopBwdSm90ILi2ELi1ELi1EN4cute5tupleIJNS5_1CILi1EEES8_S8_EEENS6_IJNS7_ILi64EEENS7_ILi96EEENS7_ILi192EEEEEENS_6half_tEfNS_4arch4Sm90ELb0ELb1ELb1ELb1ELb1ELb0ELb1ELb0ELi3ELi1ELi1ELi1ELb0EEENS1_21CollectiveEpilogueBwdISD_SE_SG_Li384ELb1ELb1ELi3EEENS1_19SingleTileSchedulerILb1ELb0ELb0ELi96EEEEEEEEEvNT_6ParamsE,@"STO_CUDA_ENTRY STV_DEFAULT"
_ZN7cutlass13device_kernelIN5flash11enable_sm90INS1_16FlashAttnBwdSm90INS1_25CollectiveMainloopBwdSm90ILi2ELi1ELi1EN4cute5tupleIJNS5_1CILi1EEES8_S8_EEENS6_IJNS7_ILi64EEENS7_ILi96EEENS7_ILi192EEEEEENS_6half_tEfNS_4arch4Sm90ELb0ELb1ELb1ELb1ELb1ELb0ELb1ELb0ELi3ELi1ELi1ELi1ELb0EEENS1_21CollectiveEpilogueBwdISD_SE_SG_Li384ELb1ELb1ELi3EEENS1_19SingleTileSchedulerILb1ELb0ELb0ELi96EEEEEEEEEvNT_6ParamsE:
        /* <DEDUP_REMOVED lines=23> */
.L_x_1963:
[----:B------:R-:W-:Y:S05]  /*0170*/  BSYNC B0 ;  /* 0x0000000000007941 */ /* 0x000fea0003800000 */
.L_x_1962:
        /* <DEDUP_REMOVED lines=34> */
.L_x_1964:
        /* <DEDUP_REMOVED lines=20> */
.L_x_1965:
        /* <DEDUP_REMOVED lines=9> */
.L_x_1968:
        /* <DEDUP_REMOVED lines=21> */
.L_x_1969:
        /* <DEDUP_REMOVED lines=10> */
.L_x_1971:
[----:B------:R-:W2:Y:S02]  /*0760*/  LDC R0, c[0x0][0x8bc] ;  /* 0x00022f00ff007b82 */ /* 0x000ea40000000800 */
.L_x_1970:
        /* <DEDUP_REMOVED lines=16> */
.L_x_1973:
        /* <DEDUP_REMOVED lines=10> */
.L_x_1974:
        /* <DEDUP_REMOVED lines=8> */
.L_x_1975:
        /* <DEDUP_REMOVED lines=9> */
.L_x_1976:
        /* <DEDUP_REMOVED lines=22> */
.L_x_1977:
        /* <DEDUP_REMOVED lines=79> */
.L_x_1980:
        /* <DEDUP_REMOVED lines=15> */
.L_x_1979:
        /* <DEDUP_REMOVED lines=20> */
.L_x_1982:
        /* <DEDUP_REMOVED lines=15> */
.L_x_1981:
        /* <DEDUP_REMOVED lines=8> */
.L_x_2156:
        /* <DEDUP_REMOVED lines=19> */
.L_x_1984:
        /* <DEDUP_REMOVED lines=113> */
.L_x_2004:
[----:B------:R-:W-:-:S13]  /*1c50*/  ISETP.NE.AND P0, PT, R8, 0x3, PT ;  /* 0x000000030800780c */ /* 0x000fda0003f05270 */
[----:B------:R-:W-:Y:S05]  /*1c60*/  @!P0 BRA `(.L_x_1986) ;  /* 0x0000000000048947 */ /* 0x000fea0003800000 */
[----:B------:R-:W-:Y:S01]  /*1c70*/  BPT.TRAP 0x1 ;  /* 0x000000040000795c */ /* 0x000fe20000300000 */
.L_x_1986:
[----:B------:R-:W-:Y:S02]  /*1c80*/  LEA R3, R2, UR36, 0x3 ;  /* 0x0000002402037c11 */ /* 0x000fe4000f8e18ff */
[----:B------:R-:W-:-:S04]  /*1c90*/  SHF.L.U32 R10, R7, 0x1f, RZ ;  /* 0x0000001f070a7819 */ /* 0x000fc800000006ff */
[----:B------:R1:W2:Y:S01]  /*1ca0*/  SYNCS.PHASECHK.TRANS64.TRYWAIT P1, [R3+URZ+0x36410], R10 ;  /* 0x0364100a030075a7 */ /* 0x0002a2000802017f */
[----:B------:R-:W-:Y:S05]  /*1cb0*/  @!P0 BRA `(.L_x_1987) ;  /* 0x0000000000048947 */ /* 0x000fea0003800000 */
[----:B------:R-:W-:Y:S01]  /*1cc0*/  BPT.TRAP 0x1 ;  /* 0x000000040000795c */ /* 0x000fe20000300000 */
.L_x_1987:
[----:B--2---:R-:W-:Y:S05]  /*1cd0*/  @P1 BRA `(.L_x_1988) ;  /* 0x0000000000081947 */ /* 0x004fea0003800000 */
[----:B------:R-:W2:Y:S02]  /*1ce0*/  SYNCS.PHASECHK.TRANS64.TRYWAIT P1, [R3+URZ+0x36410], R10 ;  /* 0x0364100a030075a7 */ /* 0x000ea4000802017f */
[----:B--2---:R-:W-:Y:S05]  /*1cf0*/  @!P1 BRA `(.L_x_1989) ;  /* 0x000000a400749947 */ /* 0x004fea0003800000 */
.L_x_1988:
        /* <DEDUP_REMOVED lines=103> */
.L_x_1990:
[----:B-1----:R-:W-:-:S04]  /*2370*/  SHF.L.U32 R11, R5, 0x1f, RZ ;  /* 0x0000001f050b7819 */ /* 0x002fc800000006ff */
[----:B------:R1:W4:Y:S01]  /*2380*/  SYNCS.PHASECHK.TRANS64.TRYWAIT P1, [UR36+0x36430], R11 ;  /* 0x0364300bff0075a7 */ /* 0x0003220008020164 */
[----:B------:R-:W-:Y:S05]  /*2390*/  @!P0 BRA `(.L_x_1991) ;  /* 0x0000000000048947 */ /* 0x000fea0003800000 */
[----:B------:R-:W-:Y:S01]  /*23a0*/  BPT.TRAP 0x1 ;  /* 0x000000040000795c */ /* 0x000fe20000300000 */
.L_x_1991:
[----:B----4-:R-:W-:Y:S05]  /*23b0*/  @P1 BRA `(.L_x_1992) ;  /* 0x0000000000081947 */ /* 0x010fea0003800000 */
[----:B------:R-:W4:Y:S02]  /*23c0*/  SYNCS.PHASECHK.TRANS64.TRYWAIT P1, [UR36+0x36430], R11 ;  /* 0x0364300bff0075a7 */ /* 0x000f240008020164 */
[----:B----4-:R-:W-:Y:S05]  /*23d0*/  @!P1 BRA `(.L_x_1993) ;  /* 0x0000009c00d09947 */ /* 0x010fea0003800000 */
.L_x_1992:
        /* <DEDUP_REMOVED lines=145> */
.L_x_1996:
[----:B------:R-:W-:-:S13]  /*2cf0*/  ISETP.NE.AND P1, PT, R140, 0x1, PT ;  /* 0x000000018c00780c */ /* 0x000fda0003f25270 */
[----:B------:R-:W1:Y:S08]  /*2d00*/  @P1 LDC R143, c[0x0][0x754] ;  /* 0x0001d500ff8f1b82 */ /* 0x000e700000000800 */
[----:B------:R-:W2:Y:S01]  /*2d10*/  @P1 LDC R142, c[0x0][0x758] ;  /* 0x0001d600ff8e1b82 */ /* 0x000ea20000000800 */
[----:B-1----:R-:W-:-:S05]  /*2d20*/  @P1 IMAD.HI.U32 R143, R145, R143, RZ ;  /* 0x0000008f918f1227 */ /* 0x002fca00078e00ff */
[----:B--2---:R-:W-:-:S07]  /*2d30*/  @P1 SHF.R.U32.HI R145, RZ, R142, R143 ;  /* 0x0000008eff911219 */ /* 0x004fce000001168f */
.L_x_1997:
[----:B------:R-:W-:Y:S05]  /*2d40*/  BSYNC B0 ;  /* 0x0000000000007941 */ /* 0x000fea0003800000 */
.L_x_1995:
[----:B------:R-:W2:Y:S01]  /*2d50*/  LDL R142, [R1+0x10] ;  /* 0x00001000018e7983 */ /* 0x000ea20000100800 */
[----:B------:R-:W-:Y:S01]  /*2d60*/  IADD3 R150, R141, UR4, R4 ;  /* 0x000000048d967c10 */ /* 0x000fe2000fffe004 */
[----:B--2---:R-:W-:-:S05]  /*2d70*/  IMAD R145, R145, R140, R142 ;  /* 0x0000008c91917224 */ /* 0x004fca00078e028e */
[----:B------:R-:W-:Y:S02]  /*2d80*/  VIADDMNMX R146, R145, R140, R146, PT ;  /* 0x0000008c91927246 */ /* 0x000fe40003800192 */
[----:B------:R-:W-:-:S07]  /*2d90*/  VIMNMX R150, R150, R145, !PT ;  /* 0x0000009196967248 */ /* 0x000fce0007fe0100 */
.L_x_1994:
        /* <DEDUP_REMOVED lines=17> */
.L_x_2000:
[----:B------:R-:W-:-:S13]  /*2eb0*/  ISETP.NE.AND P1, PT, R140, 0x1, PT ;  /* 0x000000018c00780c */ /* 0x000fda0003f25270 */
[----:B------:R-:W1:Y:S08]  /*2ec0*/  @P1 LDC R142, c[0x0][0x754] ;  /* 0x0001d500ff8e1b82 */ /* 0x000e700000000800 */
[----:B------:R-:W2:Y:S01]  /*2ed0*/  @P1 LDC R141, c[0x0][0x758] ;  /* 0x0001d600ff8d1b82 */ /* 0x000ea20000000800 */
[----:B-1----:R-:W-:-:S05]  /*2ee0*/  @P1 IMAD.HI.U32 R142, R143, R142, RZ ;  /* 0x0000008e8f8e1227 */ /* 0x002fca00078e00ff */
[----:B--2---:R-:W-:-:S07]  /*2ef0*/  @P1 SHF.R.U32.HI R143, RZ, R141, R142 ;  /* 0x0000008dff8f1219 */ /* 0x004fce000001168e */
.L_x_2001:
[----:B------:R-:W-:Y:S05]  /*2f00*/  BSYNC B0 ;  /* 0x0000000000007941 */ /* 0x000fea0003800000 */
.L_x_1999:
[----:B------:R-:W2:Y:S02]  /*2f10*/  LDL R141, [R1+0x10] ;  /* 0x00001000018d7983 */ /* 0x000ea40000100800 */
[----:B--2---:R-:W-:-:S05]  /*2f20*/  IMAD R143, R143, R140, R141 ;  /* 0x0000008c8f8f7224 */ /* 0x004fca00078e028d */
[----:B------:R-:W-:Y:S02]  /*2f30*/  VIMNMX R147, R147, R143, !PT ;  /* 0x0000008f93937248 */ /* 0x000fe40007fe0100 */
[----:B------:R-:W-:-:S07]  /*2f40*/  VIADDMNMX R144, R143, R140, R144, PT ;  /* 0x0000008c8f907246 */ /* 0x000fce0003800190 */
.L_x_1998:
        /* <DEDUP_REMOVED lines=283> */
.L_x_2002:
        /* <DEDUP_REMOVED lines=59> */
.L_x_2003:
        /* <DEDUP_REMOVED lines=63> */
.L_x_1978:
        /* <DEDUP_REMOVED lines=129> */
.L_x_2006:
        /* <DEDUP_REMOVED lines=54> */
.L_x_2008:
[----:B------:R-:W-:Y:S05]  /*5410*/  BSYNC B0 ;  /* 0x0000000000007941 */ /* 0x000fea0003800000 */
.L_x_2007:
        /* <DEDUP_REMOVED lines=15> */
.L_x_2010:
[----:B------:R-:W-:Y:S05]  /*5510*/  BSYNC B0 ;  /* 0x0000000000007941 */ /* 0x000fea0003800000 */
.L_x_2009:
        /* <DEDUP_REMOVED lines=18> */
.L_x_2012:
[----:B------:R-:W-:Y:S05]  /*5640*/  BSYNC B0 ;  /* 0x0000000000007941 */ /* 0x000fea0003800000 */
.L_x_2011:
        /* <DEDUP_REMOVED lines=17> */
.L_x_2014:
[----:B------:R-:W-:Y:S05]  /*5760*/  BSYNC B0 ;  /* 0x0000000000007941 */ /* 0x000fea0003800000 */
.L_x_2013:
        /* <DEDUP_REMOVED lines=18> */
.L_x_2016:
[----:B------:R-:W-:Y:S05]  /*5890*/  BSYNC B0 ;  /* 0x0000000000007941 */ /* 0x000fea0003800000 */
.L_x_2015:
        /* <DEDUP_REMOVED lines=20> */
.L_x_2018:
[----:B------:R-:W-:Y:S05]  /*59e0*/  BSYNC B0 ;  /* 0x0000000000007941 */ /* 0x000fea0003800000 */
.L_x_2017:
        /* <DEDUP_REMOVED lines=26> */
.L_x_2020:
[----:B------:R-:W-:Y:S05]  /*5b90*/  BSYNC B0 ;  /* 0x0000000000007941 */ /* 0x000fea0003800000 */
.L_x_2019:
        /* <DEDUP_REMOVED lines=15> */
.L_x_2022:
[----:B------:R-:W-:Y:S05]  /*5c90*/  BSYNC B0 ;  /* 0x0000000000007941 */ /* 0x000fea0003800000 */
.L_x_2021:
        /* <DEDUP_REMOVED lines=15> */
.L_x_2024:
[----:B------:R-:W-:Y:S05]  /*5d90*/  BSYNC B0 ;  /* 0x0000000000007941 */ /* 0x000fea0003800000 */
.L_x_2023:
        /* <DEDUP_REMOVED lines=15> */
.L_x_2026:
[----:B------:R-:W-:Y:S05]  /*5e90*/  BSYNC B0 ;  /* 0x0000000000007941 */ /* 0x000fea0003800000 */
.L_x_2025:
        /* <DEDUP_REMOVED lines=15> */
.L_x_2028:
[----:B------:R-:W-:Y:S05]  /*5f90*/  BSYNC B0 ;  /* 0x0000000000007941 */ /* 0x000fea0003800000 */
.L_x_2027:
        /* <DEDUP_REMOVED lines=15> */
.L_x_2005:
        /* <DEDUP_REMOVED lines=31> */
.L_x_2029:
        /* <DEDUP_REMOVED lines=45> */
.L_x_2031:
[----:B------:R-:W-:Y:S05]  /*6550*/  BSYNC B0 ;  /* 0x0000000000007941 */ /* 0x000fea0003800000 */
.L_x_2030:
        /* <DEDUP_REMOVED lines=16> */
.L_x_2033:
[----:B------:R-:W-:Y:S05]  /*6660*/  BSYNC B0 ;  /* 0x0000000000007941 */ /* 0x000fea0003800000 */
.L_x_2032:
        /* <DEDUP_REMOVED lines=16> */
.L_x_2035:
[----:B------:R-:W-:Y:S05]  /*6770*/  BSYNC B0 ;  /* 0x0000000000007941 */ /* 0x000fea0003800000 */
.L_x_2034:
        /* <DEDUP_REMOVED lines=17> */
.L_x_2037:
[----:B------:R-:W-:Y:S05]  /*6890*/  BSYNC B0 ;  /* 0x0000000000007941 */ /* 0x000fea0003800000 */
.L_x_2036:
        /* <DEDUP_REMOVED lines=16> */
.L_x_2039:
[----:B------:R-:W-:Y:S05]  /*69a0*/  BSYNC B0 ;  /* 0x0000000000007941 */ /* 0x000fea0003800000 */
.L_x_2038:
        /* <DEDUP_REMOVED lines=20> */
.L_x_2041:
[----:B------:R-:W-:Y:S05]  /*6af0*/  BSYNC B0 ;  /* 0x0000000000007941 */ /* 0x000fea0003800000 */
.L_x_2040:
        /* <DEDUP_REMOVED lines=24> */
.L_x_2043:
[----:B------:R-:W-:Y:S05]  /*6c80*/  BSYNC B0 ;  /* 0x0000000000007941 */ /* 0x000fea0003800000 */
.L_x_2042:
        /* <DEDUP_REMOVED lines=15> */
.L_x_2045:
[----:B------:R-:W-:Y:S05]  /*6d80*/  BSYNC B0 ;  /* 0x0000000000007941 */ /* 0x000fea0003800000 */
.L_x_2044:
        /* <DEDUP_REMOVED lines=15> */
.L_x_2047:
[----:B------:R-:W-:Y:S05]  /*6e80*/  BSYNC B0 ;  /* 0x0000000000007941 */ /* 0x000fea0003800000 */
.L_x_2046:
        /* <DEDUP_REMOVED lines=15> */
.L_x_2049:
[----:B------:R-:W-:Y:S05]  /*6f80*/  BSYNC B0 ;  /* 0x0000000000007941 */ /* 0x000fea0003800000 */
.L_x_2048:
        /* <DEDUP_REMOVED lines=15> */
.L_x_2051:
[----:B------:R-:W-:Y:S05]  /*7080*/  BSYNC B0 ;  /* 0x0000000000007941 */ /* 0x000fea0003800000 */
.L_x_2050:
        /* <DEDUP_REMOVED lines=15> */
.L_x_1967:
        /* <DEDUP_REMOVED lines=21> */
.L_x_2053:
        /* <DEDUP_REMOVED lines=13> */
.L_x_2055:
[----:B------:R-:W-:-:S05]  /*73a0*/  ULDC UR4, c[0x0][0x8bc] ;  /* 0x00022f0000047ab9 */ /* 0x000fca0000000800 */
.L_x_2054:
        /* <DEDUP_REMOVED lines=26> */
[----:B------:R-:W-:Y:S01]  /*7550*/  ULDC UR10, c[0x0][0x280] ;  /* 0x0000a000000a7ab9 */ /* 0x000fe20000000800 */
[----:B-1----:R-:W-:-:S11]  /*7560*/  USHF.R.S32.HI UR17, URZ, 0x1f, UR7 ;  /* 0x0000001f3f117899 */ /* 0x002fd60008011407 */
[----:B--2---:R-:W-:Y:S02]  /*7570*/  @P0 R2UR UR4, R0 ;  /* 0x00000000000402ca */ /* 0x004fe400000e0000 */
[----:B------:R-:W-:-:S04]  /*7580*/  ISETP.NE.U32.AND P0, PT, RZ, UR8, PT ;  /* 0x00000008ff007c0c */ /* 0x000fc8000bf05070 */
        /* <DEDUP_REMOVED lines=14> */
.L_x_2056:
        /* <DEDUP_REMOVED lines=13> */
.L_x_2057:
        /* <DEDUP_REMOVED lines=12> */
.L_x_2058:
[----:B------:R-:W-:Y:S01]  /*7800*/  UIADD3 UR8, -UR11, UR10, UR6 ;  /* 0x0000000a0b087290 */ /* 0x000fe2000fffe106 */
[----:B------:R-:W-:Y:S01]  /*7810*/  ISETP.LE.AND P0, PT, RZ, UR22, PT ;  /* 0x00000016ff007c0c */ /* 0x000fe2000bf03270 */
[----:B------:R-:W-:Y:S01]  /*7820*/  ULDC UR9, c[0x0][0x74c] ;  /* 0x0001d30000097ab9 */ /* 0x000fe20000000800 */
[----:B------:R-:W-:Y:S02]  /*7830*/  USHF.R.S32.HI UR13, URZ, 0x1f, UR16 ;  /* 0x0000001f3f0d7899 */ /* 0x000fe40008011410 */
[----:B------:R-:W-:Y:S02]  /*7840*/  UIADD3 UR9, UR8, -UR9, URZ ;  /* 0x8000000908097290 */ /* 0x000fe4000fffe03f */
[----:B------:R-:W-:Y:S02]  /*7850*/  UIADD3 UR8, UR10, 0x3f, URZ ;  /* 0x0000003f0a087890 */ /* 0x000fe4000fffe03f */
[----:B------:R-:W-:Y:S01]  /*7860*/  USHF.R.S32.HI UR12, URZ, 0x1f, UR9 ;  /* 0x0000001f3f0c7899 */ /* 0x000fe20008011409 */
[----:B------:R-:W-:Y:S01]  /*7870*/  ULDC UR15, c[0x0][0x288] ;  /* 0x0000a200000f7ab9 */ /* 0x000fe20000000800 */
[----:B------:R-:W-:-:S02]  /*7880*/  USEL UR20, UR13, URZ, !UP0 ;  /* 0x0000003f0d147287 */ /* 0x000fc4000c000000 */
[----:B------:R-:W-:Y:S02]  /*7890*/  ULEA.HI UR12, UR12, UR9, URZ, 0x6 ;  /* 0x000000090c0c7291 */ /* 0x000fe4000f8f303f */
[----:B------:R-:W-:Y:S02]  /*78a0*/  USHF.R.S32.HI UR9, URZ, 0x1f, UR8 ;  /* 0x0000001f3f097899 */ /* 0x000fe40008011408 */
[----:B------:R-:W-:Y:S02]  /*78b0*/  USHF.R.S32.HI UR12, URZ, 0x6, UR12 ;  /* 0x000000063f0c7899 */ /* 0x000fe4000801140c */
[----:B------:R-:W-:Y:S02]  /*78c0*/  ULEA.HI UR8, UR9, UR8, URZ, 0x6 ;  /* 0x0000000809087291 */ /* 0x000fe4000f8f303f */
[----:B------:R-:W-:Y:S02]  /*78d0*/  UIMAD UR13, UR16, UR15, URZ ;  /* 0x0000000f100d72a4 */ /* 0x000fe4000f8e023f */
[----:B------:R-:W-:-:S02]  /*78e0*/  UISETP.LT.AND UP1, UPT, URZ, UR12, UPT ;  /* 0x0000000c3f00728c */ /* 0x000fc4000bf21270 */
[----:B------:R-:W-:Y:S02]  /*78f0*/  USHF.R.S32.HI UR8, URZ, 0x6, UR8 ;  /* 0x000000063f087899 */ /* 0x000fe40008011408 */
[----:B------:R-:W-:Y:S02]  /*7900*/  USEL UR14, UR16, URZ, !UP0 ;  /* 0x0000003f100e7287 */ /* 0x000fe4000c000000 */
[----:B------:R-:W-:Y:S02]  /*7910*/  UIADD3 UR23, UP0, UR13, UR7, URZ ;  /* 0x000000070d177290 */ /* 0x000fe4000ff1e03f */
[----:B------:R-:W-:Y:S01]  /*7920*/  USEL UR9, URZ, UR12, !UP1 ;  /* 0x0000000c3f097287 */ /* 0x000fe2000c800000 */
[----:B------:R-:W-:Y:S01]  /*7930*/  IMAD.U32 R9, RZ, RZ, UR8 ;  /* 0x00000008ff097e24 */ /* 0x000fe2000f8e00ff */
[----:B------:R-:W-:Y:S10]  /*7940*/  @!P0 BRA `(.L_x_2059) ;  /* 0x0000000000248947 */ /* 0x000ff40003800000 */
[----:B------:R-:W-:-:S03]  /*7950*/  UIADD3 UR6, UR6, 0x9f, UR10 ;  /* 0x0000009f06067890 */ /* 0x000fc6000fffe00a */
[----:B------:R-:W-:Y:S02]  /*7960*/  ULDC UR10, c[0x0][0x748] ;  /* 0x0001d200000a7ab9 */ /* 0x000fe40000000800 */
[----:B------:R-:W-:-:S04]  /*7970*/  UIADD3 UR6, UR6, UR10, -UR11 ;  /* 0x0000000a06067290 */ /* 0x000fc8000fffe80b */
[----:B------:R-:W-:-:S04]  /*7980*/  USHF.R.S32.HI UR10, URZ, 0x1f, UR6 ;  /* 0x0000001f3f0a7899 */ /* 0x000fc80008011406 */
[----:B------:R-:W-:-:S04]  /*7990*/  ULEA.HI UR10, UR10, UR6, URZ, 0x6 ;  /* 0x000000060a0a7291 */ /* 0x000fc8000f8f303f */
[----:B------:R-:W-:-:S04]  /*79a0*/  USHF.R.S32.HI UR10, URZ, 0x6, UR10 ;  /* 0x000000063f0a7899 */ /* 0x000fc8000801140a */
[----:B------:R-:W-:-:S04]  /*79b0*/  UISETP.LT.AND UP1, UPT, UR8, UR10, UPT ;  /* 0x0000000a0800728c */ /* 0x000fc8000bf21270 */
[----:B------:R-:W-:-:S06]  /*79c0*/  USEL UR10, UR8, UR10, UP1 ;  /* 0x0000000a080a7287 */ /* 0x000fcc0008800000 */
[----:B------:R-:W-:-:S07]  /*79d0*/  IMAD.U32 R9, RZ, RZ, UR10 ;  /* 0x0000000aff097e24 */ /* 0x000fce000f8e00ff */
.L_x_2059:
[----:B------:R-:W-:Y:S02]  /*79e0*/  ISETP.GT.AND P1, PT, R9, UR9, PT ;  /* 0x0000000909007c0c */ /* 0x000fe4000bf24270 */
[----:B------:R-:W-:Y:S01]  /*79f0*/  ELECT P0, URZ, PT ;  /* 0x00000000003f782f */ /* 0x000fe20003800000 */
[----:B------:R-:W-:-:S10]  /*7a00*/  ULEA.HI.X.SX32 UR10, UR13, UR17, 0x1, UP0 ;  /* 0x000000110d0a7291 */ /* 0x000fd400080f0e3f */
[----:B------:R-:W-:Y:S05]  /*7a10*/  @!P1 BRA `(.L_x_2060) ;  /* 0x0000001400889947 */ /* 0x000fea0003800000 */
[----:B------:R-:W1:Y:S01]  /*7a20*/  S2R R2, SR_TID.X ;  /* 0x0000000000027919 */ /* 0x000e620000002100 */
[----:B------:R-:W-:Y:S01]  /*7a30*/  ULDC.64 UR18, c[0x0][0x2d8] ;  /* 0x0000b60000127ab9 */ /* 0x000fe20000000a00 */
[----:B------:R-:W-:Y:S01]  /*7a40*/  VIADD R0, R9, -UR9 ;  /* 0x8000000909007c36 */ /* 0x000fe20008000000 */
[----:B------:R-:W-:Y:S02]  /*7a50*/  UIMAD UR6, UR17, UR18, URZ ;  /* 0x00000012110672a4 */ /* 0x000fe4000f8e023f */
[----:B------:R-:W-:Y:S02]  /*7a60*/  UIMAD.WIDE.U32 UR12, UR7, UR18, URZ ;  /* 0x00000012070c72a5 */ /* 0x000fe4000f8e003f */
[----:B------:R-:W-:Y:S01]  /*7a70*/  UIMAD UR19, UR7, UR19, UR6 ;  /* 0x00000013071372a4 */ /* 0x000fe2000f8e0206 */
[----:B------:R-:W-:Y:S01]  /*7a80*/  LOP3.LUT R0, R0, 0x1, RZ, 0xc0, !PT ;  /* 0x0000000100007812 */ /* 0x000fe200078ec0ff */
[----:B------:R-:W-:Y:S02]  /*7a90*/  UIADD3 UR6, UP0, UR4, UR12, URZ ;  /* 0x0000000c04067290 */ /* 0x000fe4000ff1e03f */
[----:B------:R-:W-:Y:S01]  /*7aa0*/  UIADD3 UR19, UR13, UR19, URZ ;  /* 0x000000130d137290 */ /* 0x000fe2000fffe03f */
[----:B------:R-:W-:Y:S01]  /*7ab0*/  ISETP.NE.U32.AND P1, PT, R0, 0x1, PT ;  /* 0x000000010000780c */ /* 0x000fe20003f25070 */
[----:B------:R-:W-:Y:S01]  /*7ac0*/  ULDC.64 UR16, c[0x0][0x2e0] ;  /* 0x0000b80000107ab9 */ /* 0x000fe20000000a00 */
[----:B------:R-:W-:Y:S01]  /*7ad0*/  ULDC UR18, c[0x0][0x760] ;  /* 0x0001d80000127ab9 */ /* 0x000fe20000000800 */
[----:B------:R-:W-:-:S02]  /*7ae0*/  UIADD3.X UR7, UR5, UR19, URZ, UP0, !UPT ;  /* 0x0000001305077290 */ /* 0x000fc400087fe43f */
[----:B------:R-:W-:Y:S02]  /*7af0*/  UIMAD UR11, UR20, UR16, URZ ;  /* 0x00000010140b72a4 */ /* 0x000fe4000f8e023f */
[----:B------:R-:W-:Y:S02]  /*7b00*/  UIMAD.WIDE.U32 UR6, UR14, UR16, UR6 ;  /* 0x000000100e0672a5 */ /* 0x000fe4000f8e0006 */
[----:B------:R-:W-:Y:S02]  /*7b10*/  UIMAD UR17, UR14, UR17, UR11 ;  /* 0x000000110e1172a4 */ /* 0x000fe4000f8e020b */
[----:B------:R-:W-:Y:S02]  /*7b20*/  UIMAD UR11, UR15, UR18, URZ ;  /* 0x000000120f0b72a4 */ /* 0x000fe4000f8e023f */
[----:B------:R-:W-:Y:S01]  /*7b30*/  UIADD3 UR24, UR7, UR17, URZ ;  /* 0x0000001107187290 */ /* 0x000fe2000fffe03f */
[----:B-1----:R-:W-:Y:S01]  /*7b40*/  LOP3.LUT R10, R2, 0x1f, RZ, 0xc0, !PT ;  /* 0x0000001f020a7812 */ /* 0x002fe200078ec0ff */
[----:B------:R-:W-:Y:S10]  /*7b50*/  @P1 BRA `(.L_x_2061) ;  /* 0x0000000400d01947 */ /* 0x000ff40003800000 */
        /* <DEDUP_REMOVED lines=11> */
.L_x_2064:
[----:B------:R-:W2:Y:S04]  /*7c10*/  LDG.E.STRONG.GPU R0, desc[UR38][R2.64] ;  /* 0x0000002602007981 */ /* 0x000ea8000c1ef900 */
[----:B--2---:R-:W-:Y:S01]  /*7c20*/  CCTL.IVALL ;  /* 0x00000000ff00798f */ /* 0x004fe20002000000 */
[----:B------:R-:W-:Y:S05]  /*7c30*/  YIELD ;  /* 0x0000000000007946 */ /* 0x000fea0003800000 */
[----:B------:R-:W-:-:S13]  /*7c40*/  ISETP.NE.AND P1, PT, R0, UR22, PT ;  /* 0x0000001600007c0c */ /* 0x000fda000bf25270 */
[----:B------:R-:W-:Y:S05]  /*7c50*/  @P1 BRA `(.L_x_2064) ;  /* 0xfffffffc00ec1947 */ /* 0x000fea000383ffff */
.L_x_2063:
[----:B------:R-:W-:Y:S05]  /*7c60*/  BSYNC B0 ;  /* 0x0000000000007941 */ /* 0x000fea0003800000 */
.L_x_2062:
[----:B------:R-:W-:-:S03]  /*7c70*/  UMOV UR15, 0xffffffff ;  /* 0xffffffff000f7882 */ /* 0x000fc60000000000 */
[----:B------:R-:W-:Y:S05]  /*7c80*/  BRA.DIV UR15, `(.L_x_2065) ;  /* 0x000000460fbc7947 */ /* 0x000fea000b800000 */
[----:B------:R-:W-:Y:S01]  /*7c90*/  NOP ;  /* 0x0000000000007918 */ /* 0x000fe20000000000 */
.L_x_2159:
        /* <DEDUP_REMOVED lines=22> */
.L_x_2067:
[----:B------:R-:W-:Y:S05]  /*7e00*/  BSYNC B0 ;  /* 0x0000000000007941 */ /* 0x000fea0003800000 */
.L_x_2066:
        /* <DEDUP_REMOVED lines=19> */
.L_x_2069:
[----:B------:R-:W-:Y:S05]  /*7f40*/  BSYNC B0 ;  /* 0x0000000000007941 */ /* 0x000fea0003800000 */
.L_x_2068:
        /* <DEDUP_REMOVED lines=20> */
.L_x_2071:
[----:B------:R-:W-:Y:S05]  /*8090*/  BSYNC B0 ;  /* 0x0000000000007941 */ /* 0x000fea0003800000 */
.L_x_2070:
[----:B------:R-:W-:Y:S06]  /*80a0*/  BAR.ARV 0xa, 0xa0 ;  /* 0x0282800000007b1d */ /* 0x000fec0000002000 */
[----:B------:R-:W-:Y:S04]  /*80b0*/  BSSY B0, `(.L_x_2072) ;  /* 0x0000003000007945 */ /* 0x000fe80003800000 */
[----:B------:R-:W-:Y:S05]  /*80c0*/  @!P0 BRA `(.L_x_2073) ;  /* 0x0000000000048947 */ /* 0x000fea0003800000 */
[----:B------:R-:W-:-:S04]  /*80d0*/  DEPBAR.LE SB0, 0x1 ;  /* 0x000080400000791a */ /* 0x000fc80000000000 */
.L_x_2073:
[----:B------:R-:W-:Y:S05]  /*80e0*/  BSYNC B0 ;  /* 0x0000000000007941 */ /* 0x000fea0003800000 */
.L_x_2072:
[----:B------:R-:W-:Y:S06]  /*80f0*/  BAR.ARV 0xb, 0xa0 ;  /* 0x02c2800000007b1d */ /* 0x000fec0000002000 */
[----:B------:R-:W-:Y:S04]  /*8100*/  BSSY B0, `(.L_x_2074) ;  /* 0x0000003000007945 */ /* 0x000fe80003800000 */
[----:B------:R-:W-:Y:S05]  /*8110*/  @!P0 BRA `(.L_x_2075) ;  /* 0x0000000000048947 */ /* 0x000fea0003800000 */
[----:B------:R-:W-:-:S04]  /*8120*/  DEPBAR.LE SB0, 0x0 ;  /* 0x000080000000791a */ /* 0x000fc80000000000 */
.L_x_2075:
[----:B------:R-:W-:Y:S05]  /*8130*/  BSYNC B0 ;  /* 0x0000000000007941 */ /* 0x000fea0003800000 */
.L_x_2074:
        /* <DEDUP_REMOVED lines=19> */
.L_x_2077:
[----:B------:R-:W-:Y:S05]  /*8270*/  BSYNC B0 ;  /* 0x0000000000007941 */ /* 0x000fea0003800000 */
.L_x_2076:
[----:B------:R-:W-:Y:S01]  /*8280*/  UIADD3 UR15, UR9, 0x1, URZ ;  /* 0x00000001090f7890 */ /* 0x000fe2000fffe03f */
[----:B------:R-:W-:Y:S11]  /*8290*/  BRA `(.L_x_2078) ;  /* 0x0000000000047947 */ /* 0x000ff60003800000 */
.L_x_2061:
[----:B------:R-:W-:-:S05]  /*82a0*/  UMOV UR15, UR9 ;  /* 0x00000009000f7c82 */ /* 0x000fca0008000000 */
.L_x_2078:
[----:B------:R-:W-:-:S06]  /*82b0*/  UIADD3 UR9, UR9, 0x1, URZ ;  /* 0x0000000109097890 */ /* 0x000fcc000fffe03f */
[----:B------:R-:W-:Y:S01]  /*82c0*/  ISETP.NE.AND P1, PT, R9, UR9, PT ;  /* 0x0000000909007c0c */ /* 0x000fe2000bf25270 */
[----:B------:R-:W-:-:S12]  /*82d0*/  UMOV UR9, UR15 ;  /* 0x0000000f00097c82 */ /* 0x000fd80008000000 */
[----:B------:R-:W-:Y:S05]  /*82e0*/  @!P1 BRA `(.L_x_2060) ;  /* 0x0000000c00549947 */ /* 0x000fea0003800000 */
[----:B------:R-:W-:Y:S01]  /*82f0*/  UMOV UR18, UR12 ;  /* 0x0000000c00127c82 */ /* 0x000fe20008000000 */
[----:B------:R-:W-:Y:S01]  /*8300*/  UMOV UR9, UR15 ;  /* 0x0000000f00097c82 */ /* 0x000fe20008000000 */
[----:B------:R-:W-:-:S03]  /*8310*/  UIMAD.WIDE.U32 UR12, UR14, UR16, UR18 ;  /* 0x000000100e0c72a5 */ /* 0x000fc6000f8e0012 */
[----:B------:R-:W-:Y:S01]  /*8320*/  ULDC.64 UR18, c[0x0][0x2c0] ;  /* 0x0000b00000127ab9 */ /* 0x000fe20000000a00 */
[----:B------:R-:W-:-:S04]  /*8330*/  UIADD3 UR4, UP0, UR4, UR12, URZ ;  /* 0x0000000c04047290 */ /* 0x000fc8000ff1e03f */
[----:B------:R-:W-:Y:S02]  /*8340*/  UIADD3.X UR5, UR5, UR17, UR13, UP0, !UPT ;  /* 0x0000001105057290 */ /* 0x000fe400087fe40d */
[----:B------:R-:W-:-:S04]  /*8350*/  ULEA UR14, UP0, UR4, UR18, 0x2 ;  /* 0x00000012040e7291 */ /* 0x000fc8000f80103f */
[----:B------:R-:W-:Y:S02]  /*8360*/  ULEA.HI.X UR5, UR4, UR19, UR5, 0x2, UP0 ;  /* 0x0000001304057291 */ /* 0x000fe400080f1405 */
[----:B------:R-:W-:Y:S01]  /*8370*/  UIADD3 UR14, UP0, UR14, 0x4000, URZ ;  /* 0x000040000e0e7890 */ /* 0x000fe2000ff1e03f */
[----:B------:R-:W-:-:S03]  /*8380*/  UMOV UR4, URZ ;  /* 0x0000003f00047c82 */ /* 0x000fc60008000000 */
[----:B------:R-:W-:-:S12]  /*8390*/  UIADD3.X UR5, URZ, UR5, URZ, UP0, !UPT ;  /* 0x000000053f057290 */ /* 0x000fd800087fe43f */
.L_x_2111:
        /* <DEDUP_REMOVED lines=11> */
.L_x_2081:
[----:B------:R-:W2:Y:S04]  /*8450*/  LDG.E.STRONG.GPU R0, desc[UR38][R2.64] ;  /* 0x0000002602007981 */ /* 0x000ea8000c1ef900 */
[----:B--2---:R-:W-:Y:S01]  /*8460*/  CCTL.IVALL ;  /* 0x00000000ff00798f */ /* 0x004fe20002000000 */
[----:B------:R-:W-:Y:S05]  /*8470*/  YIELD ;  /* 0x0000000000007946 */ /* 0x000fea0003800000 */
[----:B------:R-:W-:-:S13]  /*8480*/  ISETP.NE.AND P1, PT, R0, UR22, PT ;  /* 0x0000001600007c0c */ /* 0x000fda000bf25270 */
[----:B------:R-:W-:Y:S05]  /*8490*/  @P1 BRA `(.L_x_2081) ;  /* 0xfffffffc00ec1947 */ /* 0x000fea000383ffff */
.L_x_2080:
[----:B------:R-:W-:Y:S05]  /*84a0*/  BSYNC B0 ;  /* 0x0000000000007941 */ /* 0x000fea0003800000 */
.L_x_2079:
[----:B------:R-:W-:-:S03]  /*84b0*/  UMOV UR16, 0xffffffff ;  /* 0xffffffff00107882 */ /* 0x000fc60000000000 */
[----:B------:R-:W-:Y:S05]  /*84c0*/  BRA.DIV UR16, `(.L_x_2082) ;  /* 0x0000003e10c87947 */ /* 0x000fea000b800000 */
[----:B------:R-:W-:Y:S01]  /*84d0*/  NOP ;  /* 0x0000000000007918 */ /* 0x000fe20000000000 */
.L_x_2162:
        /* <DEDUP_REMOVED lines=19> */
.L_x_2084:
[----:B------:R-:W-:Y:S05]  /*8610*/  BSYNC B0 ;  /* 0x0000000000007941 */ /* 0x000fea0003800000 */
.L_x_2083:
[----:B------:R-:W-:Y:S01]  /*8620*/  UIMAD UR19, UR15, 0x3000, UR4 ;  /* 0x000030000f1378a4 */ /* 0x000fe2000f8e0204 */
[----:B------:R-:W-:Y:S06]  /*8630*/  BAR.SYNC.DEFER_BLOCKING 0xe, 0xa0 ;  /* 0x0382800000007b1d */ /* 0x000fec0000010000 */
[----:B------:R-:W-:Y:S01]  /*8640*/  UMOV UR16, UR14 ;  /* 0x0000000e00107c82 */ /* 0x000fe20008000000 */
[----:B------:R-:W-:Y:S01]  /*8650*/  UMOV UR17, UR5 ;  /* 0x0000000500117c82 */ /* 0x000fe20008000000 */
[----:B------:R-:W-:Y:S01]  /*8660*/  BSSY B0, `(.L_x_2085) ;  /* 0x000000c000007945 */ /* 0x000fe20003800000 */
[----:B------:R-:W-:-:S03]  /*8670*/  UIMAD.WIDE UR16, UR19, 0x4, UR16 ;  /* 0x00000004131078a5 */ /* 0x000fc6000f8e0210 */
[----:B------:R-:W-:Y:S09]  /*8680*/  @!P0 BRA `(.L_x_2086) ;  /* 0x0000000000248947 */ /* 0x000ff20003800000 */
        /* <DEDUP_REMOVED lines=9> */
.L_x_2086:
[----:B------:R-:W-:Y:S05]  /*8720*/  BSYNC B0 ;  /* 0x0000000000007941 */ /* 0x000fea0003800000 */
.L_x_2085:
        /* <DEDUP_REMOVED lines=15> */
.L_x_2088:
[----:B------:R-:W-:Y:S05]  /*8820*/  BSYNC B0 ;  /* 0x0000000000007941 */ /* 0x000fea0003800000 */
.L_x_2087:
[----:B------:R-:W-:Y:S06]  /*8830*/  BAR.ARV 0xa, 0xa0 ;  /* 0x0282800000007b1d */ /* 0x000fec0000002000 */
[----:B------:R-:W-:Y:S04]  /*8840*/  BSSY B0, `(.L_x_2089) ;  /* 0x0000003000007945 */ /* 0x000fe80003800000 */
[----:B------:R-:W-:Y:S05]  /*8850*/  @!P0 BRA `(.L_x_2090) ;  /* 0x0000000000048947 */ /* 0x000fea0003800000 */
[----:B------:R-:W-:-:S04]  /*8860*/  DEPBAR.LE SB0, 0x1 ;  /* 0x000080400000791a */ /* 0x000fc80000000000 */
.L_x_2090:
[----:B------:R-:W-:Y:S05]  /*8870*/  BSYNC B0 ;  /* 0x0000000000007941 */ /* 0x000fea0003800000 */
.L_x_2089:
[----:B------:R-:W-:Y:S06]  /*8880*/  BAR.ARV 0xb, 0xa0 ;  /* 0x02c2800000007b1d */ /* 0x000fec0000002000 */
[----:B------:R-:W-:Y:S04]  /*8890*/  BSSY B0, `(.L_x_2091) ;  /* 0x0000003000007945 */ /* 0x000fe80003800000 */
[----:B------:R-:W-:Y:S05]  /*88a0*/  @!P0 BRA `(.L_x_2092) ;  /* 0x0000000000048947 */ /* 0x000fea0003800000 */
[----:B------:R-:W-:-:S04]  /*88b0*/  DEPBAR.LE SB0, 0x0 ;  /* 0x000080000000791a */ /* 0x000fc80000000000 */
.L_x_2092:
[----:B------:R-:W-:Y:S05]  /*88c0*/  BSYNC B0 ;  /* 0x0000000000007941 */ /* 0x000fea0003800000 */
.L_x_2091:
        /* <DEDUP_REMOVED lines=19> */
.L_x_2094:
[----:B------:R-:W-:Y:S05]  /*8a00*/  BSYNC B0 ;  /* 0x0000000000007941 */ /* 0x000fea0003800000 */
.L_x_2093:
        /* <DEDUP_REMOVED lines=9> */
.L_x_2097:
[----:B------:R-:W2:Y:S04]  /*8aa0*/  LDG.E.STRONG.GPU R0, desc[UR38][R2.64] ;  /* 0x0000002602007981 */ /* 0x000ea8000c1ef900 */
[----:B--2---:R-:W-:Y:S01]  /*8ab0*/  CCTL.IVALL ;  /* 0x00000000ff00798f */ /* 0x004fe20002000000 */
[----:B------:R-:W-:Y:S05]  /*8ac0*/  YIELD ;  /* 0x0000000000007946 */ /* 0x000fea0003800000 */
[----:B------:R-:W-:-:S13]  /*8ad0*/  ISETP.NE.AND P1, PT, R0, UR22, PT ;  /* 0x0000001600007c0c */ /* 0x000fda000bf25270 */
[----:B------:R-:W-:Y:S05]  /*8ae0*/  @P1 BRA `(.L_x_2097) ;  /* 0xfffffffc00ec1947 */ /* 0x000fea000383ffff */
.L_x_2096:
[----:B------:R-:W-:Y:S05]  /*8af0*/  BSYNC B0 ;  /* 0x0000000000007941 */ /* 0x000fea0003800000 */
.L_x_2095:
[----:B------:R-:W-:-:S03]  /*8b00*/  UMOV UR12, 0xffffffff ;  /* 0xffffffff000c7882 */ /* 0x000fc60000000000 */
[----:B------:R-:W-:Y:S05]  /*8b10*/  BRA.DIV UR12, `(.L_x_2098) ;  /* 0x0000003a0c507947 */ /* 0x000fea000b800000 */
[----:B------:R-:W-:Y:S01]  /*8b20*/  NOP ;  /* 0x0000000000007918 */ /* 0x000fe20000000000 */
.L_x_2165:
        /* <DEDUP_REMOVED lines=15> */
.L_x_2100:
[----:B------:R-:W-:Y:S05]  /*8c20*/  BSYNC B0 ;  /* 0x0000000000007941 */ /* 0x000fea0003800000 */
.L_x_2099:
        /* <DEDUP_REMOVED lines=14> */
.L_x_2102:
[----:B------:R-:W-:Y:S05]  /*8d10*/  BSYNC B0 ;  /* 0x0000000000007941 */ /* 0x000fea0003800000 */
.L_x_2101:
        /* <DEDUP_REMOVED lines=15> */
.L_x_2104:
[----:B------:R-:W-:Y:S05]  /*8e10*/  BSYNC B0 ;  /* 0x0000000000007941 */ /* 0x000fea0003800000 */
.L_x_2103:
[----:B------:R-:W-:Y:S06]  /*8e20*/  BAR.ARV 0xa, 0xa0 ;  /* 0x0282800000007b1d */ /* 0x000fec0000002000 */
[----:B------:R-:W-:Y:S04]  /*8e30*/  BSSY B0, `(.L_x_2105) ;  /* 0x0000003000007945 */ /* 0x000fe80003800000 */
[----:B------:R-:W-:Y:S05]  /*8e40*/  @!P0 BRA `(.L_x_2106) ;  /* 0x0000000000048947 */ /* 0x000fea0003800000 */
[----:B------:R-:W-:-:S04]  /*8e50*/  DEPBAR.LE SB0, 0x1 ;  /* 0x000080400000791a */ /* 0x000fc80000000000 */
.L_x_2106:
[----:B------:R-:W-:Y:S05]  /*8e60*/  BSYNC B0 ;  /* 0x0000000000007941 */ /* 0x000fea0003800000 */
.L_x_2105:
[----:B------:R-:W-:Y:S06]  /*8e70*/  BAR.ARV 0xb, 0xa0 ;  /* 0x02c2800000007b1d */ /* 0x000fec0000002000 */
[----:B------:R-:W-:Y:S04]  /*8e80*/  BSSY B0, `(.L_x_2107) ;  /* 0x0000003000007945 */ /* 0x000fe80003800000 */
[----:B------:R-:W-:Y:S05]  /*8e90*/  @!P0 BRA `(.L_x_2108) ;  /* 0x0000000000048947 */ /* 0x000fea0003800000 */
[----:B------:R-:W-:-:S04]  /*8ea0*/  DEPBAR.LE SB0, 0x0 ;  /* 0x000080000000791a */ /* 0x000fc80000000000 */
.L_x_2108:
[----:B------:R-:W-:Y:S05]  /*8eb0*/  BSYNC B0 ;  /* 0x0000000000007941 */ /* 0x000fea0003800000 */
.L_x_2107:
        /* <DEDUP_REMOVED lines=19> */
.L_x_2110:
[----:B------:R-:W-:Y:S05]  /*8ff0*/  BSYNC B0 ;  /* 0x0000000000007941 */ /* 0x000fea0003800000 */
.L_x_2109:
[----:B------:R-:W-:Y:S02]  /*9000*/  UIADD3 UR9, UR9, 0x2, URZ ;  /* 0x0000000209097890 */ /* 0x000fe4000fffe03f */
[----:B------:R-:W-:-:S04]  /*9010*/  UIADD3 UR4, UR4, 0x6000, URZ ;  /* 0x0000600004047890 */ /* 0x000fc8000fffe03f */
[----:B------:R-:W-:-:S13]  /*9020*/  ISETP.LE.AND P1, PT, R9, UR9, PT ;  /* 0x0000000909007c0c */ /* 0x000fda000bf23270 */
[----:B------:R-:W-:Y:S05]  /*9030*/  @!P1 BRA `(.L_x_2111) ;  /* 0xfffffff000d89947 */ /* 0x000fea000383ffff */
.L_x_2060:
        /* <DEDUP_REMOVED lines=41> */
.L_x_2114:
[----:B------:R-:W-:Y:S05]  /*92d0*/  BSYNC B0 ;  /* 0x0000000000007941 */ /* 0x000fea0003800000 */
.L_x_2113:
[----:B------:R-:W-:Y:S05]  /*92e0*/  BRA `(.L_x_2115) ;  /* 0x0000000000047947 */ /* 0x000fea0003800000 */
.L_x_2112:
[----:B------:R-:W-:-:S05]  /*92f0*/  UMOV UR4, UR9 ;  /* 0x0000000900047c82 */ /* 0x000fca0008000000 */
.L_x_2115:
        /* <DEDUP_REMOVED lines=11> */
.L_x_2120:
        /* <DEDUP_REMOVED lines=24> */
.L_x_2117:
[----:B------:R-:W-:Y:S05]  /*9530*/  BSYNC B0 ;  /* 0x0000000000007941 */ /* 0x000fea0003800000 */
.L_x_2116:
        /* <DEDUP_REMOVED lines=24> */
.L_x_2119:
[----:B------:R-:W-:Y:S05]  /*96c0*/  BSYNC B0 ;  /* 0x0000000000007941 */ /* 0x000fea0003800000 */
.L_x_2118:
[----:B------:R-:W-:Y:S02]  /*96d0*/  UIADD3 UR7, UR7, 0x2, URZ ;  /* 0x0000000207077890 */ /* 0x000fe4000fffe03f */
[----:B------:R-:W-:Y:S02]  /*96e0*/  ULEA UR5, UR17, UR5, 0x1 ;  /* 0x0000000511057291 */ /* 0x000fe4000f8e083f */
[----:B------:R-:W-:Y:S02]  /*96f0*/  ULEA UR6, UR17, UR6, 0x1 ;  /* 0x0000000611067291 */ /* 0x000fe4000f8e083f */
[----:B------:R-:W-:-:S13]  /*9700*/  ISETP.NE.AND P0, PT, RZ, UR7, PT ;  /* 0x00000007ff007c0c */ /* 0x000fda000bf05270 */
[----:B------:R-:W-:Y:S05]  /*9710*/  @!P0 BRA `(.L_x_1972) ;  /* 0x0000002800b08947 */ /* 0x000fea0003800000 */
[----:B------:R-:W-:Y:S05]  /*9720*/  BRA `(.L_x_2120) ;  /* 0xfffffffc00207947 */ /* 0x000fea000383ffff */
.L_x_2052:
        /* <DEDUP_REMOVED lines=11> */
.L_x_2121:
        /* <DEDUP_REMOVED lines=10> */
.L_x_2123:
[----:B------:R-:W4:Y:S02]  /*9880*/  LDC R5, c[0x0][0x8bc] ;  /* 0x00022f00ff057b82 */ /* 0x000f240000000800 */
.L_x_2122:
        /* <DEDUP_REMOVED lines=48> */
.L_x_2125:
        /* <DEDUP_REMOVED lines=9> */
.L_x_2126:
[----:B------:R-:W-:Y:S05]  /*9c20*/  @!P0 BRA `(.L_x_2127) ;  /* 0x00000000000c8947 */ /* 0x000fea0003800000 */
[----:B------:R-:W2:Y:S04]  /*9c30*/  LDG.E R5, desc[UR38][R2.64] ;  /* 0x0000002602057981 */ /* 0x000ea8000c1e1900 */
[----:B-1----:R-:W2:Y:S02]  /*9c40*/  LDG.E R14, desc[UR38][R2.64+0x4] ;  /* 0x00000426020e7981 */ /* 0x002ea4000c1e1900 */
[----:B--2---:R-:W-:-:S07]  /*9c50*/  IMAD.IADD R14, R14, 0x1, -R5 ;  /* 0x000000010e0e7824 */ /* 0x004fce00078e0a05 */
.L_x_2127:
[----:B-12--5:R-:W-:Y:S01]  /*9c60*/  IADD3 R2, -R14, R15, R8 ;  /* 0x0000000f0e027210 */ /* 0x026fe20007ffe108 */
        /* <DEDUP_REMOVED lines=19> */
.L_x_2128:
        /* <DEDUP_REMOVED lines=62> */
.L_x_2166:
        /* <DEDUP_REMOVED lines=9> */
.L_x_2131:
        /* <DEDUP_REMOVED lines=112> */
.L_x_2142:
[----:B-1----:R-:W-:-:S05]  /*a910*/  IMAD.MOV.U32 R6, RZ, RZ, 0x1 ;  /* 0x00000001ff067424 */ /* 0x002fca00078e00ff */
[----:B------:R-:W-:-:S04]  /*a920*/  SHF.L.U32 R6, R6, 0x1f, RZ ;  /* 0x0000001f06067819 */ /* 0x000fc800000006ff */
[----:B------:R-:W1:Y:S02]  /*a930*/  SYNCS.PHASECHK.TRANS64.TRYWAIT P1, [R0+URZ+0x36438], R6 ;  /* 0x03643806000075a7 */ /* 0x000e64000802017f */
[----:B-1----:R-:W-:Y:S05]  /*a940*/  @!P1 BRA `(.L_x_2134) ;  /* 0x0000001800f49947 */ /* 0x002fea0003800000 */
.L_x_2167:
[----:B------:R-:W-:Y:S05]  /*a950*/  @P0 BRA `(.L_x_2135) ;  /* 0x0000000000140947 */ /* 0x000fea0003800000 */
[----:B------:R-:W-:Y:S01]  /*a960*/  ISETP.NE.AND P1, PT, R18, RZ, PT ;  /* 0x000000ff1200720c */ /* 0x000fe20003f25270 */
[----:B------:R-:W-:-:S04]  /*a970*/  IMAD.MOV.U32 R3, RZ, RZ, 0x6100 ;  /* 0x00006100ff037424 */ /* 0x000fc800078e00ff */
[----:B------:R2:W-:Y:S08]  /*a980*/  SYNCS.ARRIVE.TRANS64 RZ, [R0+URZ+0x36430], R3 ;  /* 0x0364300300ff79a7 */ /* 0x0005f0000800003f */
[----:B------:R-:W-:Y:S05]  /*a990*/  @!P1 BRA `(.L_x_2135) ;  /* 0x0000000000049947 */ /* 0x000fea0003800000 */
[----:B------:R-:W-:Y:S01]  /*a9a0*/  BPT.TRAP 0x1 ;  /* 0x000000040000795c */ /* 0x000fe20000300000 */
.L_x_2135:
        /* <DEDUP_REMOVED lines=48> */
.L_x_2168:
[----:B------:R-:W-:Y:S05]  /*acb0*/  @P0 BRA `(.L_x_2137) ;  /* 0x0000000000140947 */ /* 0x000fea0003800000 */
[----:B------:R-:W-:Y:S01]  /*acc0*/  ISETP.NE.AND P1, PT, R18, RZ, PT ;  /* 0x000000ff1200720c */ /* 0x000fe20003f25270 */
[----:B--2---:R-:W-:-:S04]  /*acd0*/  IMAD.MOV.U32 R3, RZ, RZ, 0x6100 ;  /* 0x00006100ff037424 */ /* 0x004fc800078e00ff */
[----:B------:R3:W-:Y:S08]  /*ace0*/  SYNCS.ARRIVE.TRANS64 RZ, [R0+URZ+0x36418], R3 ;  /* 0x0364180300ff79a7 */ /* 0x0007f0000800003f */
[----:B------:R-:W-:Y:S05]  /*acf0*/  @!P1 BRA `(.L_x_2137) ;  /* 0x0000000000049947 */ /* 0x000fea0003800000 */
[----:B------:R-:W-:Y:S01]  /*ad00*/  BPT.TRAP 0x1 ;  /* 0x000000040000795c */ /* 0x000fe20000300000 */
.L_x_2137:
        /* <DEDUP_REMOVED lines=47> */
.L_x_2169:
        /* <DEDUP_REMOVED lines=8> */
.L_x_2139:
        /* <DEDUP_REMOVED lines=37> */
.L_x_2171:
[----:B------:R-:W-:Y:S05]  /*b2d0*/  @P0 BRA `(.L_x_2141) ;  /* 0x0000000000140947 */ /* 0x000fea0003800000 */
[----:B------:R-:W-:Y:S01]  /*b2e0*/  ISETP.NE.AND P1, PT, R18, RZ, PT ;  /* 0x000000ff1200720c */ /* 0x000fe20003f25270 */
[----:B--2---:R-:W-:-:S04]  /*b2f0*/  IMAD.MOV.U32 R5, RZ, RZ, 0x6100 ;  /* 0x00006100ff057424 */ /* 0x004fc800078e00ff */
[----:B------:R3:W-:Y:S08]  /*b300*/  SYNCS.ARRIVE.TRANS64 RZ, [R0+URZ+0x36410], R5 ;  /* 0x0364100500ff79a7 */ /* 0x0007f0000800003f */
[----:B------:R-:W-:Y:S05]  /*b310*/  @!P1 BRA `(.L_x_2141) ;  /* 0x0000000000049947 */ /* 0x000fea0003800000 */
[----:B------:R-:W-:Y:S01]  /*b320*/  BPT.TRAP 0x1 ;  /* 0x000000040000795c */ /* 0x000fe20000300000 */
.L_x_2141:
        /* <DEDUP_REMOVED lines=44> */
.L_x_2133:
[----:B------:R-:W-:Y:S01]  /*b5f0*/  ISETP.NE.AND P1, PT, R20, RZ, PT ;  /* 0x000000ff1400720c */ /* 0x000fe20003f25270 */
[----:B------:R-:W-:Y:S02]  /*b600*/  IMAD.MOV.U32 R5, RZ, RZ, R14 ;  /* 0x000000ffff057224 */ /* 0x000fe400078e000e */
[----:B------:R-:W-:-:S10]  /*b610*/  IMAD.MOV.U32 R16, RZ, RZ, 0x1 ;  /* 0x00000001ff107424 */ /* 0x000fd400078e00ff */
[----:B------:R-:W-:Y:S05]  /*b620*/  @!P1 BRA `(.L_x_2132) ;  /* 0x00000004008c9947 */ /* 0x000fea0003800000 */
[----:B------:R-:W2:Y:S02]  /*b630*/  SYNCS.PHASECHK.TRANS64.TRYWAIT P1, [R0+URZ+0x36438], R6 ;  /* 0x03643806000075a7 */ /* 0x000ea4000802017f */
[----:B--2---:R-:W-:Y:S05]  /*b640*/  @!P1 BRA `(.L_x_2143) ;  /* 0x0000001000149947 */ /* 0x004fea0003800000 */
.L_x_2172:
[----:B------:R-:W-:Y:S05]  /*b650*/  @P0 BRA `(.L_x_2144) ;  /* 0x0000000000140947 */ /* 0x000fea0003800000 */
[----:B------:R-:W-:Y:S01]  /*b660*/  ISETP.NE.AND P1, PT, R18, RZ, PT ;  /* 0x000000ff1200720c */ /* 0x000fe20003f25270 */
[----:B------:R-:W-:-:S04]  /*b670*/  IMAD.MOV.U32 R5, RZ, RZ, 0x6100 ;  /* 0x00006100ff057424 */ /* 0x000fc800078e00ff */
[----:B------:R3:W-:Y:S08]  /*b680*/  SYNCS.ARRIVE.TRANS64 RZ, [R0+URZ+0x36430], R5 ;  /* 0x0364300500ff79a7 */ /* 0x0007f0000800003f */
[----:B------:R-:W-:Y:S05]  /*b690*/  @!P1 BRA `(.L_x_2144) ;  /* 0x0000000000049947 */ /* 0x000fea0003800000 */
[----:B------:R-:W-:Y:S01]  /*b6a0*/  BPT.TRAP 0x1 ;  /* 0x000000040000795c */ /* 0x000fe20000300000 */
.L_x_2144:
        /* <DEDUP_REMOVED lines=42> */
.L_x_2173:
[----:B------:R-:W-:Y:S01]  /*b950*/  IMAD.MOV.U32 R16, RZ, RZ, RZ ;  /* 0x000000ffff107224 */ /* 0x000fe200078e00ff */
[----:B------:R-:W-:Y:S06]  /*b960*/  @P0 BRA `(.L_x_2146) ;  /* 0x0000000000140947 */ /* 0x000fec0003800000 */
[----:B------:R-:W-:Y:S01]  /*b970*/  ISETP.NE.AND P1, PT, R18, RZ, PT ;  /* 0x000000ff1200720c */ /* 0x000fe20003f25270 */
[----:B-1----:R-:W-:-:S04]  /*b980*/  IMAD.MOV.U32 R5, RZ, RZ, 0x6100 ;  /* 0x00006100ff057424 */ /* 0x002fc800078e00ff */
[----:B------:R2:W-:Y:S08]  /*b990*/  SYNCS.ARRIVE.TRANS64 RZ, [R0+URZ+0x36418], R5 ;  /* 0x0364180500ff79a7 */ /* 0x0005f0000800003f */
[----:B------:R-:W-:Y:S05]  /*b9a0*/  @!P1 BRA `(.L_x_2146) ;  /* 0x0000000000049947 */ /* 0x000fea0003800000 */
[----:B------:R-:W-:Y:S01]  /*b9b0*/  BPT.TRAP 0x1 ;  /* 0x000000040000795c */ /* 0x000fe20000300000 */
.L_x_2146:
        /* <DEDUP_REMOVED lines=42> */
.L_x_2132:
[----:B------:R-:W-:-:S04]  /*bc60*/  SHF.L.U32 R3, R16, 0x1f, RZ ;  /* 0x0000001f10037819 */ /* 0x000fc800000006ff */
[----:B------:R-:W2:Y:S02]  /*bc70*/  SYNCS.PHASECHK.TRANS64.TRYWAIT P1, [R0+URZ+0x36438], R3 ;  /* 0x03643803000075a7 */ /* 0x000ea4000802017f */
[----:B--2---:R-:W-:Y:S05]  /*bc80*/  @!P1 BRA `(.L_x_2147) ;  /* 0x0000000800ac9947 */ /* 0x004fea0003800000 */
.L_x_2174:
[----:B------:R-:W-:Y:S05]  /*bc90*/  @P0 BRA `(.L_x_2148) ;  /* 0x0000000000180947 */ /* 0x000fea0003800000 */
[----:B------:R-:W3:Y:S01]  /*bca0*/  S2R R2, SR_TID.X ;  /* 0x0000000000027919 */ /* 0x000ee20000002100 */
[----:B--2---:R-:W-:-:S04]  /*bcb0*/  IMAD.MOV.U32 R3, RZ, RZ, 0x6100 ;  /* 0x00006100ff037424 */ /* 0x004fc800078e00ff */
[----:B------:R4:W-:Y:S01]  /*bcc0*/  SYNCS.ARRIVE.TRANS64 RZ, [R0+URZ+0x36430], R3 ;  /* 0x0364300300ff79a7 */ /* 0x0009e2000800003f */
[----:B---3--:R-:W-:-:S13]  /*bcd0*/  LOP3.LUT P0, RZ, R2, 0x1f, RZ, 0xc0, !PT ;  /* 0x0000001f02ff7812 */ /* 0x008fda000780c0ff */
[----:B----4-:R-:W-:Y:S05]  /*bce0*/  @!P0 BRA `(.L_x_2148) ;  /* 0x0000000000048947 */ /* 0x010fea0003800000 */
[----:B------:R-:W-:Y:S01]  /*bcf0*/  BPT.TRAP 0x1 ;  /* 0x000000040000795c */ /* 0x000fe20000300000 */
.L_x_2148:
        /* <DEDUP_REMOVED lines=44> */
.L_x_2129:
[----:B------:R-:W-:Y:S05]  /*bfc0*/  BSYNC B0 ;  /* 0x0000000000007941 */ /* 0x000fea0003800000 */
.L_x_2124:
[----:B------:R-:W-:-:S03]  /*bfd0*/  UMOV UR7, 0xffffffff ;  /* 0xffffffff00077882 */ /* 0x000fc60000000000 */
[----:B------:R-:W-:Y:S05]  /*bfe0*/  BRA.DIV UR7, `(.L_x_2149) ;  /* 0x0000000607e87947 */ /* 0x000fea000b800000 */
[----:B------:R-:W-:-:S13]  /*bff0*/  ELECT P6, URZ, PT ;  /* 0x00000000003f782f */ /* 0x000fda00038c0000 */
.L_x_2177:
[----:B------:R-:W-:Y:S05]  /*c000*/  @!P6 BRA `(.L_x_1972) ;  /* 0x000000000074e947 */ /* 0x000fea0003800000 */
[----:B------:R-:W3:Y:S02]  /*c010*/  LDL.LU R3, [R1] ;  /* 0x0000000001037983 */ /* 0x000ee40000300800 */
[----:B---3--:R-:W-:-:S04]  /*c020*/  LOP3.LUT R3, R3, 0x2, RZ, 0xfc, !PT ;  /* 0x0000000203037812 */ /* 0x008fc800078efcff */
[----:B------:R-:W-:-:S13]  /*c030*/  ISETP.NE.AND P2, PT, R3, 0x3, PT ;  /* 0x000000030300780c */ /* 0x000fda0003f45270 */
[----:B------:R-:W-:Y:S05]  /*c040*/  @!P2 BRA `(.L_x_2150) ;  /* 0x000000000004a947 */ /* 0x000fea0003800000 */
[----:B--2---:R-:W-:Y:S01]  /*c050*/  BPT.TRAP 0x1 ;  /* 0x000000040000795c */ /* 0x004fe20000300000 */
.L_x_2150:
        /* <DEDUP_REMOVED lines=15> */
.L_x_2178:
[----:B------:R-:W3:Y:S02]  /*c150*/  SYNCS.PHASECHK.TRANS64.TRYWAIT P0, [R3+URZ], R0 ;  /* 0x00000000030075a7 */ /* 0x000ee4000800017f */
[----:B---3--:R-:W-:Y:S05]  /*c160*/  @!P0 BRA `(.L_x_2152) ;  /* 0x0000000400bc8947 */ /* 0x008fea0003800000 */
.L_x_2179:
[----:B------:R-:W-:Y:S05]  /*c170*/  @!P2 BRA `(.L_x_2153) ;  /* 0x000000000004a947 */ /* 0x000fea0003800000 */
[----:B--2---:R-:W-:Y:S01]  /*c180*/  BPT.TRAP 0x1 ;  /* 0x000000040000795c */ /* 0x004fe20000300000 */
.L_x_2153:
[----:B------:R-:W-:-:S07]  /*c190*/  SHF.L.U32 R16, R16, 0x1f, RZ ;  /* 0x0000001f10107819 */ /* 0x000fce00000006ff */
.L_x_2154:
[----:B----4-:R4:W1:Y:S02]  /*c1a0*/  SYNCS.PHASECHK.TRANS64.TRYWAIT P0, [R9+URZ+0x36438], R16 ;  /* 0x03643810090075a7 */ /* 0x010864000800017f */
[----:B-1----:R-:W-:Y:S05]  /*c1b0*/  @!P0 NANOSLEEP.SYNCS 0x989680 ;  /* 0x009896800000895d */ /* 0x002fea0003900000 */
[----:B------:R-:W1:Y:S02]  /*c1c0*/  @!P0 SYNCS.PHASECHK.TRANS64 P0, [R9+URZ+0x36438], R16 ;  /* 0x03643810090085a7 */ /* 0x000e64000800007f */
[----:B-1----:R-:W-:Y:S05]  /*c1d0*/  @!P0 BRA `(.L_x_2154) ;  /* 0xfffffffc00f08947 */ /* 0x002fea000383ffff */
.L_x_1972:
[----:B--2---:R-:W-:Y:S05]  /*c1e0*/  BSYNC B6 ;  /* 0x0000000000067941 */ /* 0x004fea0003800000 */
.L_x_1966:
[----:B------:R-:W-:Y:S05]  /*c1f0*/  EXIT ;  /* 0x000000000000794d */ /* 0x000fea0003800000 */
.L_x_1983:
[----:B------:R-:W-:Y:S02]  /*c200*/  IMAD.MOV.U32 R12, RZ, RZ, RZ ;  /* 0x000000ffff0c7224 */ /* 0x000fe400078e00ff */
[----:B------:R-:W-:Y:S02]  /*c210*/  IMAD.MOV.U32 R11, RZ, RZ, 0x1f ;  /* 0x0000001fff0b7424 */ /* 0x000fe400078e00ff */
[----:B------:R-:W-:-:S07]  /*c220*/  IMAD.MOV.U32 R15, RZ, RZ, -0x1 ;  /* 0xffffffffff0f7424 */ /* 0x000fce00078e00ff */
[----:B-1----:R-:W-:Y:S05]  /*c230*/  WARPSYNC.COLLECTIVE R15, `(.L_x_2155) ;  /* 0x000000000f087348 */ /* 0x002fea0003c00000 */
[----:B------:R2:W3:Y:S02]  /*c240*/  SHFL.IDX P6, R14, R13, R12, R11 ;  /* 0x0000000c0d0e7389 */ /* 0x0004e400000c000b */
[----:B-123--:R-:W-:Y:S01]  /*c250*/  ENDCOLLECTIVE ;  /* 0x000000000000791b */ /* 0x00efe20003800000 */
.L_x_2155:
[----:B------:R-:W-:Y:S05]  /*c260*/  BRA `(.L_x_2156) ;  /* 0xffffff5000687947 */ /* 0x000fea000383ffff */
.L_x_1985:
[----:B-1----:R-:W-:-:S04]  /*c270*/  IMAD.U32 R3, RZ, RZ, UR36 ;  /* 0x00000024ff037e24 */ /* 0x002fc8000f8e00ff */
[----:B------:R1:W3:Y:S03]  /*c280*/  SYNCS.PHASECHK.TRANS64.TRYWAIT P0, [R3+URZ+0x36400], R10 ;  /* 0x0364000a030075a7 */ /* 0x0002e6000800017f */
[----:B---3--:R-:W-:Y:S05]  /*c290*/  @!P0 NANOSLEEP.SYNCS 0x989680 ;  /* 0x009896800000895d */ /* 0x008fea0003900000 */
[----:B------:R-:W3:Y:S02]  /*c2a0*/  @!P0 SYNCS.PHASECHK.TRANS64 P0, [R3+URZ+0x36400], R10 ;  /* 0x0364000a030085a7 */ /* 0x000ee4000800007f */
[----:B---3--:R-:W-:Y:S05]  /*c2b0*/  @!P0 BRA `(.L_x_1985) ;  /* 0xfffffffc00ec8947 */ /* 0x008fea000383ffff */
[----:B------:R-:W-:Y:S05]  /*c2c0*/  BRA `(.L_x_1984) ;  /* 0xffffff50009c7947 */ /* 0x000fea000383ffff */
.L_x_1989:
[----:B--2---:R2:W3:Y:S02]  /*c2d0*/  SYNCS.PHASECHK.TRANS64.TRYWAIT P1, [R3+URZ+0x36410], R10 ;  /* 0x0364100a030075a7 */ /* 0x0044e4000802017f */
[----:B---3--:R-:W-:Y:S05]  /*c2e0*/  @!P1 NANOSLEEP.SYNCS 0x989680 ;  /* 0x009896800000995d */ /* 0x008fea0003900000 */
[----:B------:R-:W3:Y:S02]  /*c2f0*/  @!P1 SYNCS.PHASECHK.TRANS64 P1, [R3+URZ+0x36410], R10 ;  /* 0x0364100a030095a7 */ /* 0x000ee4000802007f */
[----:B---3--:R-:W-:Y:S05]  /*c300*/  @!P1 BRA `(.L_x_1989) ;  /* 0xfffffffc00f09947 */ /* 0x008fea000383ffff */
[----:B------:R-:W-:Y:S05]  /*c310*/  BRA `(.L_x_1988) ;  /* 0xffffff5800787947 */ /* 0x000fea000383ffff */
.L_x_1993:
[----:B----4-:R-:W-:-:S04]  /*c320*/  IMAD.U32 R12, RZ, RZ, UR36 ;  /* 0x00000024ff0c7e24 */ /* 0x010fc8000f8e00ff */
[----:B------:R4:W1:Y:S03]  /*c330*/  SYNCS.PHASECHK.TRANS64.TRYWAIT P1, [R12+URZ+0x36430], R11 ;  /* 0x0364300b0c0075a7 */ /* 0x000866000802017f */
[----:B-1----:R-:W-:Y:S05]  /*c340*/  @!P1 NANOSLEEP.SYNCS 0x989680 ;  /* 0x009896800000995d */ /* 0x002fea0003900000 */
[----:B------:R-:W1:Y:S02]  /*c350*/  @!P1 SYNCS.PHASECHK.TRANS64 P1, [R12+URZ+0x36430], R11 ;  /* 0x0364300b0c0095a7 */ /* 0x000e64000802007f */
[----:B-1----:R-:W-:Y:S05]  /*c360*/  @!P1 BRA `(.L_x_1993) ;  /* 0xfffffffc00ec9947 */ /* 0x002fea000383ffff */
[----:B------:R-:W-:Y:S05]  /*c370*/  BRA `(.L_x_1992) ;  /* 0xffffff6000187947 */ /* 0x000fea000383ffff */
.L_x_2065:
[----:B------:R-:W-:Y:S01]  /*c380*/  BSSY B0, `(.L_x_2157) ;  /* 0x0000005000007945 */ /* 0x000fe20003800000 */
[----:B------:R-:W-:-:S07]  /*c390*/  IMAD.MOV.U32 R15, RZ, RZ, -0x1 ;  /* 0xffffffffff0f7424 */ /* 0x000fce00078e00ff */
[----:B------:R-:W-:Y:S05]  /*c3a0*/  WARPSYNC.COLLECTIVE R15, `(.L_x_2158) ;  /* 0x000000000f087348 */ /* 0x000fea0003c00000 */
[----:B------:R-:W-:Y:S01]  /*c3b0*/  NOP ;  /* 0x0000000000007918 */ /* 0x000fe20000000000 */
[----:B------:R-:W-:Y:S01]  /*c3c0*/  ENDCOLLECTIVE ;  /* 0x000000000000791b */ /* 0x000fe20003800000 */
.L_x_2158:
[----:B------:R-:W-:Y:S05]  /*c3d0*/  BSYNC B0 ;  /* 0x0000000000007941 */ /* 0x000fea0003800000 */
.L_x_2157:
[----:B------:R-:W-:Y:S05]  /*c3e0*/  BRA `(.L_x_2159) ;  /* 0xffffffb8002c7947 */ /* 0x000fea000383ffff */
.L_x_2082:
[----:B------:R-:W-:Y:S01]  /*c3f0*/  BSSY B0, `(.L_x_2160) ;  /* 0x0000005000007945 */ /* 0x000fe20003800000 */
[----:B------:R-:W-:-:S07]  /*c400*/  IMAD.MOV.U32 R15, RZ, RZ, -0x1 ;  /* 0xffffffffff0f7424 */ /* 0x000fce00078e00ff */
[----:B------:R-:W-:Y:S05]  /*c410*/  WARPSYNC.COLLECTIVE R15, `(.L_x_2161) ;  /* 0x000000000f087348 */ /* 0x000fea0003c00000 */
[----:B------:R-:W-:Y:S01]  /*c420*/  NOP ;  /* 0x0000000000007918 */ /* 0x000fe20000000000 */
[----:B------:R-:W-:Y:S01]  /*c430*/  ENDCOLLECTIVE ;  /* 0x000000000000791b */ /* 0x000fe20003800000 */
.L_x_2161:
[----:B------:R-:W-:Y:S05]  /*c440*/  BSYNC B0 ;  /* 0x0000000000007941 */ /* 0x000fea0003800000 */
.L_x_2160:
[----:B------:R-:W-:Y:S05]  /*c450*/  BRA `(.L_x_2162) ;  /* 0xffffffc000207947 */ /* 0x000fea000383ffff */
.L_x_2098:
[----:B------:R-:W-:Y:S01]  /*c460*/  BSSY B0, `(.L_x_2163) ;  /* 0x0000005000007945 */ /* 0x000fe20003800000 */
[----:B------:R-:W-:-:S07]  /*c470*/  IMAD.MOV.U32 R15, RZ, RZ, -0x1 ;  /* 0xffffffffff0f7424 */ /* 0x000fce00078e00ff */
[----:B------:R-:W-:Y:S05]  /*c480*/  WARPSYNC.COLLECTIVE R15, `(.L_x_2164) ;  /* 0x000000000f087348 */ /* 0x000fea0003c00000 */
[----:B------:R-:W-:Y:S01]  /*c490*/  NOP ;  /* 0x0000000000007918 */ /* 0x000fe20000000000 */
[----:B------:R-:W-:Y:S01]  /*c4a0*/  ENDCOLLECTIVE ;  /* 0x000000000000791b */ /* 0x000fe20003800000 */
.L_x_2164:
[----:B------:R-:W-:Y:S05]  /*c4b0*/  BSYNC B0 ;  /* 0x0000000000007941 */ /* 0x000fea0003800000 */
.L_x_2163:
[----:B------:R-:W-:Y:S05]  /*c4c0*/  BRA `(.L_x_2165) ;  /* 0xffffffc400987947 */ /* 0x000fea000383ffff */
.L_x_2130:
[----:B-1----:R1:W2:Y:S02]  /*c4d0*/  SYNCS.PHASECHK.TRANS64.TRYWAIT P1, [R0+URZ+0x36420], R6 ;  /* 0x03642006000075a7 */ /* 0x0022a4000802017f */
[----:B--2---:R-:W-:Y:S05]  /*c4e0*/  @!P1 NANOSLEEP.SYNCS 0x989680 ;  /* 0x009896800000995d */ /* 0x004fea0003900000 */
[----:B------:R-:W2:Y:S02]  /*c4f0*/  @!P1 SYNCS.PHASECHK.TRANS64 P1, [R0+URZ+0x36420], R6 ;  /* 0x03642006000095a7 */ /* 0x000ea4000802007f */
[----:B--2---:R-:W-:Y:S05]  /*c500*/  @!P1 BRA `(.L_x_2130) ;  /* 0xfffffffc00f09947 */ /* 0x004fea000383ffff */
[----:B------:R-:W-:Y:S05]  /*c510*/  BRA `(.L_x_2166) ;  /* 0xffffffdc00187947 */ /* 0x000fea000383ffff */
.L_x_2134:
[----:B-1----:R1:W2:Y:S02]  /*c520*/  SYNCS.PHASECHK.TRANS64.TRYWAIT P1, [R0+URZ+0x36438], R6 ;  /* 0x03643806000075a7 */ /* 0x0022a4000802017f */
[----:B--2---:R-:W-:Y:S05]  /*c530*/  @!P1 NANOSLEEP.SYNCS 0x989680 ;  /* 0x009896800000995d */ /* 0x004fea0003900000 */
[----:B------:R-:W2:Y:S02]  /*c540*/  @!P1 SYNCS.PHASECHK.TRANS64 P1, [R0+URZ+0x36438], R6 ;  /* 0x03643806000095a7 */ /* 0x000ea4000802007f */
[----:B--2---:R-:W-:Y:S05]  /*c550*/  @!P1 BRA `(.L_x_2134) ;  /* 0xfffffffc00f09947 */ /* 0x004fea000383ffff */
[----:B------:R-:W-:Y:S05]  /*c560*/  BRA `(.L_x_2167) ;  /* 0xffffffe000f87947 */ /* 0x000fea000383ffff */
.L_x_2136:
[----:B--2---:R2:W3:Y:S02]  /*c570*/  SYNCS.PHASECHK.TRANS64.TRYWAIT P1, [R0+URZ+0x36428], R3 ;  /* 0x03642803000075a7 */ /* 0x0044e4000802017f */
[----:B---3--:R-:W-:Y:S05]  /*c580*/  @!P1 NANOSLEEP.SYNCS 0x989680 ;  /* 0x009896800000995d */ /* 0x008fea0003900000 */
[----:B------:R-:W3:Y:S02]  /*c590*/  @!P1 SYNCS.PHASECHK.TRANS64 P1, [R0+URZ+0x36428], R3 ;  /* 0x03642803000095a7 */ /* 0x000ee4000802007f */
[----:B---3--:R-:W-:Y:S05]  /*c5a0*/  @!P1 BRA `(.L_x_2136) ;  /* 0xfffffffc00f09947 */ /* 0x008fea000383ffff */
[----:B------:R-:W-:Y:S05]  /*c5b0*/  BRA `(.L_x_2168) ;  /* 0xffffffe400bc7947 */ /* 0x000fea000383ffff */
.L_x_2138:
        /* <DEDUP_REMOVED lines=8> */
.L_x_2140:
[----:B------:R-:W-:-:S07]  /*c640*/  SHF.L.U32 R5, R7, 0x1f, RZ ;  /* 0x0000001f07057819 */ /* 0x000fce00000006ff */
.L_x_2170:
[----:B--2---:R2:W3:Y:S02]  /*c650*/  SYNCS.PHASECHK.TRANS64.TRYWAIT P1, [R0+URZ+0x36420], R5 ;  /* 0x03642005000075a7 */ /* 0x0044e4000802017f */
[----:B---3--:R-:W-:Y:S05]  /*c660*/  @!P1 NANOSLEEP.SYNCS 0x989680 ;  /* 0x009896800000995d */ /* 0x008fea0003900000 */
[----:B------:R-:W3:Y:S02]  /*c670*/  @!P1 SYNCS.PHASECHK.TRANS64 P1, [R0+URZ+0x36420], R5 ;  /* 0x03642005000095a7 */ /* 0x000ee4000802007f */
[----:B---3--:R-:W-:Y:S05]  /*c680*/  @!P1 BRA `(.L_x_2170) ;  /* 0xfffffffc00f09947 */ /* 0x008fea000383ffff */
[----:B------:R-:W-:Y:S05]  /*c690*/  BRA `(.L_x_2171) ;  /* 0xffffffec000c7947 */ /* 0x000fea000383ffff */
.L_x_2143:
[----:B--2---:R2:W3:Y:S02]  /*c6a0*/  SYNCS.PHASECHK.TRANS64.TRYWAIT P1, [R0+URZ+0x36438], R6 ;  /* 0x03643806000075a7 */ /* 0x0044e4000802017f */
[----:B---3--:R-:W-:Y:S05]  /*c6b0*/  @!P1 NANOSLEEP.SYNCS 0x989680 ;  /* 0x009896800000995d */ /* 0x008fea0003900000 */
[----:B------:R-:W3:Y:S02]  /*c6c0*/  @!P1 SYNCS.PHASECHK.TRANS64 P1, [R0+URZ+0x36438], R6 ;  /* 0x03643806000095a7 */ /* 0x000ee4000802007f */
[----:B---3--:R-:W-:Y:S05]  /*c6d0*/  @!P1 BRA `(.L_x_2143) ;  /* 0xfffffffc00f09947 */ /* 0x008fea000383ffff */
[----:B------:R-:W-:Y:S05]  /*c6e0*/  BRA `(.L_x_2172) ;  /* 0xffffffec00d87947 */ /* 0x000fea000383ffff */
.L_x_2145:
[----:B-1----:R1:W2:Y:S02]  /*c6f0*/  SYNCS.PHASECHK.TRANS64.TRYWAIT P1, [R0+URZ+0x36428], R5 ;  /* 0x03642805000075a7 */ /* 0x0022a4000802017f */
[----:B--2---:R-:W-:Y:S05]  /*c700*/  @!P1 NANOSLEEP.SYNCS 0x989680 ;  /* 0x009896800000995d */ /* 0x004fea0003900000 */
[----:B------:R-:W2:Y:S02]  /*c710*/  @!P1 SYNCS.PHASECHK.TRANS64 P1, [R0+URZ+0x36428], R5 ;  /* 0x03642805000095a7 */ /* 0x000ea4000802007f */
[----:B--2---:R-:W-:Y:S05]  /*c720*/  @!P1 BRA `(.L_x_2145) ;  /* 0xfffffffc00f09947 */ /* 0x004fea000383ffff */
[----:B------:R-:W-:Y:S05]  /*c730*/  BRA `(.L_x_2173) ;  /* 0xfffffff000847947 */ /* 0x000fea000383ffff */
.L_x_2147:
[----:B--2---:R2:W3:Y:S02]  /*c740*/  SYNCS.PHASECHK.TRANS64.TRYWAIT P1, [R0+URZ+0x36438], R3 ;  /* 0x03643803000075a7 */ /* 0x0044e4000802017f */
[----:B---3--:R-:W-:Y:S05]  /*c750*/  @!P1 NANOSLEEP.SYNCS 0x989680 ;  /* 0x009896800000995d */ /* 0x008fea0003900000 */
[----:B------:R-:W3:Y:S02]  /*c760*/  @!P1 SYNCS.PHASECHK.TRANS64 P1, [R0+URZ+0x36438], R3 ;  /* 0x03643803000095a7 */ /* 0x000ee4000802007f */
[----:B---3--:R-:W-:Y:S05]  /*c770*/  @!P1 BRA `(.L_x_2147) ;  /* 0xfffffffc00f09947 */ /* 0x008fea000383ffff */
[----:B------:R-:W-:Y:S05]  /*c780*/  BRA `(.L_x_2174) ;  /* 0xfffffff400407947 */ /* 0x000fea000383ffff */
.L_x_2149:
[----:B------:R-:W-:Y:S01]  /*c790*/  BSSY B0, `(.L_x_2175) ;  /* 0x0000006000007945 */ /* 0x000fe20003800000 */
[----:B------:R-:W-:-:S07]  /*c7a0*/  IMAD.MOV.U32 R15, RZ, RZ, -0x1 ;  /* 0xffffffffff0f7424 */ /* 0x000fce00078e00ff */
[----:B--2---:R-:W-:Y:S05]  /*c7b0*/  WARPSYNC.COLLECTIVE R15, `(.L_x_2176) ;  /* 0x000000000f0c7348 */ /* 0x004fea0003c00000 */
[----:B------:R-:W-:Y:S02]  /*c7c0*/  ELECT P6, UR62, PT ;  /* 0x00000000003e782f */ /* 0x000fe400038c0000 */
[----:B------:R-:W-:Y:S01]  /*c7d0*/  MOV R14, UR62 ;  /* 0x0000003e000e7c02 */ /* 0x000fe20008000f00 */
[----:B--2---:R-:W-:Y:S10]  /*c7e0*/  ENDCOLLECTIVE ;  /* 0x000000000000791b */ /* 0x004ff40003800000 */
.L_x_2176:
[----:B------:R-:W-:Y:S05]  /*c7f0*/  BSYNC B0 ;  /* 0x0000000000007941 */ /* 0x000fea0003800000 */
.L_x_2175:
[----:B------:R-:W-:Y:S05]  /*c800*/  BRA `(.L_x_2177) ;  /* 0xfffffff400fc7947 */ /* 0x000fea000383ffff */
.L_x_2151:
[----:B-1----:R1:W3:Y:S02]  /*c810*/  SYNCS.PHASECHK.TRANS64.TRYWAIT P0, [R7+URZ], R4 ;  /* 0x00000004070075a7 */ /* 0x0022e4000800017f */
[----:B---3--:R-:W-:Y:S05]  /*c820*/  @!P0 NANOSLEEP.SYNCS 0x989680 ;  /* 0x009896800000895d */ /* 0x008fea0003900000 */
[----:B------:R-:W3:Y:S02]  /*c830*/  @!P0 SYNCS.PHASECHK.TRANS64 P0, [R7+URZ], R4 ;  /* 0x00000004070085a7 */ /* 0x000ee4000800007f */
[----:B---3--:R-:W-:Y:S05]  /*c840*/  @!P0 BRA `(.L_x_2151) ;  /* 0xfffffffc00f08947 */ /* 0x008fea000383ffff */
[----:B------:R-:W-:Y:S05]  /*c850*/  BRA `(.L_x_2178) ;  /* 0xfffffff8003c7947 */ /* 0x000fea000383ffff */
.L_x_2152:
[----:B---3--:R3:W4:Y:S02]  /*c860*/  SYNCS.PHASECHK.TRANS64.TRYWAIT P0, [R3+URZ], R0 ;  /* 0x00000000030075a7 */ /* 0x008724000800017f */
[----:B----4-:R-:W-:Y:S05]  /*c870*/  @!P0 NANOSLEEP.SYNCS 0x989680 ;  /* 0x009896800000895d */ /* 0x010fea0003900000 */
[----:B------:R-:W4:Y:S02]  /*c880*/  @!P0 SYNCS.PHASECHK.TRANS64 P0, [R3+URZ], R0 ;  /* 0x00000000030085a7 */ /* 0x000f24000800007f */
[----:B----4-:R-:W-:Y:S05]  /*c890*/  @!P0 BRA `(.L_x_2152) ;  /* 0xfffffffc00f08947 */ /* 0x010fea000383ffff */
[----:B------:R-:W-:Y:S05]  /*c8a0*/  BRA `(.L_x_2179) ;  /* 0xfffffff800307947 */ /* 0x000fea000383ffff */
.L_x_2180:
        /* <DEDUP_REMOVED lines=13> */
.L_x_3868:


//--------------------- .text._ZN7cutlass13device_kernelIN5flash11enable_sm90INS1_16FlashAttnBwdSm90INS1_25CollectiveMainloopBwdSm90ILi2ELi1ELi1EN4cute5tupleIJNS5_1CILi1EEES8_S8_EEENS6_IJNS7_ILi64EEENS7_ILi96EEENS7_ILi192EEEEEENS_6half_tEfNS_4arch4Sm90ELb0ELb1ELb1ELb1ELb0ELb0ELb1ELb0ELi3ELi1ELi1ELi1ELb0EEENS1_24CollectiveEpilogueBwdGQAISD_fSG_Li384ELb1ELb0EEENS1_19SingleTileSchedulerILb1ELb0ELb0ELi96EEEEEEEEEvNT_6ParamsE --------------------------
	.section	.text._ZN7cutlass13device_kernelIN5flash11enable_sm90INS1_16FlashAttnBwdSm90INS1_25CollectiveMainloopBwdSm90ILi2ELi1ELi1EN4cute5tupleIJNS5_1CILi1EEES8_S8_EEENS6_IJNS7_ILi64EEENS7_ILi96EEENS7_ILi192EEEEEENS_6half_tEfNS_4arch4Sm90ELb0ELb1ELb1ELb1ELb0ELb0ELb1ELb0ELi3ELi1ELi1ELi1ELb0EEENS1_24CollectiveEpilogueBwdGQAISD_fSG_Li384ELb1ELb0EEENS1_19SingleTileSchedulerILb1ELb0ELb0ELi96EEEEEEEEEvNT_6ParamsE,"ax",@progbits
	.align	128
.text._ZN7cutlass13device_kernelIN5flash11enable_sm90INS1_16FlashAttnBwdSm90INS1_25CollectiveMainloopBwdSm90ILi2ELi1ELi1EN4cute5tupleIJNS5_1CILi1EEES8_S8_EEENS6_IJNS7_ILi64EEENS7_ILi96EEENS7_ILi192EEEEEENS_6half_tEfNS_4arch4Sm90ELb0ELb1ELb1ELb1ELb0ELb0ELb1ELb0ELi3ELi1ELi1ELi1ELb0EEENS1_24CollectiveEpilogueBwdGQAISD_fSG_Li384ELb1ELb0EEENS1_19SingleTileSchedulerILb1ELb0ELb0ELi96EEEEEEEEEvNT_6ParamsE:
        .type           _ZN7cutlass13device_kernelIN5flash11enable_sm90INS1_16FlashAttnBwdSm90INS1_25CollectiveMainloopBwdSm90ILi2ELi1ELi1EN4cute5tupleIJNS5_1CILi1EEES8_S8_EEENS6_IJNS7_ILi64EEENS7_ILi96EEENS7_ILi192EEEEEENS_6half_tEfNS_4arch4Sm90ELb0ELb1ELb1ELb1ELb0ELb0ELb1ELb0ELi3ELi1ELi1ELi1ELb0EEENS1_24CollectiveEpilogueBwdGQAISD_fSG_Li384ELb1ELb0EEENS1_19SingleTileSchedulerILb1ELb0ELb0ELi96EEEEEEEEEvNT_6ParamsE,@function
        .size           _ZN7cutlass13device_kernelIN5flash11enable_sm90INS1_16FlashAttnBwdSm90INS1_25CollectiveMainloopBwdSm90ILi2ELi1ELi1EN4cute5tupleIJNS5_1CILi1EEES8_S8_EEENS6_IJNS7_ILi64EEENS7_ILi96EEENS7_ILi192EEEEEENS_6half_tEfNS_4arch4Sm90ELb0ELb1ELb1ELb1ELb0ELb0ELb1ELb0ELi3ELi1ELi1ELi1ELb0EEENS1_24CollectiveEpilogueBwdGQAISD_fSG_Li384ELb1ELb0EEENS1_19SingleTileSchedulerILb1ELb0ELb0ELi96EEEEEEEEEvNT_6ParamsE,(.L_x_3869 - _ZN7cutlass13device_kernelIN5flash11enable_sm90INS1_16FlashAttnBwdSm90INS1_25CollectiveMainloopBwdSm90ILi2ELi1ELi1EN4cute5tupleIJNS5_1CILi1EEES8_S8_EEENS6_IJNS7_ILi64EEENS7_ILi96EEENS7_ILi192EEEEEENS_6half_tEfNS_4arch4Sm90ELb0ELb1ELb1ELb1ELb0ELb0ELb1ELb0ELi3ELi1ELi1ELi1ELb0EEENS1_24CollectiveEpilogueBwdGQAISD_fSG_Li384ELb1ELb0EEENS1_19SingleTileSchedulerILb1ELb0ELb0ELi96EEEEEEEEEvNT_6ParamsE)
        .other          _ZN7cutlass13device_kernelIN5flash11enable_sm90INS1_16FlashAttnBwdSm90INS1_25CollectiveMainloopBwdSm90ILi2ELi1ELi1EN4cute5tupleIJNS5_1CILi1EEES8_S8_EEENS6_IJNS7_ILi64EEENS7_ILi96EEENS7_ILi192EEEEEENS_6half_tEfNS_4arch4Sm90ELb0ELb1ELb1ELb1ELb0ELb0ELb1ELb0ELi3ELi1ELi1ELi1ELb0EEENS1_24CollectiveEpilogueBwdGQAISD_fSG_Li384ELb1ELb0EEENS1_19SingleTileSchedulerILb1ELb0ELb0ELi96EEEEEEEEEvNT_6ParamsE,@"STO_CUDA_ENTRY STV_DEFAULT"
_ZN7cutlass13device_kernelIN5flash11enable_sm90INS1_16FlashAttnBwdSm90INS1_25CollectiveMainloopBwdSm90ILi2ELi1ELi1EN4cute5tupleIJNS5_1CILi1EEES8_S8_EEENS6_IJNS7_ILi64EEENS7_ILi96EEENS7_ILi192EEEEEENS_6half_tEfNS_4arch4Sm90ELb0ELb1ELb1ELb1ELb0ELb0ELb1ELb0ELi3ELi1ELi1ELi1ELb0EEENS1_24CollectiveEpilogueBwdGQAISD_fSG_Li384ELb1ELb0EEENS1_19SingleTileSchedulerILb1ELb0ELb0ELi96EEEEEEEEEvNT_6ParamsE:
        /* <DEDUP_REMOVED lines=23> */
.L_x_2182:
[----:B------:R-:W-:Y:S05]  /*0170*/  BSYNC B0 ;  /* 0x0000000000007941 */ /* 0x000fea0003800000 */
.L_x_2181:
        /* <DEDUP_REMOVED lines=34> */
.L_x_2183:
        /* <DEDUP_REMOVED lines=20> */
.L_x_2184:
        /* <DEDUP_REMOVED lines=9> */
.L_x_2187:
        /* <DEDUP_REMOVED lines=21> */
.L_x_2188:
        /* <DEDUP_REMOVED lines=10> */
.L_x_2190:
[----:B------:R-:W2:Y:S02]  /*0760*/  LDC R0, c[0x0][0x8c4] ;  /* 0x00023100ff007b82 */ /* 0x000ea40000000800 */
.L_x_2189:
        /* <DEDUP_REMOVED lines=16> */
.L_x_2192:
        /* <DEDUP_REMOVED lines=10> */
.L_x_2193:
        /* <DEDUP_REMOVED lines=8> */
.L_x_2194:
        /* <DEDUP_REMOVED lines=9> */
.L_x_2195:
        /* <DEDUP_REMOVED lines=22> */
.L_x_2196:
        /* <DEDUP_REMOVED lines=79> */
.L_x_2199:
        /* <DEDUP_REMOVED lines=15> */
.L_x_2198:
        /* <DEDUP_REMOVED lines=20> */
.L_x_2201:
        /* <DEDUP_REMOVED lines=15> */
.L_x_2200:
        /* <DEDUP_REMOVED lines=8> */
.L_x_2304:
        /* <DEDUP_REMOVED lines=19> */
.L_x_2203:
        /* <DEDUP_REMOVED lines=113> */
.L_x_2223:
[----:B------:R-:W-:-:S13]  /*1c50*/  ISETP.NE.AND P0, PT, R8, 0x3, PT ;  /* 0x000000030800780c */ /* 0x000fda0003f05270 */
[----:B------:R-:W-:Y:S05]  /*1c60*/  @!P0 BRA `(.L_x_2205) ;  /* 0x0000000000048947 */ /* 0x000fea0003800000 */
[----:B------:R-:W-:Y:S01]  /*1c70*/  BPT.TRAP 0x1 ;  /* 0x000000040000795c */ /* 0x000fe20000300000 */
.L_x_2205:
[----:B------:R-:W-:Y:S02]  /*1c80*/  LEA R3, R2, UR36, 0x3 ;  /* 0x0000002402037c11 */ /* 0x000fe4000f8e18ff */
[----:B------:R-:W-:-:S04]  /*1c90*/  SHF.L.U32 R10, R7, 0x1f, RZ ;  /* 0x0000001f070a7819 */ /* 0x000fc800000006ff */
[----:B------:R1:W2:Y:S01]  /*1ca0*/  SYNCS.PHASECHK.TRANS64.TRYWAIT P1, [R3+URZ+0x36410], R10 ;  /* 0x0364100a030075a7 */ /* 0x0002a2000802017f */
[----:B------:R-:W-:Y:S05]  /*1cb0*/  @!P0 BRA `(.L_x_2206) ;  /* 0x0000000000048947 */ /* 0x000fea0003800000 */
[----:B------:R-:W-:Y:S01]  /*1cc0*/  BPT.TRAP 0x1 ;  /* 0x000000040000795c */ /* 0x000fe20000300000 */
.L_x_2206:
[----:B--2---:R-:W-:Y:S05]  /*1cd0*/  @P1 BRA `(.L_x_2207) ;  /* 0x0000000000081947 */ /* 0x004fea0003800000 */
[----:B------:R-:W2:Y:S02]  /*1ce0*/  SYNCS.PHASECHK.TRANS64.TRYWAIT P1, [R3+URZ+0x36410], R10 ;  /* 0x0364100a030075a7 */ /* 0x000ea4000802017f */
[----:B--2---:R-:W-:Y:S05]  /*1cf0*/  @!P1 BRA `(.L_x_2208) ;  /* 0x0000007400e09947 */ /* 0x004fea0003800000 */
.L_x_2207:
        /* <DEDUP_REMOVED lines=103> */
.L_x_2209:
[----:B-1----:R-:W-:-:S04]  /*2370*/  SHF.L.U32 R11, R5, 0x1f, RZ ;  /* 0x0000001f050b7819 */ /* 0x002fc800000006ff */
[----:B------:R1:W4:Y:S01]  /*2380*/  SYNCS.PHASECHK.TRANS64.TRYWAIT P1, [UR36+0x36430], R11 ;  /* 0x0364300bff0075a7 */ /* 0x0003220008020164 */
[----:B------:R-:W-:Y:S05]  /*2390*/  @!P0 BRA `(.L_x_2210) ;  /* 0x0000000000048947 */ /* 0x000fea0003800000 */
[----:B------:R-:W-:Y:S01]  /*23a0*/  BPT.TRAP 0x1 ;  /* 0x000000040000795c */ /* 0x000fe20000300000 */
.L_x_2210:
[----:B----4-:R-:W-:Y:S05]  /*23b0*/  @P1 BRA `(.L_x_2211) ;  /* 0x0000000000081947 */ /* 0x010fea0003800000 */
[----:B------:R-:W4:Y:S02]  /*23c0*/  SYNCS.PHASECHK.TRANS64.TRYWAIT P1, [UR36+0x36430], R11 ;  /* 0x0364300bff0075a7 */ /* 0x000f240008020164 */
[----:B----4-:R-:W-:Y:S05]  /*23d0*/  @!P1 BRA `(.L_x_2212) ;  /* 0x00000070003c9947 */ /* 0x010fea0003800000 */
.L_x_2211:
        /* <DEDUP_REMOVED lines=145> */
.L_x_2215:
[----:B------:R-:W-:-:S13]  /*2cf0*/  ISETP.NE.AND P1, PT, R140, 0x1, PT ;  /* 0x000000018c00780c */ /* 0x000fda0003f25270 */
[----:B------:R-:W1:Y:S08]  /*2d00*/  @P1 LDC R143, c[0x0][0x754] ;  /* 0x0001d500ff8f1b82 */ /* 0x000e700000000800 */
[----:B------:R-:W2:Y:S01]  /*2d10*/  @P1 LDC R142, c[0x0][0x758] ;  /* 0x0001d600ff8e1b82 */ /* 0x000ea20000000800 */
[----:B-1----:R-:W-:-:S05]  /*2d20*/  @P1 IMAD.HI.U32 R143, R145, R143, RZ ;  /* 0x0000008f918f1227 */ /* 0x002fca00078e00ff */
[----:B--2---:R-:W-:-:S07]  /*2d30*/  @P1 SHF.R.U32.HI R145, RZ, R142, R143 ;  /* 0x0000008eff911219 */ /* 0x004fce000001168f */
.L_x_2216:
[----:B------:R-:W-:Y:S05]  /*2d40*/  BSYNC B0 ;  /* 0x0000000000007941 */ /* 0x000fea0003800000 */
.L_x_2214:
[----:B------:R-:W2:Y:S01]  /*2d50*/  LDL R142, [R1+0x10] ;  /* 0x00001000018e7983 */ /* 0x000ea20000100800 */
[----:B------:R-:W-:Y:S01]  /*2d60*/  IADD3 R150, R141, UR4, R4 ;  /* 0x000000048d967c10 */ /* 0x000fe2000fffe004 */
[----:B--2---:R-:W-:-:S05]  /*2d70*/  IMAD R145, R145, R140, R142 ;  /* 0x0000008c91917224 */ /* 0x004fca00078e028e */
[----:B------:R-:W-:Y:S02]  /*2d80*/  VIADDMNMX R146, R145, R140, R146, PT ;  /* 0x0000008c91927246 */ /* 0x000fe40003800192 */
[----:B------:R-:W-:-:S07]  /*2d90*/  VIMNMX R150, R150, R145, !PT ;  /* 0x0000009196967248 */ /* 0x000fce0007fe0100 */
.L_x_2213:
        /* <DEDUP_REMOVED lines=17> */
.L_x_2219:
[----:B------:R-:W-:-:S13]  /*2eb0*/  ISETP.NE.AND P1, PT, R140, 0x1, PT ;  /* 0x000000018c00780c */ /* 0x000fda0003f25270 */
[----:B------:R-:W1:Y:S08]  /*2ec0*/  @P1 LDC R142, c[0x0][0x754] ;  /* 0x0001d500ff8e1b82 */ /* 0x000e700000000800 */
[----:B------:R-:W2:Y:S01]  /*2ed0*/  @P1 LDC R141, c[0x0][0x758] ;  /* 0x0001d600ff8d1b82 */ /* 0x000ea20000000800 */
[----:B-1----:R-:W-:-:S05]  /*2ee0*/  @P1 IMAD.HI.U32 R142, R143, R142, RZ ;  /* 0x0000008e8f8e1227 */ /* 0x002fca00078e00ff */
[----:B--2---:R-:W-:-:S07]  /*2ef0*/  @P1 SHF.R.U32.HI R143, RZ, R141, R142 ;  /* 0x0000008dff8f1219 */ /* 0x004fce000001168e */
.L_x_2220:
[----:B------:R-:W-:Y:S05]  /*2f00*/  BSYNC B0 ;  /* 0x0000000000007941 */ /* 0x000fea0003800000 */
.L_x_2218:
[----:B------:R-:W2:Y:S02]  /*2f10*/  LDL R141, [R1+0x10] ;  /* 0x00001000018d7983 */ /* 0x000ea40000100800 */
[----:B--2---:R-:W-:-:S05]  /*2f20*/  IMAD R143, R143, R140, R141 ;  /* 0x0000008c8f8f7224 */ /* 0x004fca00078e028d */
[----:B------:R-:W-:Y:S02]  /*2f30*/  VIMNMX R147, R147, R143, !PT ;  /* 0x0000008f93937248 */ /* 0x000fe40007fe0100 */
[----:B------:R-:W-:-:S07]  /*2f40*/  VIADDMNMX R144, R143, R140, R144, PT ;  /* 0x0000008c8f907246 */ /* 0x000fce0003800190 */
.L_x_2217:
        /* <DEDUP_REMOVED lines=283> */
.L_x_2221:
        /* <DEDUP_REMOVED lines=59> */
.L_x_2222:
        /* <DEDUP_REMOVED lines=63> */
.L_x_2197:
[----:B------:R-:W-:Y:S05]  /*48a0*/  @P0 BRA `(.L_x_2191) ;  /* 0x0000004800b80947 */ /* 0x000fea0003800000 */
[----:B------:R-:W3:Y:S01]  /*48b0*/  LDL.LU R120, [R1+0x18] ;  /* 0x0000180001787983 */ /* 0x000ee20000300800 */
[----:B--2---:R-:W2:Y:S01]  /*48c0*/  LDC.64 R2, c[0x0][0x878] ;  /* 0x00021e00ff027b82 */ /* 0x004ea20000000a00 */
[----:B------:R-:W4:Y:S01]  /*48d0*/  S2R R0, SR_TID.X ;  /* 0x0000000000007919 */ /* 0x000f220000002100 */
[----:B------:R-:W5:Y:S06]  /*48e0*/  S2R R6, SR_CTAID.Y ;  /* 0x0000000000067919 */ /* 0x000f6c0000002600 */
[----:B------:R-:W4:Y:S01]  /*48f0*/  S2UR UR5, SR_CgaCtaId ;  /* 0x00000000000579c3 */ /* 0x000f220000008800 */
[----:B------:R-:W5:Y:S07]  /*4900*/  S2R R10, SR_CTAID.X ;  /* 0x00000000000a7919 */ /* 0x000f6e0000002500 */
[----:B------:R-:W5:Y:S01]  /*4910*/  LDC.64 R12, c[0x0][0x818] ;  /* 0x00020600ff0c7b82 */ /* 0x000f620000000a00 */
[----:B--2---:R-:W-:-:S07]  /*4920*/  ISETP.NE.U32.AND P0, PT, R2, RZ, PT ;  /* 0x000000ff0200720c */ /* 0x004fce0003f05070 */
[----:B------:R-:W2:Y:S01]  /*4930*/  LDC.64 R16, c[0x0][0x840] ;  /* 0x00021000ff107b82 */ /* 0x000ea20000000a00 */
[----:B------:R-:W-:-:S07]  /*4940*/  ISETP.NE.AND.EX P0, PT, R3, RZ, PT, P0 ;  /* 0x000000ff0300720c */ /* 0x000fce0003f05300 */
[----:B------:R-:W4:Y:S08]  /*4950*/  LDC R2, c[0x0][0x850] ;  /* 0x00021400ff027b82 */ /* 0x000f300000000800 */
[----:B-1----:R-:W3:Y:S01]  /*4960*/  @P0 LDC.64 R4, c[0x0][0x878] ;  /* 0x00021e00ff040b82 */ /* 0x002ee20000000a00 */
        /* <DEDUP_REMOVED lines=8> */
[----:B----4-:R-:W-:Y:S01]  /*49f0*/  ISETP.NE.AND P1, PT, R2, 0x1, PT ;  /* 0x000000010200780c */ /* 0x010fe20003f25270 */
[----:B------:R-:W-:Y:S01]  /*4a00*/  VIADD R2, R0, 0xffffff80 ;  /* 0xffffff8000027836 */ /* 0x000fe20000000000 */
[----:B------:R-:W-:-:S03]  /*4a10*/  ULEA UR4, UR5, UR4, 0x18 ;  /* 0x0000000405047291 */ /* 0x000fc6000f8ec03f */
[----:B------:R-:W-:Y:S01]  /*4a20*/  BSSY B0, `(.L_x_2224) ;  /* 0x0000052000007945 */ /* 0x000fe20003800000 */
[----:B------:R-:W-:-:S04]  /*4a30*/  SHF.R.S32.HI R3, RZ, 0x1f, R2 ;  /* 0x0000001fff037819 */ /* 0x000fc80000011402 */
[----:B------:R-:W-:-:S03]  /*4a40*/  LEA.HI R7, R3, R2, RZ, 0x7 ;  /* 0x0000000203077211 */ /* 0x000fc600078f38ff */
[----:B------:R-:W4:Y:S01]  /*4a50*/  @P1 LDC R9, c[0x0][0x854] ;  /* 0x00021500ff091b82 */ /* 0x000f220000000800 */
[----:B------:R-:W-:Y:S02]  /*4a60*/  LOP3.LUT R3, R7, 0x3fffff80, RZ, 0xc0, !PT ;  /* 0x3fffff8007037812 */ /* 0x000fe400078ec0ff */
[----:B------:R-:W-:-:S03]  /*4a70*/  SHF.R.S32.HI R8, RZ, 0x7, R7 ;  /* 0x00000007ff087819 */ /* 0x000fc60000011407 */
[----:B------:R-:W-:Y:S02]  /*4a80*/  IMAD.IADD R3, R2, 0x1, -R3 ;  /* 0x0000000102037824 */ /* 0x000fe400078e0a03 */
[----:B------:R-:W2:Y:S02]  /*4a90*/  @P1 LDC R11, c[0x0][0x858] ;  /* 0x00021600ff0b1b82 */ /* 0x000ea40000000800 */
[----:B------:R-:W-:Y:S02]  /*4aa0*/  IMAD R7, R8, 0x600, R3 ;  /* 0x0000060008077824 */ /* 0x000fe400078e0203 */
[----:B-----5:R-:W-:Y:S02]  /*4ab0*/  IMAD.MOV.U32 R3, RZ, RZ, R6 ;  /* 0x000000ffff037224 */ /* 0x020fe400078e0006 */
        /* <DEDUP_REMOVED lines=20> */
[----:B-----5:R-:W5:Y:S01]  /*4c00*/  FENCE.VIEW.ASYNC.S ;  /* 0x00000000000073c6 */ /* 0x020f620000000000 */
[----:B---3--:R-:W-:-:S04]  /*4c10*/  @P0 IMAD R4, R120, 0x60, R4 ;  /* 0x0000006078040824 */ /* 0x008fc800078e0204 */
[----:B------:R-:W-:-:S04]  /*4c20*/  @P0 IMAD.HI R5, R4, 0x2aaaaaab, RZ ;  /* 0x2aaaaaab04050827 */ /* 0x000fc800078e02ff */
[----:B----4-:R-:W-:Y:S01]  /*4c30*/  @P1 IMAD.HI.U32 R4, R6, R9, RZ ;  /* 0x0000000906041227 */ /* 0x010fe200078e00ff */
[----:B------:R-:W-:-:S04]  /*4c40*/  @P0 SHF.R.U32.HI R6, RZ, 0x1f, R5 ;  /* 0x0000001fff060819 */ /* 0x000fc80000011605 */
[----:B------:R-:W-:Y:S02]  /*4c50*/  @P0 LEA.HI.SX32 R6, R5, R6, 0x1c ;  /* 0x0000000605060211 */ /* 0x000fe400078fe2ff */
[----:B--2---:R-:W-:-:S03]  /*4c60*/  @P1 SHF.R.U32.HI R3, RZ, R11, R4 ;  /* 0x0000000bff031219 */ /* 0x004fc60000011604 */
[----:B------:R-:W-:Y:S01]  /*4c70*/  @P0 IMAD R4, R6, 0x4800, RZ ;  /* 0x0000480006040824 */ /* 0x000fe200078e02ff */
[----:B------:R-:W-:-:S04]  /*4c80*/  SHF.R.S32.HI R9, RZ, 0x1f, R3 ;  /* 0x0000001fff097819 */ /* 0x000fc80000011403 */
[----:B------:R-:W-:Y:S02]  /*4c90*/  @P0 SHF.R.S32.HI R5, RZ, 0x1f, R4 ;  /* 0x0000001fff050819 */ /* 0x000fe40000011404 */
[----:B------:R-:W-:Y:S01]  /*4ca0*/  @!P0 CS2R R4, SRZ ;  /* 0x0000000000048805 */ /* 0x000fe2000001ff00 */
[----:B------:R-:W-:Y:S01]  /*4cb0*/  IMAD R10, R9, R16, RZ ;  /* 0x00000010090a7224 */ /* 0x000fe200078e02ff */
[----:B-----5:R-:W-:Y:S04]  /*4cc0*/  BAR.SYNC.DEFER_BLOCKING 0x1, 0x180 ;  /* 0x0046000000007b1d */ /* 0x020fe80000010000 */
        /* <DEDUP_REMOVED lines=13> */
[----:B-1----:R-:W-:-:S04]  /*4da0*/  IMAD.WIDE.U32 R4, R9, R14, R4 ;  /* 0x0000000e09047225 */ /* 0x002fc800078e0004 */
        /* <DEDUP_REMOVED lines=11> */
[----:B------:R-:W-:Y:S06]  /*4e60*/  @P0 BRA `(.L_x_2225) ;  /* 0x0000000000340947 */ /* 0x000fec0003800000 */
[----:B------:R-:W-:Y:S01]  /*4e70*/  R2UR UR6, R22 ;  /* 0x00000000160672ca */ /* 0x000fe200000e0000 */
[----:B------:R-:W-:Y:S01]  /*4e80*/  UMOV UR5, 0x1200 ;  /* 0x0000120000057882 */ /* 0x000fe20000000000 */
[----:B------:R-:W-:Y:S01]  /*4e90*/  R2UR UR7, R2 ;  /* 0x00000000020772ca */ /* 0x000fe200000e0000 */
[----:B------:R-:W-:Y:S01]  /*4ea0*/  UMOV UR8, 0x0 ;  /* 0x0000000000087882 */ /* 0x000fe20000000000 */
[----:B------:R-:W-:Y:S01]  /*4eb0*/  PLOP3.LUT P0, PT, PT, PT, PT, 0x80, 0x0 ;  /* 0x000000000000781c */ /* 0x000fe20003f0f070 */
[----:B------:R-:W-:-:S12]  /*4ec0*/  UMOV UR9, 0x14f00000 ;  /* 0x14f0000000097882 */ /* 0x000fd80000000000 */
.L_x_2226:
[----:B------:R-:W-:Y:S01]  /*4ed0*/  @P0 ELECT P1, URZ, PT ;  /* 0x00000000003f082f */ /* 0x000fe20003820000 */
[----:B------:R1:W-:-:S12]  /*4ee0*/  UBLKRED.G.S.ADD.F32.RN [UR6], [UR4], UR5, desc[UR8] ;  /* 0x00000806040073bb */ /* 0x0003d800080a1405 */
[----:B------:R-:W-:Y:S02]  /*4ef0*/  @P1 PLOP3.LUT P0, PT, P1, PT, PT, 0x8, 0x0 ;  /* 0x000000000000181c */ /* 0x000fe40000f0e170 */
[----:B------:R-:W-:-:S11]  /*4f00*/  PLOP3.LUT P1, PT, PT, PT, PT, 0x8, 0x0 ;  /* 0x000000000000781c */ /* 0x000fd60003f2e170 */
[----:B-1----:R-:W-:Y:S05]  /*4f10*/  @P0 BRA.U.ANY `(.L_x_2226) ;  /* 0xfffffffd00ec0947 */ /* 0x002fea000393ffff */
[----:B------:R0:W-:Y:S01]  /*4f20*/  UTMACMDFLUSH ;  /* 0x00000000000079b7 */ /* 0x0001e20000000000 */
[----:B------:R-:W-:-:S04]  /*4f30*/  DEPBAR.LE SB0, 0x0 ;  /* 0x000080000000791a */ /* 0x000fc80000000000 */
.L_x_2225:
[----:B------:R-:W-:Y:S05]  /*4f40*/  BSYNC B0 ;  /* 0x0000000000007941 */ /* 0x000fea0003800000 */
.L_x_2224:
        /* <DEDUP_REMOVED lines=28> */
.L_x_2227:
        /* <DEDUP_REMOVED lines=8> */
.L_x_2186:
        /* <DEDUP_REMOVED lines=21> */
.L_x_2229:
        /* <DEDUP_REMOVED lines=13> */
.L_x_2231:
[----:B------:R-:W-:-:S05]  /*53b0*/  ULDC UR4, c[0x0][0x8c4] ;  /* 0x0002310000047ab9 */ /* 0x000fca0000000800 */
.L_x_2230:
        /* <DEDUP_REMOVED lines=44> */
.L_x_2232:
        /* <DEDUP_REMOVED lines=13> */
.L_x_2233:
        /* <DEDUP_REMOVED lines=12> */
.L_x_2234:
        /* <DEDUP_REMOVED lines=22> */
.L_x_2235:
        /* <DEDUP_REMOVED lines=40> */
.L_x_2238:
[----:B------:R-:W-:Y:S05]  /*5bf0*/  BSYNC B0 ;  /* 0x0000000000007941 */ /* 0x000fea0003800000 */
.L_x_2237:
        /* <DEDUP_REMOVED lines=18> */
.L_x_2240:
[----:B------:R-:W-:Y:S05]  /*5d20*/  BSYNC B0 ;  /* 0x0000000000007941 */ /* 0x000fea0003800000 */
.L_x_2239:
        /* <DEDUP_REMOVED lines=19> */
.L_x_2242:
[----:B------:R-:W-:Y:S05]  /*5e60*/  BSYNC B0 ;  /* 0x0000000000007941 */ /* 0x000fea0003800000 */
.L_x_2241:
[----:B------:R-:W-:Y:S06]  /*5e70*/  BAR.ARV 0xa, 0xa0 ;  /* 0x0282800000007b1d */ /* 0x000fec0000002000 */
[----:B------:R-:W-:Y:S04]  /*5e80*/  BSSY B0, `(.L_x_2243) ;  /* 0x0000003000007945 */ /* 0x000fe80003800000 */
[----:B------:R-:W-:Y:S05]  /*5e90*/  @!P0 BRA `(.L_x_2244) ;  /* 0x0000000000048947 */ /* 0x000fea0003800000 */
[----:B------:R-:W-:-:S04]  /*5ea0*/  DEPBAR.LE SB0, 0x1 ;  /* 0x000080400000791a */ /* 0x000fc80000000000 */
.L_x_2244:
[----:B------:R-:W-:Y:S05]  /*5eb0*/  BSYNC B0 ;  /* 0x0000000000007941 */ /* 0x000fea0003800000 */
.L_x_2243:
[----:B------:R-:W-:Y:S06]  /*5ec0*/  BAR.ARV 0xb, 0xa0 ;  /* 0x02c2800000007b1d */ /* 0x000fec0000002000 */
[----:B------:R-:W-:Y:S04]  /*5ed0*/  BSSY B0, `(.L_x_2245) ;  /* 0x0000003000007945 */ /* 0x000fe80003800000 */
[----:B------:R-:W-:Y:S05]  /*5ee0*/  @!P0 BRA `(.L_x_2246) ;  /* 0x0000000000048947 */ /* 0x000fea0003800000 */
[----:B------:R-:W-:-:S04]  /*5ef0*/  DEPBAR.LE SB0, 0x0 ;  /* 0x000080000000791a */ /* 0x000fc80000000000 */
.L_x_2246:
[----:B------:R-:W-:Y:S05]  /*5f00*/  BSYNC B0 ;  /* 0x0000000000007941 */ /* 0x000fea0003800000 */
.L_x_2245:
[----:B------:R-:W-:Y:S06]  /*5f10*/  BAR.ARV 0xc, 0xa0 ;  /* 0x0302800000007b1d */ /* 0x000fec0000002000 */
[----:B------:R-:W-:Y:S01]  /*5f20*/  UIADD3 UR19, UR7, 0x1, URZ ;  /* 0x0000000107137890 */ /* 0x000fe2000fffe03f */
[----:B------:R-:W-:Y:S11]  /*5f30*/  BRA `(.L_x_2247) ;  /* 0x0000000000047947 */ /* 0x000ff60003800000 */
.L_x_2236:
[----:B------:R-:W-:-:S05]  /*5f40*/  UMOV UR19, UR7 ;  /* 0x0000000700137c82 */ /* 0x000fca0008000000 */
.L_x_2247:
        /* <DEDUP_REMOVED lines=25> */
.L_x_2268:
        /* <DEDUP_REMOVED lines=32> */
.L_x_2249:
[----:B------:R-:W-:Y:S05]  /*62e0*/  BSYNC B0 ;  /* 0x0000000000007941 */ /* 0x000fea0003800000 */
.L_x_2248:
        /* <DEDUP_REMOVED lines=12> */
.L_x_2251:
[----:B------:R-:W-:Y:S05]  /*63b0*/  BSYNC B0 ;  /* 0x0000000000007941 */ /* 0x000fea0003800000 */
.L_x_2250:
        /* <DEDUP_REMOVED lines=13> */
.L_x_2253:
[----:B------:R-:W-:Y:S05]  /*6490*/  BSYNC B0 ;  /* 0x0000000000007941 */ /* 0x000fea0003800000 */
.L_x_2252:
[----:B------:R-:W-:Y:S06]  /*64a0*/  BAR.ARV 0xa, 0xa0 ;  /* 0x0282800000007b1d */ /* 0x000fec0000002000 */
[----:B------:R-:W-:Y:S04]  /*64b0*/  BSSY B0, `(.L_x_2254) ;  /* 0x0000003000007945 */ /* 0x000fe80003800000 */
[----:B------:R-:W-:Y:S05]  /*64c0*/  @!P0 BRA `(.L_x_2255) ;  /* 0x0000000000048947 */ /* 0x000fea0003800000 */
[----:B------:R-:W-:-:S04]  /*64d0*/  DEPBAR.LE SB0, 0x1 ;  /* 0x000080400000791a */ /* 0x000fc80000000000 */
.L_x_2255:
[----:B------:R-:W-:Y:S05]  /*64e0*/  BSYNC B0 ;  /* 0x0000000000007941 */ /* 0x000fea0003800000 */
.L_x_2254:
[----:B------:R-:W-:Y:S06]  /*64f0*/  BAR.ARV 0xb, 0xa0 ;  /* 0x02c2800000007b1d */ /* 0x000fec0000002000 */
[----:B------:R-:W-:Y:S04]  /*6500*/  BSSY B0, `(.L_x_2256) ;  /* 0x0000003000007945 */ /* 0x000fe80003800000 */
[----:B------:R-:W-:Y:S05]  /*6510*/  @!P0 BRA `(.L_x_2257) ;  /* 0x0000000000048947 */ /* 0x000fea0003800000 */
[----:B------:R-:W-:-:S04]  /*6520*/  DEPBAR.LE SB0, 0x0 ;  /* 0x000080000000791a */ /* 0x000fc80000000000 */
.L_x_2257:
[----:B------:R-:W-:Y:S05]  /*6530*/  BSYNC B0 ;  /* 0x0000000000007941 */ /* 0x000fea0003800000 */
.L_x_2256:
        /* <DEDUP_REMOVED lines=13> */
.L_x_2259:
[----:B------:R-:W-:Y:S05]  /*6610*/  BSYNC B0 ;  /* 0x0000000000007941 */ /* 0x000fea0003800000 */
.L_x_2258:
        /* <DEDUP_REMOVED lines=12> */
.L_x_2261:
[----:B------:R-:W-:Y:S05]  /*66e0*/  BSYNC B0 ;  /* 0x0000000000007941 */ /* 0x000fea0003800000 */
.L_x_2260:
        /* <DEDUP_REMOVED lines=13> */
.L_x_2263:
[----:B------:R-:W-:Y:S05]  /*67c0*/  BSYNC B0 ;  /* 0x0000000000007941 */ /* 0x000fea0003800000 */
.L_x_2262:
[----:B------:R-:W-:Y:S06]  /*67d0*/  BAR.ARV 0xa, 0xa0 ;  /* 0x0282800000007b1d */ /* 0x000fec0000002000 */
[----:B------:R-:W-:Y:S04]  /*67e0*/  BSSY B0, `(.L_x_2264) ;  /* 0x0000003000007945 */ /* 0x000fe80003800000 */
[----:B------:R-:W-:Y:S05]  /*67f0*/  @!P0 BRA `(.L_x_2265) ;  /* 0x0000000000048947 */ /* 0x000fea0003800000 */
[----:B------:R-:W-:-:S04]  /*6800*/  DEPBAR.LE SB0, 0x1 ;  /* 0x000080400000791a */ /* 0x000fc80000000000 */
.L_x_2265:
[----:B------:R-:W-:Y:S05]  /*6810*/  BSYNC B0 ;  /* 0x0000000000007941 */ /* 0x000fea0003800000 */
.L_x_2264:
[----:B------:R-:W-:Y:S01]  /*6820*/  UIADD3 UR19, UR19, 0x2, URZ ;  /* 0x0000000213137890 */ /* 0x000fe2000fffe03f */
[----:B------:R-:W-:Y:S06]  /*6830*/  BAR.ARV 0xb, 0xa0 ;  /* 0x02c2800000007b1d */ /* 0x000fec0000002000 */
[----:B------:R-:W-:Y:S01]  /*6840*/  BSSY B0, `(.L_x_2266) ;  /* 0x0000004000007945 */ /* 0x000fe20003800000 */
[----:B------:R-:W-:-:S03]  /*6850*/  ISETP.LE.AND P1, PT, R2, UR19, PT ;  /* 0x0000001302007c0c */ /* 0x000fc6000bf23270 */
[----:B------:R-:W-:Y:S10]  /*6860*/  @!P0 BRA `(.L_x_2267) ;  /* 0x0000000000048947 */ /* 0x000ff40003800000 */
[----:B------:R-:W-:-:S04]  /*6870*/  DEPBAR.LE SB0, 0x0 ;  /* 0x000080000000791a */ /* 0x000fc80000000000 */
.L_x_2267:
[----:B------:R-:W-:Y:S05]  /*6880*/  BSYNC B0 ;  /* 0x0000000000007941 */ /* 0x000fea0003800000 */
.L_x_2266:
[----:B------:R-:W-:Y:S06]  /*6890*/  BAR.ARV 0xc, 0xa0 ;  /* 0x0302800000007b1d */ /* 0x000fec0000002000 */
[----:B------:R-:W-:Y:S02]  /*68a0*/  UIADD3 UR46, UR46, 0x6000, URZ ;  /* 0x000060002e2e7890 */ /* 0x000fe4000fffe03f */
[----:B------:R-:W-:Y:S01]  /*68b0*/  UIADD3 UR6, UR6, 0x6000, URZ ;  /* 0x0000600006067890 */ /* 0x000fe2000fffe03f */
[----:B------:R-:W-:Y:S11]  /*68c0*/  @!P1 BRA `(.L_x_2268) ;  /* 0xfffffff800049947 */ /* 0x000ff6000383ffff */
[----:B------:R-:W-:Y:S05]  /*68d0*/  BRA `(.L_x_2191) ;  /* 0x0000002800ac7947 */ /* 0x000fea0003800000 */
.L_x_2228:
        /* <DEDUP_REMOVED lines=11> */
.L_x_2269:
        /* <DEDUP_REMOVED lines=10> */
.L_x_2271:
[----:B------:R-:W4:Y:S02]  /*6a30*/  LDC R5, c[0x0][0x8c4] ;  /* 0x00023100ff057b82 */ /* 0x000f240000000800 */
.L_x_2270:
        /* <DEDUP_REMOVED lines=48> */
.L_x_2273:
        /* <DEDUP_REMOVED lines=9> */
.L_x_2274:
[----:B------:R-:W-:Y:S05]  /*6dd0*/  @!P0 BRA `(.L_x_2275) ;  /* 0x00000000000c8947 */ /* 0x000fea0003800000 */
[----:B------:R-:W2:Y:S04]  /*6de0*/  LDG.E R5, desc[UR38][R2.64] ;  /* 0x0000002602057981 */ /* 0x000ea8000c1e1900 */
[----:B-1----:R-:W2:Y:S02]  /*6df0*/  LDG.E R14, desc[UR38][R2.64+0x4] ;  /* 0x00000426020e7981 */ /* 0x002ea4000c1e1900 */
[----:B--2---:R-:W-:-:S07]  /*6e00*/  IMAD.IADD R14, R14, 0x1, -R5 ;  /* 0x000000010e0e7824 */ /* 0x004fce00078e0a05 */
.L_x_2275:
        /* <DEDUP_REMOVED lines=20> */
.L_x_2276:
        /* <DEDUP_REMOVED lines=62> */
.L_x_2305:
        /* <DEDUP_REMOVED lines=9> */
.L_x_2279:
        /* <DEDUP_REMOVED lines=112> */
.L_x_2290:
[----:B-1----:R-:W-:-:S05]  /*7ac0*/  IMAD.MOV.U32 R6, RZ, RZ, 0x1 ;  /* 0x00000001ff067424 */ /* 0x002fca00078e00ff */
[----:B------:R-:W-:-:S04]  /*7ad0*/  SHF.L.U32 R6, R6, 0x1f, RZ ;  /* 0x0000001f06067819 */ /* 0x000fc800000006ff */
[----:B------:R-:W1:Y:S02]  /*7ae0*/  SYNCS.PHASECHK.TRANS64.TRYWAIT P1, [R0+URZ+0x36438], R6 ;  /* 0x03643806000075a7 */ /* 0x000e64000802017f */
[----:B-1----:R-:W-:Y:S05]  /*7af0*/  @!P1 BRA `(.L_x_2282) ;  /* 0x0000001800a09947 */ /* 0x002fea0003800000 */
.L_x_2306:
[----:B------:R-:W-:Y:S05]  /*7b00*/  @P0 BRA `(.L_x_2283) ;  /* 0x0000000000140947 */ /* 0x000fea0003800000 */
[----:B------:R-:W-:Y:S01]  /*7b10*/  ISETP.NE.AND P1, PT, R18, RZ, PT ;  /* 0x000000ff1200720c */ /* 0x000fe20003f25270 */
[----:B------:R-:W-:-:S04]  /*7b20*/  IMAD.MOV.U32 R3, RZ, RZ, 0x6100 ;  /* 0x00006100ff037424 */ /* 0x000fc800078e00ff */
[----:B------:R2:W-:Y:S08]  /*7b30*/  SYNCS.ARRIVE.TRANS64 RZ, [R0+URZ+0x36430], R3 ;  /* 0x0364300300ff79a7 */ /* 0x0005f0000800003f */
[----:B------:R-:W-:Y:S05]  /*7b40*/  @!P1 BRA `(.L_x_2283) ;  /* 0x0000000000049947 */ /* 0x000fea0003800000 */
[----:B------:R-:W-:Y:S01]  /*7b50*/  BPT.TRAP 0x1 ;  /* 0x000000040000795c */ /* 0x000fe20000300000 */
.L_x_2283:
        /* <DEDUP_REMOVED lines=48> */
.L_x_2307:
[----:B------:R-:W-:Y:S05]  /*7e60*/  @P0 BRA `(.L_x_2285) ;  /* 0x0000000000140947 */ /* 0x000fea0003800000 */
[----:B------:R-:W-:Y:S01]  /*7e70*/  ISETP.NE.AND P1, PT, R18, RZ, PT ;  /* 0x000000ff1200720c */ /* 0x000fe20003f25270 */
[----:B--2---:R-:W-:-:S04]  /*7e80*/  IMAD.MOV.U32 R3, RZ, RZ, 0x6100 ;  /* 0x00006100ff037424 */ /* 0x004fc800078e00ff */
[----:B------:R3:W-:Y:S08]  /*7e90*/  SYNCS.ARRIVE.TRANS64 RZ, [R0+URZ+0x36418], R3 ;  /* 0x0364180300ff79a7 */ /* 0x0007f0000800003f */
[----:B------:R-:W-:Y:S05]  /*7ea0*/  @!P1 BRA `(.L_x_2285) ;  /* 0x0000000000049947 */ /* 0x000fea0003800000 */
[----:B------:R-:W-:Y:S01]  /*7eb0*/  BPT.TRAP 0x1 ;  /* 0x000000040000795c */ /* 0x000fe20000300000 */
.L_x_2285:
        /* <DEDUP_REMOVED lines=47> */
.L_x_2308:
        /* <DEDUP_REMOVED lines=8> */
.L_x_2287:
        /* <DEDUP_REMOVED lines=37> */
.L_x_2310:
[----:B------:R-:W-:Y:S05]  /*8480*/  @P0 BRA `(.L_x_2289) ;  /* 0x0000000000140947 */ /* 0x000fea0003800000 */
[----:B------:R-:W-:Y:S01]  /*8490*/  ISETP.NE.AND P1, PT, R18, RZ, PT ;  /* 0x000000ff1200720c */ /* 0x000fe20003f25270 */
[----:B--2---:R-:W-:-:S04]  /*84a0*/  IMAD.MOV.U32 R5, RZ, RZ, 0x6100 ;  /* 0x00006100ff057424 */ /* 0x004fc800078e00ff */
[----:B------:R3:W-:Y:S08]  /*84b0*/  SYNCS.ARRIVE.TRANS64 RZ, [R0+URZ+0x36410], R5 ;  /* 0x0364100500ff79a7 */ /* 0x0007f0000800003f */
[----:B------:R-:W-:Y:S05]  /*84c0*/  @!P1 BRA `(.L_x_2289) ;  /* 0x0000000000049947 */ /* 0x000fea0003800000 */
[----:B------:R-:W-:Y:S01]  /*84d0*/  BPT.TRAP 0x1 ;  /* 0x000000040000795c */ /* 0x000fe20000300000 */
.L_x_2289:
        /* <DEDUP_REMOVED lines=44> */
.L_x_2281:
[----:B------:R-:W-:Y:S01]  /*87a0*/  ISETP.NE.AND P1, PT, R20, RZ, PT ;  /* 0x000000ff1400720c */ /* 0x000fe20003f25270 */
[----:B------:R-:W-:Y:S02]  /*87b0*/  IMAD.MOV.U32 R5, RZ, RZ, R14 ;  /* 0x000000ffff057224 */ /* 0x000fe400078e000e */
[----:B------:R-:W-:-:S10]  /*87c0*/  IMAD.MOV.U32 R16, RZ, RZ, 0x1 ;  /* 0x00000001ff107424 */ /* 0x000fd400078e00ff */
[----:B------:R-:W-:Y:S05]  /*87d0*/  @!P1 BRA `(.L_x_2280) ;  /* 0x00000004008c9947 */ /* 0x000fea0003800000 */
[----:B------:R-:W2:Y:S02]  /*87e0*/  SYNCS.PHASECHK.TRANS64.TRYWAIT P1, [R0+URZ+0x36438], R6 ;  /* 0x03643806000075a7 */ /* 0x000ea4000802017f */
[----:B--2---:R-:W-:Y:S05]  /*87f0*/  @!P1 BRA `(.L_x_2291) ;  /* 0x0000000c00c09947 */ /* 0x004fea0003800000 */
.L_x_2311:
[----:B------:R-:W-:Y:S05]  /*8800*/  @P0 BRA `(.L_x_2292) ;  /* 0x0000000000140947 */ /* 0x000fea0003800000 */
[----:B------:R-:W-:Y:S01]  /*8810*/  ISETP.NE.AND P1, PT, R18, RZ, PT ;  /* 0x000000ff1200720c */ /* 0x000fe20003f25270 */
[----:B------:R-:W-:-:S04]  /*8820*/  IMAD.MOV.U32 R5, RZ, RZ, 0x6100 ;  /* 0x00006100ff057424 */ /* 0x000fc800078e00ff */
[----:B------:R3:W-:Y:S08]  /*8830*/  SYNCS.ARRIVE.TRANS64 RZ, [R0+URZ+0x36430], R5 ;  /* 0x0364300500ff79a7 */ /* 0x0007f0000800003f */
[----:B------:R-:W-:Y:S05]  /*8840*/  @!P1 BRA `(.L_x_2292) ;  /* 0x0000000000049947 */ /* 0x000fea0003800000 */
[----:B------:R-:W-:Y:S01]  /*8850*/  BPT.TRAP 0x1 ;  /* 0x000000040000795c */ /* 0x000fe20000300000 */
.L_x_2292:
        /* <DEDUP_REMOVED lines=42> */
.L_x_2312:
[----:B------:R-:W-:Y:S01]  /*8b00*/  IMAD.MOV.U32 R16, RZ, RZ, RZ ;  /* 0x000000ffff107224 */ /* 0x000fe200078e00ff */
[----:B------:R-:W-:Y:S06]  /*8b10*/  @P0 BRA `(.L_x_2294) ;  /* 0x0000000000140947 */ /* 0x000fec0003800000 */
[----:B------:R-:W-:Y:S01]  /*8b20*/  ISETP.NE.AND P1, PT, R18, RZ, PT ;  /* 0x000000ff1200720c */ /* 0x000fe20003f25270 */
[----:B-1----:R-:W-:-:S04]  /*8b30*/  IMAD.MOV.U32 R5, RZ, RZ, 0x6100 ;  /* 0x00006100ff057424 */ /* 0x002fc800078e00ff */
[----:B------:R2:W-:Y:S08]  /*8b40*/  SYNCS.ARRIVE.TRANS64 RZ, [R0+URZ+0x36418], R5 ;  /* 0x0364180500ff79a7 */ /* 0x0005f0000800003f */
[----:B------:R-:W-:Y:S05]  /*8b50*/  @!P1 BRA `(.L_x_2294) ;  /* 0x0000000000049947 */ /* 0x000fea0003800000 */
[----:B------:R-:W-:Y:S01]  /*8b60*/  BPT.TRAP 0x1 ;  /* 0x000000040000795c */ /* 0x000fe20000300000 */
.L_x_2294:
        /* <DEDUP_REMOVED lines=42> */
.L_x_2280:
[----:B------:R-:W-:-:S04]  /*8e10*/  SHF.L.U32 R3, R16, 0x1f, RZ ;  /* 0x0000001f10037819 */ /* 0x000fc800000006ff */
[----:B------:R-:W2:Y:S02]  /*8e20*/  SYNCS.PHASECHK.TRANS64.TRYWAIT P1, [R0+URZ+0x36438], R3 ;  /* 0x03643803000075a7 */ /* 0x000ea4000802017f */
[----:B--2---:R-:W-:Y:S05]  /*8e30*/  @!P1 BRA `(.L_x_2295) ;  /* 0x0000000800589947 */ /* 0x004fea0003800000 */
.L_x_2313:
[----:B------:R-:W-:Y:S05]  /*8e40*/  @P0 BRA `(.L_x_2296) ;  /* 0x0000000000180947 */ /* 0x000fea0003800000 */
[----:B------:R-:W3:Y:S01]  /*8e50*/  S2R R2, SR_TID.X ;  /* 0x0000000000027919 */ /* 0x000ee20000002100 */
[----:B--2---:R-:W-:-:S04]  /*8e60*/  IMAD.MOV.U32 R3, RZ, RZ, 0x6100 ;  /* 0x00006100ff037424 */ /* 0x004fc800078e00ff */
[----:B------:R4:W-:Y:S01]  /*8e70*/  SYNCS.ARRIVE.TRANS64 RZ, [R0+URZ+0x36430], R3 ;  /* 0x0364300300ff79a7 */ /* 0x0009e2000800003f */
[----:B---3--:R-:W-:-:S13]  /*8e80*/  LOP3.LUT P0, RZ, R2, 0x1f, RZ, 0xc0, !PT ;  /* 0x0000001f02ff7812 */ /* 0x008fda000780c0ff */
[----:B----4-:R-:W-:Y:S05]  /*8e90*/  @!P0 BRA `(.L_x_2296) ;  /* 0x0000000000048947 */ /* 0x010fea0003800000 */
[----:B------:R-:W-:Y:S01]  /*8ea0*/  BPT.TRAP 0x1 ;  /* 0x000000040000795c */ /* 0x000fe20000300000 */
.L_x_2296:
        /* <DEDUP_REMOVED lines=44> */
.L_x_2277:
[----:B------:R-:W-:Y:S05]  /*9170*/  BSYNC B0 ;  /* 0x0000000000007941 */ /* 0x000fea0003800000 */
.L_x_2272:
[----:B------:R-:W-:-:S03]  /*9180*/  UMOV UR7, 0xffffffff ;  /* 0xffffffff00077882 */ /* 0x000fc60000000000 */
[----:B------:R-:W-:Y:S05]  /*9190*/  BRA.DIV UR7, `(.L_x_2297) ;  /* 0x0000000607947947 */ /* 0x000fea000b800000 */
[----:B------:R-:W-:-:S13]  /*91a0*/  ELECT P6, URZ, PT ;  /* 0x00000000003f782f */ /* 0x000fda00038c0000 */
.L_x_2316:
[----:B------:R-:W-:Y:S05]  /*91b0*/  @!P6 BRA `(.L_x_2191) ;  /* 0x000000000074e947 */ /* 0x000fea0003800000 */
[----:B------:R-:W3:Y:S02]  /*91c0*/  LDL.LU R3, [R1] ;  /* 0x0000000001037983 */ /* 0x000ee40000300800 */
[----:B---3--:R-:W-:-:S04]  /*91d0*/  LOP3.LUT R3, R3, 0x2, RZ, 0xfc, !PT ;  /* 0x0000000203037812 */ /* 0x008fc800078efcff */
[----:B------:R-:W-:-:S13]  /*91e0*/  ISETP.NE.AND P2, PT, R3, 0x3, PT ;  /* 0x000000030300780c */ /* 0x000fda0003f45270 */
[----:B------:R-:W-:Y:S05]  /*91f0*/  @!P2 BRA `(.L_x_2298) ;  /* 0x000000000004a947 */ /* 0x000fea0003800000 */
[----:B--2---:R-:W-:Y:S01]  /*9200*/  BPT.TRAP 0x1 ;  /* 0x000000040000795c */ /* 0x004fe20000300000 */
.L_x_2298:
        /* <DEDUP_REMOVED lines=15> */
.L_x_2317:
[----:B------:R-:W3:Y:S02]  /*9300*/  SYNCS.PHASECHK.TRANS64.TRYWAIT P0, [R3+URZ], R0 ;  /* 0x00000000030075a7 */ /* 0x000ee4000800017f */
[----:B---3--:R-:W-:Y:S05]  /*9310*/  @!P0 BRA `(.L_x_2300) ;  /* 0x0000000400688947 */ /* 0x008fea0003800000 */
.L_x_2318:
[----:B------:R-:W-:Y:S05]  /*9320*/  @!P2 BRA `(.L_x_2301) ;  /* 0x000000000004a947 */ /* 0x000fea0003800000 */
[----:B--2---:R-:W-:Y:S01]  /*9330*/  BPT.TRAP 0x1 ;  /* 0x000000040000795c */ /* 0x004fe20000300000 */
.L_x_2301:
[----:B------:R-:W-:-:S07]  /*9340*/  SHF.L.U32 R16, R16, 0x1f, RZ ;  /* 0x0000001f10107819 */ /* 0x000fce00000006ff */
.L_x_2302:
[----:B----4-:R4:W1:Y:S02]  /*9350*/  SYNCS.PHASECHK.TRANS64.TRYWAIT P0, [R9+URZ+0x36438], R16 ;  /* 0x03643810090075a7 */ /* 0x010864000800017f */
[----:B-1----:R-:W-:Y:S05]  /*9360*/  @!P0 NANOSLEEP.SYNCS 0x989680 ;  /* 0x009896800000895d */ /* 0x002fea0003900000 */
[----:B------:R-:W1:Y:S02]  /*9370*/  @!P0 SYNCS.PHASECHK.TRANS64 P0, [R9+URZ+0x36438], R16 ;  /* 0x03643810090085a7 */ /* 0x000e64000800007f */
[----:B-1----:R-:W-:Y:S05]  /*9380*/  @!P0 BRA `(.L_x_2302) ;  /* 0xfffffffc00f08947 */ /* 0x002fea000383ffff */
.L_x_2191:
[----:B--2---:R-:W-:Y:S05]  /*9390*/  BSYNC B6 ;  /* 0x0000000000067941 */ /* 0x004fea0003800000 */
.L_x_2185:
[----:B------:R-:W-:Y:S05]  /*93a0*/  EXIT ;  /* 0x000000000000794d */ /* 0x000fea0003800000 */
.L_x_2202:
[----:B------:R-:W-:Y:S02]  /*93b0*/  IMAD.MOV.U32 R12, RZ, RZ, RZ ;  /* 0x000000ffff0c7224 */ /* 0x000fe400078e00ff */
[----:B------:R-:W-:Y:S02]  /*93c0*/  IMAD.MOV.U32 R11, RZ, RZ, 0x1f ;  /* 0x0000001fff0b7424 */ /* 0x000fe400078e00ff */
[----:B------:R-:W-:-:S07]  /*93d0*/  IMAD.MOV.U32 R15, RZ, RZ, -0x1 ;  /* 0xffffffffff0f7424 */ /* 0x000fce00078e00ff */
[----:B-1----:R-:W-:Y:S05]  /*93e0*/  WARPSYNC.COLLECTIVE R15, `(.L_x_2303) ;  /* 0x000000000f087348 */ /* 0x002fea0003c00000 */
[----:B------:R2:W3:Y:S02]  /*93f0*/  SHFL.IDX P6, R14, R13, R12, R11 ;  /* 0x0000000c0d0e7389 */ /* 0x0004e400000c000b */
[----:B-123--:R-:W-:Y:S01]  /*9400*/  ENDCOLLECTIVE ;  /* 0x000000000000791b */ /* 0x00efe20003800000 */
.L_x_2303:
[----:B------:R-:W-:Y:S05]  /*9410*/  BRA `(.L_x_2304) ;  /* 0xffffff7c00fc7947 */ /* 0x000fea000383ffff */
.L_x_2204:
[----:B-1----:R-:W-:-:S04]  /*9420*/  IMAD.U32 R3, RZ, RZ, UR36 ;  /* 0x00000024ff037e24 */ /* 0x002fc8000f8e00ff */
[----:B------:R1:W3:Y:S03]  /*9430*/  SYNCS.PHASECHK.TRANS64.TRYWAIT P0, [R3+URZ+0x36400], R10 ;  /* 0x0364000a030075a7 */ /* 0x0002e6000800017f */
[----:B---3--:R-:W-:Y:S05]  /*9440*/  @!P0 NANOSLEEP.SYNCS 0x989680 ;  /* 0x009896800000895d */ /* 0x008fea0003900000 */
[----:B------:R-:W3:Y:S02]  /*9450*/  @!P0 SYNCS.PHASECHK.TRANS64 P0, [R3+URZ+0x36400], R10 ;  /* 0x0364000a030085a7 */ /* 0x000ee4000800007f */
[----:B---3--:R-:W-:Y:S05]  /*9460*/  @!P0 BRA `(.L_x_2204) ;  /* 0xfffffffc00ec8947 */ /* 0x008fea000383ffff */
[----:B------:R-:W-:Y:S05]  /*9470*/  BRA `(.L_x_2203) ;  /* 0xffffff8000307947 */ /* 0x000fea000383ffff */
.L_x_2208:
[----:B--2---:R2:W3:Y:S02]  /*9480*/  SYNCS.PHASECHK.TRANS64.TRYWAIT P1, [R3+URZ+0x36410], R10 ;  /* 0x0364100a030075a7 */ /* 0x0044e4000802017f */
[----:B---3--:R-:W-:Y:S05]  /*9490*/  @!P1 NANOSLEEP.SYNCS 0x989680 ;  /* 0x009896800000995d */ /* 0x008fea0003900000 */
[----:B------:R-:W3:Y:S02]  /*94a0*/  @!P1 SYNCS.PHASECHK.TRANS64 P1, [R3+URZ+0x36410], R10 ;  /* 0x0364100a030095a7 */ /* 0x000ee4000802007f */
[----:B---3--:R-:W-:Y:S05]  /*94b0*/  @!P1 BRA `(.L_x_2208) ;  /* 0xfffffffc00f09947 */ /* 0x008fea000383ffff */
[----:B------:R-:W-:Y:S05]  /*94c0*/  BRA `(.L_x_2207) ;  /* 0xffffff88000c7947 */ /* 0x000fea000383ffff */
.L_x_2212:
[----:B----4-:R-:W-:-:S04]  /*94d0*/  IMAD.U32 R12, RZ, RZ, UR36 ;  /* 0x00000024ff0c7e24 */ /* 0x010fc8000f8e00ff */
[----:B------:R4:W1:Y:S03]  /*94e0*/  SYNCS.PHASECHK.TRANS64.TRYWAIT P1, [R12+URZ+0x36430], R11 ;  /* 0x0364300b0c0075a7 */ /* 0x000866000802017f */
[----:B-1----:R-:W-:Y:S05]  /*94f0*/  @!P1 NANOSLEEP.SYNCS 0x989680 ;  /* 0x009896800000995d */ /* 0x002fea0003900000 */
[----:B------:R-:W1:Y:S02]  /*9500*/  @!P1 SYNCS.PHASECHK.TRANS64 P1, [R12+URZ+0x36430], R11 ;  /* 0x0364300b0c0095a7 */ /* 0x000e64000802007f */
[----:B-1----:R-:W-:Y:S05]  /*9510*/  @!P1 BRA `(.L_x_2212) ;  /* 0xfffffffc00ec9947 */ /* 0x002fea000383ffff */
[----:B------:R-:W-:Y:S05]  /*9520*/  BRA `(.L_x_2211) ;  /* 0xffffff8c00ac7947 */ /* 0x000fea000383ffff */
.L_x_2278:
[----:B-1----:R1:W2:Y:S02]  /*9530*/  SYNCS.PHASECHK.TRANS64.TRYWAIT P1, [R0+URZ+0x36420], R6 ;  /* 0x03642006000075a7 */ /* 0x0022a4000802017f */
[----:B--2---:R-:W-:Y:S05]  /*9540*/  @!P1 NANOSLEEP.SYNCS 0x989680 ;  /* 0x009896800000995d */ /* 0x004fea0003900000 */
[----:B------:R-:W2:Y:S02]  /*9550*/  @!P1 SYNCS.PHASECHK.TRANS64 P1, [R0+URZ+0x36420], R6 ;  /* 0x03642006000095a7 */ /* 0x000ea4000802007f */
[----:B--2---:R-:W-:Y:S05]  /*9560*/  @!P1 BRA `(.L_x_2278) ;  /* 0xfffffffc00f09947 */ /* 0x004fea000383ffff */
[----:B------:R-:W-:Y:S05]  /*9570*/  BRA `(.L_x_2305) ;  /* 0xffffffdc006c7947 */ /* 0x000fea000383ffff */
.L_x_2282:
[----:B-1----:R1:W2:Y:S02]  /*9580*/  SYNCS.PHASECHK.TRANS64.TRYWAIT P1, [R0+URZ+0x36438], R6 ;  /* 0x03643806000075a7 */ /* 0x0022a4000802017f */
[----:B--2---:R-:W-:Y:S05]  /*9590*/  @!P1 NANOSLEEP.SYNCS 0x989680 ;  /* 0x009896800000995d */ /* 0x004fea0003900000 */
[----:B------:R-:W2:Y:S02]  /*95a0*/  @!P1 SYNCS.PHASECHK.TRANS64 P1, [R0+URZ+0x36438], R6 ;  /* 0x03643806000095a7 */ /* 0x000ea4000802007f */
[----:B--2---:R-:W-:Y:S05]  /*95b0*/  @!P1 BRA `(.L_x_2282) ;  /* 0xfffffffc00f09947 */ /* 0x004fea000383ffff */
[----:B------:R-:W-:Y:S05]  /*95c0*/  BRA `(.L_x_2306) ;  /* 0xffffffe4004c7947 */ /* 0x000fea000383ffff */
.L_x_2284:
[----:B--2---:R2:W3:Y:S02]  /*95d0*/  SYNCS.PHASECHK.TRANS64.TRYWAIT P1, [R0+URZ+0x36428], R3 ;  /* 0x03642803000075a7 */ /* 0x0044e4000802017f */
[----:B---3--:R-:W-:Y:S05]  /*95e0*/  @!P1 NANOSLEEP.SYNCS 0x989680 ;  /* 0x009896800000995d */ /* 0x008fea0003900000 */
[----:B------:R-:W3:Y:S02]  /*95f0*/  @!P1 SYNCS.PHASECHK.TRANS64 P1, [R0+URZ+0x36428], R3 ;  /* 0x03642803000095a7 */ /* 0x000ee4000802007f */
[----:B---3--:R-:W-:Y:S05]  /*9600*/  @!P1 BRA `(.L_x_2284) ;  /* 0xfffffffc00f09947 */ /* 0x008fea000383ffff */
[----:B------:R-:W-:Y:S05]  /*9610*/  BRA `(.L_x_2307) ;  /* 0xffffffe800107947 */ /* 0x000fea000383ffff */
.L_x_2286:
        /* <DEDUP_REMOVED lines=8> */
.L_x_2288:
[----:B------:R-:W-:-:S07]  /*96a0*/  SHF.L.U32 R5, R7, 0x1f, RZ ;  /* 0x0000001f07057819 */ /* 0x000fce00000006ff */
.L_x_2309:
[----:B--2---:R2:W3:Y:S02]  /*96b0*/  SYNCS.PHASECHK.TRANS64.TRYWAIT P1, [R0+URZ+0x36420], R5 ;  /* 0x03642005000075a7 */ /* 0x0044e4000802017f */
[----:B---3--:R-:W-:Y:S05]  /*96c0*/  @!P1 NANOSLEEP.SYNCS 0x989680 ;  /* 0x009896800000995d */ /* 0x008fea0003900000 */
[----:B------:R-:W3:Y:S02]  /*96d0*/  @!P1 SYNCS.PHASECHK.TRANS64 P1, [R0+URZ+0x36420], R5 ;  /* 0x03642005000095a7 */ /* 0x000ee4000802007f */
[----:B---3--:R-:W-:Y:S05]  /*96e0*/  @!P1 BRA `(.L_x_2309) ;  /* 0xfffffffc00f09947 */ /* 0x008fea000383ffff */
[----:B------:R-:W-:Y:S05]  /*96f0*/  BRA `(.L_x_2310) ;  /* 0xffffffec00607947 */ /* 0x000fea000383ffff */
.L_x_2291:
[----:B--2---:R2:W3:Y:S02]  /*9700*/  SYNCS.PHASECHK.TRANS64.TRYWAIT P1, [R0+URZ+0x36438], R6 ;  /* 0x03643806000075a7 */ /* 0x0044e4000802017f */
[----:B---3--:R-:W-:Y:S05]  /*9710*/  @!P1 NANOSLEEP.SYNCS 0x989680 ;  /* 0x009896800000995d */ /* 0x008fea0003900000 */
[----:B------:R-:W3:Y:S02]  /*9720*/  @!P1 SYNCS.PHASECHK.TRANS64 P1, [R0+URZ+0x36438], R6 ;  /* 0x03643806000095a7 */ /* 0x000ee4000802007f */
[----:B---3--:R-:W-:Y:S05]  /*9730*/  @!P1 BRA `(.L_x_2291) ;  /* 0xfffffffc00f09947 */ /* 0x008fea000383ffff */
[----:B------:R-:W-:Y:S05]  /*9740*/  BRA `(.L_x_2311) ;  /* 0xfffffff0002c7947 */ /* 0x000fea000383ffff */
.L_x_2293:
[----:B-1----:R1:W2:Y:S02]  /*9750*/  SYNCS.PHASECHK.TRANS64.TRYWAIT P1, [R0+URZ+0x36428], R5 ;  /* 0x03642805000075a7 */ /* 0x0022a4000802017f */
[----:B--2---:R-:W-:Y:S05]  /*9760*/  @!P1 NANOSLEEP.SYNCS 0x989680 ;  /* 0x009896800000995d */ /* 0x004fea0003900000 */
[----:B------:R-:W2:Y:S02]  /*9770*/  @!P1 SYNCS.PHASECHK.TRANS64 P1, [R0+URZ+0x36428], R5 ;  /* 0x03642805000095a7 */ /* 0x000ea4000802007f */
[----:B--2---:R-:W-:Y:S05]  /*9780*/  @!P1 BRA `(.L_x_2293) ;  /* 0xfffffffc00f09947 */ /* 0x004fea000383ffff */
[----:B------:R-:W-:Y:S05]  /*9790*/  BRA `(.L_x_2312) ;  /* 0xfffffff000d87947 */ /* 0x000fea000383ffff */
.L_x_2295:
[----:B--2---:R2:W3:Y:S02]  /*97a0*/  SYNCS.PHASECHK.TRANS64.TRYWAIT P1, [R0+URZ+0x36438], R3 ;  /* 0x03643803000075a7 */ /* 0x0044e4000802017f */
[----:B---3--:R-:W-:Y:S05]  /*97b0*/  @!P1 NANOSLEEP.SYNCS 0x989680 ;  /* 0x009896800000995d */ /* 0x008fea0003900000 */
[----:B------:R-:W3:Y:S02]  /*97c0*/  @!P1 SYNCS.PHASECHK.TRANS64 P1, [R0+URZ+0x36438], R3 ;  /* 0x03643803000095a7 */ /* 0x000ee4000802007f */
[----:B---3--:R-:W-:Y:S05]  /*97d0*/  @!P1 BRA `(.L_x_2295) ;  /* 0xfffffffc00f09947 */ /* 0x008fea000383ffff */
[----:B------:R-:W-:Y:S05]  /*97e0*/  BRA `(.L_x_2313) ;  /* 0xfffffff400947947 */ /* 0x000fea000383ffff */
.L_x_2297:
[----:B------:R-:W-:Y:S01]  /*97f0*/  BSSY B0, `(.L_x_2314) ;  /* 0x0000006000007945 */ /* 0x000fe20003800000 */
[----:B------:R-:W-:-:S07]  /*9800*/  IMAD.MOV.U32 R15, RZ, RZ, -0x1 ;  /* 0xffffffffff0f7424 */ /* 0x000fce00078e00ff */
[----:B--2---:R-:W-:Y:S05]  /*9810*/  WARPSYNC.COLLECTIVE R15, `(.L_x_2315) ;  /* 0x000000000f0c7348 */ /* 0x004fea0003c00000 */
[----:B------:R-:W-:Y:S02]  /*9820*/  ELECT P6, UR62, PT ;  /* 0x00000000003e782f */ /* 0x000fe400038c0000 */
[----:B------:R-:W-:Y:S01]  /*9830*/  MOV R14, UR62 ;  /* 0x0000003e000e7c02 */ /* 0x000fe20008000f00 */
[----:B--2---:R-:W-:Y:S10]  /*9840*/  ENDCOLLECTIVE ;  /* 0x000000000000791b */ /* 0x004ff40003800000 */
.L_x_2315:
[----:B------:R-:W-:Y:S05]  /*9850*/  BSYNC B0 ;  /* 0x0000000000007941 */ /* 0x000fea0003800000 */
.L_x_2314:
[----:B------:R-:W-:Y:S05]  /*9860*/  BRA `(.L_x_2316) ;  /* 0xfffffff800507947 */ /* 0x000fea000383ffff */
.L_x_2299:
[----:B-1----:R1:W3:Y:S02]  /*9870*/  SYNCS.PHASECHK.TRANS64.TRYWAIT P0, [R7+URZ], R4 ;  /* 0x00000004070075a7 */ /* 0x0022e4000800017f */
[----:B---3--:R-:W-:Y:S05]  /*9880*/  @!P0 NANOSLEEP.SYNCS 0x989680 ;  /* 0x009896800000895d */ /* 0x008fea0003900000 */
[----:B------:R-:W3:Y:S02]  /*9890*/  @!P0 SYNCS.PHASECHK.TRANS64 P0, [R7+URZ], R4 ;  /* 0x00000004070085a7 */ /* 0x000ee4000800007f */
[----:B---3--:R-:W-:Y:S05]  /*98a0*/  @!P0 BRA `(.L_x_2299) ;  /* 0xfffffffc00f08947 */ /* 0x008fea000383ffff */
[----:B------:R-:W-:Y:S05]  /*98b0*/  BRA `(.L_x_2317) ;  /* 0xfffffff800907947 */ /* 0x000fea000383ffff */
.L_x_2300:
[----:B---3--:R3:W4:Y:S02]  /*98c0*/  SYNCS.PHASECHK.TRANS64.TRYWAIT P0, [R3+URZ], R0 ;  /* 0x00000000030075a7 */ /* 0x008724000800017f */
[----:B----4-:R-:W-:Y:S05]  /*98d0*/  @!P0 NANOSLEEP.SYNCS 0x989680 ;  /* 0x009896800000895d */ /* 0x010fea0003900000 */
[----:B------:R-:W4:Y:S02]  /*98e0*/  @!P0 SYNCS.PHASECHK.TRANS64 P0, [R3+URZ], R0 ;  /* 0x00000000030085a7 */ /* 0x000f24000800007f */
[----:B----4-:R-:W-:Y:S05]  /*98f0*/  @!P0 BRA `(.L_x_2300) ;  /* 0xfffffffc00f08947 */ /* 0x010fea000383ffff */
[----:B------:R-:W-:Y:S05]  /*9900*/  BRA `(.L_x_2318) ;  /* 0xfffffff800847947 */ /* 0x000fea000383ffff */
.L_x_2319:
        /* <DEDUP_REMOVED lines=15> */
.L_x_3869:


//--------------------- .text._ZN7cutlass13device_kernelIN5flash11enable_sm90INS1_16FlashAttnBwdSm90INS1_25CollectiveMainloopBwdSm90ILi2ELi1ELi1EN4cute5tupleIJNS5_1CILi1EEES8_S8_EEENS6_IJNS7_ILi64EEENS7_ILi96EEENS7_ILi192EEEEEENS_6half_tEfNS_4arch4Sm90ELb0ELb1ELb1ELb1ELb1ELb0ELb1ELb0ELi3ELi1ELi1ELi1ELb0EEENS1_24CollectiveEpilogueBwdGQAISD_fSG_Li384ELb1ELb1EEENS1_19SingleTileSchedulerILb1ELb0ELb0ELi96EEEEEEEEEvNT_6ParamsE --------------------------
	.section	.text._ZN7cutlass13device_kernelIN5flash11enable_sm90INS1_16FlashAttnBwdSm90INS1_25CollectiveMainloopBwdSm90ILi2ELi1ELi1EN4cute5tupleIJNS5_1CILi1EEES8_S8_EEENS6_IJNS7_ILi64EEENS7_ILi96EEENS7_ILi192EEEEEENS_6half_tEfNS_4arch4Sm90ELb0ELb1ELb1ELb1ELb1ELb0ELb1ELb0ELi3ELi1ELi1ELi1ELb0EEENS1_24CollectiveEpilogueBwdGQAISD_fSG_Li384ELb1ELb1EEENS1_19SingleTileSchedulerILb1ELb0ELb0ELi96EEEEEEEEEvNT_6ParamsE,"ax",@progbits
	.align	128
.text._ZN7cutlass13device_kernelIN5flash11enable_sm90INS1_16FlashAttnBwdSm90INS1_25CollectiveMainloopBwdSm90ILi2ELi1ELi1EN4cute5tupleIJNS5_1CILi1EEES8_S8_EEENS6_IJNS7_ILi64EEENS7_ILi96EEENS7_ILi192EEEEEENS_6half_tEfNS_4arch4Sm90ELb0ELb1ELb1ELb1ELb1ELb0ELb1ELb0ELi3ELi1ELi1ELi1ELb0EEENS1_24CollectiveEpilogueBwdGQAISD_fSG_Li384ELb1ELb1EEENS1_19SingleTileSchedulerILb1ELb0ELb0ELi96EEEEEEEEEvNT_6ParamsE:
        .type           _ZN7cutlass13device_kernelIN5flash11enable_sm90INS1_16FlashAttnBwdSm90INS1_25CollectiveMainloopBwdSm90ILi2ELi1ELi1EN4cute5tupleIJNS5_1CILi1EEES8_S8_EEENS6_IJNS7_ILi64EEENS7_ILi96EEENS7_ILi192EEEEEENS_6half_tEfNS_4arch4Sm90ELb0ELb1ELb1ELb1ELb1ELb0ELb1ELb0ELi3ELi1ELi1ELi1ELb0EEENS1_24CollectiveEpilogueBwdGQAISD_fSG_Li384ELb1ELb1EEENS1_19SingleTileSchedulerILb1ELb0ELb0ELi96EEEEEEEEEvNT_6ParamsE,@function
        .size           _ZN7cutlass13device_kernelIN5flash11enable_sm90INS1_16FlashAttnBwdSm90INS1_25CollectiveMainloopBwdSm90ILi2ELi1ELi1EN4cute5tupleIJNS5_1CILi1EEES8_S8_EEENS6_IJNS7_ILi64EEENS7_ILi96EEENS7_ILi192EEEEEENS_6half_tEfNS_4arch4Sm90ELb0ELb1ELb1ELb1ELb1ELb0ELb1ELb0ELi3ELi1ELi1ELi1ELb0EEENS1_24CollectiveEpilogueBwdGQAISD_fSG_Li384ELb1ELb1EEENS1_19SingleTileSchedulerILb1ELb0ELb0ELi96EEEEEEEEEvNT_6ParamsE,(.L_x_3870 - _ZN7cutlass13device_kernelIN5flash11enable_sm90INS1_16FlashAttnBwdSm90INS1_25CollectiveMainloopBwdSm90ILi2ELi1ELi1EN4cute5tupleIJNS5_1CILi1EEES8_S8_EEENS6_IJNS7_ILi64EEENS7_ILi96EEENS7_ILi192EEEEEENS_6half_tEfNS_4arch4Sm90ELb0ELb1ELb1ELb1ELb1ELb0ELb1ELb0ELi3ELi1ELi1ELi1ELb0EEENS1_24CollectiveEpilogueBwdGQAISD_fSG_Li384ELb1ELb1EEENS1_19SingleTileSchedulerILb1ELb0ELb0ELi96EEEEEEEEEvNT_6ParamsE)
        .other          _ZN7cutlass13device_kernelIN5flash11enable_sm90INS1_16FlashAttnBwdSm90INS1_25CollectiveMainloopBwdSm90ILi2ELi1ELi1EN4cute5tupleIJNS5_1CILi1EEES8_S8_EEENS6_IJNS7_ILi64EEENS7_ILi96EEENS7_ILi192EEEEEENS_6half_tEfNS_4arch4Sm90ELb0ELb1ELb1ELb1ELb1ELb0ELb1ELb0ELi3ELi1ELi1ELi1ELb0EEENS1_24CollectiveEpilogueBwdGQAISD_fSG_Li384ELb1ELb1EEENS1_19SingleTileSchedulerILb1ELb0ELb0ELi96EEEEEEEEEvNT_6ParamsE,@"STO_CUDA_ENTRY STV_DEFAULT"
_ZN7cutlass13device_kernelIN5flash11enable_sm90INS1_16FlashAttnBwdSm90INS1_25CollectiveMainloopBwdSm90ILi2ELi1ELi1EN4cute5tupleIJNS5_1CILi1EEES8_S8_EEENS6_IJNS7_ILi64EEENS7_ILi96EEENS7_ILi192EEEEEENS_6half_tEfNS_4arch4Sm90ELb0ELb1ELb1ELb1ELb1ELb0ELb1ELb0ELi3ELi1ELi1ELi1ELb0EEENS1_24CollectiveEpilogueBwdGQAISD_fSG_Li384ELb1ELb1EEENS1_19SingleTileSchedulerILb1ELb0ELb0ELi96EEEEEEEEEvNT_6ParamsE:
        /* <DEDUP_REMOVED lines=23> */
.L_x_2321:
[----:B------:R-:W-:Y:S05]  /*0170*/  BSYNC B0 ;  /* 0x0000000000007941 */ /* 0x000fea0003800000 */
.L_x_2320:
        /* <DEDUP_REMOVED lines=34> */
.L_x_2322:
        /* <DEDUP_REMOVED lines=20> */
.L_x_2323:
        /* <DEDUP_REMOVED lines=9> */
.L_x_2326:
        /* <DEDUP_REMOVED lines=21> */
.L_x_2327:
        /* <DEDUP_REMOVED lines=10> */
.L_x_2329:
[----:B------:R-:W2:Y:S02]  /*0760*/  LDC R0, c[0x0][0x8c4] ;  /* 0x00023100ff007b82 */ /* 0x000ea40000000800 */
.L_x_2328:
        /* <DEDUP_REMOVED lines=16> */
.L_x_2331:
        /* <DEDUP_REMOVED lines=10> */
.L_x_2332:
        /* <DEDUP_REMOVED lines=8> */
.L_x_2333:
        /* <DEDUP_REMOVED lines=9> */
.L_x_2334:
        /* <DEDUP_REMOVED lines=22> */
.L_x_2335:
        /* <DEDUP_REMOVED lines=79> */
.L_x_2338:
        /* <DEDUP_REMOVED lines=15> */
.L_x_2337:
        /* <DEDUP_REMOVED lines=20> */
.L_x_2340:
        /* <DEDUP_REMOVED lines=15> */
.L_x_2339:
        /* <DEDUP_REMOVED lines=8> */
.L_x_2483:
        /* <DEDUP_REMOVED lines=19> */
.L_x_2342:
        /* <DEDUP_REMOVED lines=113> */
.L_x_2362:
[----:B------:R-:W-:-:S13]  /*1c50*/  ISETP.NE.AND P0, PT, R8, 0x3, PT ;  /* 0x000000030800780c */ /* 0x000fda0003f05270 */
[----:B------:R-:W-:Y:S05]  /*1c60*/  @!P0 BRA `(.L_x_2344) ;  /* 0x0000000000048947 */ /* 0x000fea0003800000 */
[----:B------:R-:W-:Y:S01]  /*1c70*/  BPT.TRAP 0x1 ;  /* 0x000000040000795c */ /* 0x000fe20000300000 */
.L_x_2344:
[----:B------:R-:W-:Y:S02]  /*1c80*/  LEA R3, R2, UR36, 0x3 ;  /* 0x0000002402037c11 */ /* 0x000fe4000f8e18ff */
[----:B------:R-:W-:-:S04]  /*1c90*/  SHF.L.U32 R10, R7, 0x1f, RZ ;  /* 0x0000001f070a7819 */ /* 0x000fc800000006ff */
[----:B------:R1:W2:Y:S01]  /*1ca0*/  SYNCS.PHASECHK.TRANS64.TRYWAIT P1, [R3+URZ+0x36410], R10 ;  /* 0x0364100a030075a7 */ /* 0x0002a2000802017f */
[----:B------:R-:W-:Y:S05]  /*1cb0*/  @!P0 BRA `(.L_x_2345) ;  /* 0x0000000000048947 */ /* 0x000fea0003800000 */
[----:B------:R-:W-:Y:S01]  /*1cc0*/  BPT.TRAP 0x1 ;  /* 0x000000040000795c */ /* 0x000fe20000300000 */
.L_x_2345:
[----:B--2---:R-:W-:Y:S05]  /*1cd0*/  @P1 BRA `(.L_x_2346) ;  /* 0x0000000000081947 */ /* 0x004fea0003800000 */
[----:B------:R-:W2:Y:S02]  /*1ce0*/  SYNCS.PHASECHK.TRANS64.TRYWAIT P1, [R3+URZ+0x36410], R10 ;  /* 0x0364100a030075a7 */ /* 0x000ea4000802017f */
[----:B--2---:R-:W-:Y:S05]  /*1cf0*/  @!P1 BRA `(.L_x_2347) ;  /* 0x0000008800949947 */ /* 0x004fea0003800000 */
.L_x_2346:
        /* <DEDUP_REMOVED lines=103> */
.L_x_2348:
[----:B-1----:R-:W-:-:S04]  /*2370*/  SHF.L.U32 R11, R5, 0x1f, RZ ;  /* 0x0000001f050b7819 */ /* 0x002fc800000006ff */
[----:B------:R1:W4:Y:S01]  /*2380*/  SYNCS.PHASECHK.TRANS64.TRYWAIT P1, [UR36+0x36430], R11 ;  /* 0x0364300bff0075a7 */ /* 0x0003220008020164 */
[----:B------:R-:W-:Y:S05]  /*2390*/  @!P0 BRA `(.L_x_2349) ;  /* 0x0000000000048947 */ /* 0x000fea0003800000 */
[----:B------:R-:W-:Y:S01]  /*23a0*/  BPT.TRAP 0x1 ;  /* 0x000000040000795c */ /* 0x000fe20000300000 */
.L_x_2349:
[----:B----4-:R-:W-:Y:S05]  /*23b0*/  @P1 BRA `(.L_x_2350) ;  /* 0x0000000000081947 */ /* 0x010fea0003800000 */
[----:B------:R-:W4:Y:S02]  /*23c0*/  SYNCS.PHASECHK.TRANS64.TRYWAIT P1, [UR36+0x36430], R11 ;  /* 0x0364300bff0075a7 */ /* 0x000f240008020164 */
[----:B----4-:R-:W-:Y:S05]  /*23d0*/  @!P1 BRA `(.L_x_2351) ;  /* 0x0000008000f09947 */ /* 0x010fea0003800000 */
.L_x_2350:
        /* <DEDUP_REMOVED lines=145> */
.L_x_2354:
[----:B------:R-:W-:-:S13]  /*2cf0*/  ISETP.NE.AND P1, PT, R140, 0x1, PT ;  /* 0x000000018c00780c */ /* 0x000fda0003f25270 */
[----:B------:R-:W1:Y:S08]  /*2d00*/  @P1 LDC R143, c[0x0][0x754] ;  /* 0x0001d500ff8f1b82 */ /* 0x000e700000000800 */
[----:B------:R-:W2:Y:S01]  /*2d10*/  @P1 LDC R142, c[0x0][0x758] ;  /* 0x0001d600ff8e1b82 */ /* 0x000ea20000000800 */
[----:B-1----:R-:W-:-:S05]  /*2d20*/  @P1 IMAD.HI.U32 R143, R145, R143, RZ ;  /* 0x0000008f918f1227 */ /* 0x002fca00078e00ff */
[----:B--2---:R-:W-:-:S07]  /*2d30*/  @P1 SHF.R.U32.HI R145, RZ, R142, R143 ;  /* 0x0000008eff911219 */ /* 0x004fce000001168f */
.L_x_2355:
[----:B------:R-:W-:Y:S05]  /*2d40*/  BSYNC B0 ;  /* 0x0000000000007941 */ /* 0x000fea0003800000 */
.L_x_2353:
[----:B------:R-:W2:Y:S01]  /*2d50*/  LDL R142, [R1+0x10] ;  /* 0x00001000018e7983 */ /* 0x000ea20000100800 */
[----:B------:R-:W-:Y:S01]  /*2d60*/  IADD3 R150, R141, UR4, R4 ;  /* 0x000000048d967c10 */ /* 0x000fe2000fffe004 */
[----:B--2---:R-:W-:-:S05]  /*2d70*/  IMAD R145, R145, R140, R142 ;  /* 0x0000008c91917224 */ /* 0x004fca00078e028e */
[----:B------:R-:W-:Y:S02]  /*2d80*/  VIADDMNMX R146, R145, R140, R146, PT ;  /* 0x0000008c91927246 */ /* 0x000fe40003800192 */
[----:B------:R-:W-:-:S07]  /*2d90*/  VIMNMX R150, R150, R145, !PT ;  /* 0x0000009196967248 */ /* 0x000fce0007fe0100 */
.L_x_2352:
        /* <DEDUP_REMOVED lines=17> */
.L_x_2358:
[----:B------:R-:W-:-:S13]  /*2eb0*/  ISETP.NE.AND P1, PT, R140, 0x1, PT ;  /* 0x000000018c00780c */ /* 0x000fda0003f25270 */
[----:B------:R-:W1:Y:S08]  /*2ec0*/  @P1 LDC R142, c[0x0][0x754] ;  /* 0x0001d500ff8e1b82 */ /* 0x000e700000000800 */
[----:B------:R-:W2:Y:S01]  /*2ed0*/  @P1 LDC R141, c[0x0][0x758] ;  /* 0x0001d600ff8d1b82 */ /* 0x000ea20000000800 */
[----:B-1----:R-:W-:-:S05]  /*2ee0*/  @P1 IMAD.HI.U32 R142, R143, R142, RZ ;  /* 0x0000008e8f8e1227 */ /* 0x002fca00078e00ff */
[----:B--2---:R-:W-:-:S07]  /*2ef0*/  @P1 SHF.R.U32.HI R143, RZ, R141, R142 ;  /* 0x0000008dff8f1219 */ /* 0x004fce000001168e */
.L_x_2359:
[----:B------:R-:W-:Y:S05]  /*2f00*/  BSYNC B0 ;  /* 0x0000000000007941 */ /* 0x000fea0003800000 */
.L_x_2357:
[----:B------:R-:W2:Y:S02]  /*2f10*/  LDL R141, [R1+0x10] ;  /* 0x00001000018d7983 */ /* 0x000ea40000100800 */
[----:B--2---:R-:W-:-:S05]  /*2f20*/  IMAD R143, R143, R140, R141 ;  /* 0x0000008c8f8f7224 */ /* 0x004fca00078e028d */
[----:B------:R-:W-:Y:S02]  /*2f30*/  VIMNMX R147, R147, R143, !PT ;  /* 0x0000008f93937248 */ /* 0x000fe40007fe0100 */
[----:B------:R-:W-:-:S07]  /*2f40*/  VIADDMNMX R144, R143, R140, R144, PT ;  /* 0x0000008c8f907246 */ /* 0x000fce0003800190 */
.L_x_2356:
        /* <DEDUP_REMOVED lines=283> */
.L_x_2360:
        /* <DEDUP_REMOVED lines=59> */
.L_x_2361:
        /* <DEDUP_REMOVED lines=63> */
.L_x_2336:
[----:B------:R-:W-:Y:S05]  /*48a0*/  @P0 BRA `(.L_x_2330) ;  /* 0x0000005c006c0947 */ /* 0x000fea0003800000 */
[----:B------:R-:W3:Y:S01]  /*48b0*/  LDL.LU R120, [R1+0x18] ;  /* 0x0000180001787983 */ /* 0x000ee20000300800 */
[----:B--2---:R-:W2:Y:S01]  /*48c0*/  LDC.64 R2, c[0x0][0x878] ;  /* 0x00021e00ff027b82 */ /* 0x004ea20000000a00 */
[----:B------:R-:W-:Y:S01]  /*48d0*/  ULDC UR7, c[0x0][0x870] ;  /* 0x00021c0000077ab9 */ /* 0x000fe20000000800 */
[----:B------:R-:W-:Y:S01]  /*48e0*/  ULDC UR6, c[0x0][0x80c] ;  /* 0x0002030000067ab9 */ /* 0x000fe20000000800 */
[----:B------:R-:W4:Y:S01]  /*48f0*/  S2R R8, SR_TID.X ;  /* 0x0000000000087919 */ /* 0x000f220000002100 */
[----:B------:R-:W5:Y:S01]  /*4900*/  S2R R0, SR_CTAID.Y ;  /* 0x0000000000007919 */ /* 0x000f620000002600 */
[----:B------:R-:W5:Y:S03]  /*4910*/  S2R R16, SR_CTAID.X ;  /* 0x0000000000107919 */ /* 0x000f660000002500 */
[----:B------:R-:W4:Y:S01]  /*4920*/  S2UR UR5, SR_CgaCtaId ;  /* 0x00000000000579c3 */ /* 0x000f220000008800 */
[----:B------:R-:W-:-:S07]  /*4930*/  UMOV UR4, 0x400 ;  /* 0x0000040000047882 */ /* 0x000fce0000000000 */
[----:B------:R-:W5:Y:S01]  /*4940*/  LDC.64 R18, c[0x0][0x820] ;  /* 0x00020800ff127b82 */ /* 0x000f620000000a00 */
[----:B--2---:R-:W-:-:S04]  /*4950*/  ISETP.NE.U32.AND P0, PT, R2, RZ, PT ;  /* 0x000000ff0200720c */ /* 0x004fc80003f05070 */
[----:B------:R-:W-:-:S03]  /*4960*/  ISETP.NE.AND.EX P0, PT, R3, RZ, PT, P0 ;  /* 0x000000ff0300720c */ /* 0x000fc60003f05300 */
[----:B------:R-:W2:Y:S08]  /*4970*/  LDC.64 R20, c[0x0][0x848] ;  /* 0x00021200ff147b82 */ /* 0x000eb00000000a00 */
[----:B------:R-:W4:Y:S08]  /*4980*/  LDC R3, c[0x0][0x850] ;  /* 0x00021400ff037b82 */ /* 0x000f300000000800 */
[----:B-1----:R-:W3:Y:S08]  /*4990*/  @P0 LDC.64 R4, c[0x0][0x878] ;  /* 0x00021e00ff040b82 */ /* 0x002ef00000000a00 */
[----:B------:R-:W1:Y:S01]  /*49a0*/  LDC.64 R22, c[0x0][0x800] ;  /* 0x00020000ff167b82 */ /* 0x000e620000000a00 */
[----:B---3--:R-:W-:-:S06]  /*49b0*/  @P0 IMAD.WIDE R4, R120, 0x4, R4 ;  /* 0x0000000478040825 */ /* 0x008fcc00078e0204 */
[----:B------:R3:W2:Y:S01]  /*49c0*/  @P0 LDG.E R5, desc[UR38][R4.64] ;  /* 0x0000002604050981 */ /* 0x0006a2000c1e1900 */
[----:B------:R-:W-:Y:S01]  /*49d0*/  BAR.SYNC.DEFER_BLOCKING 0x1, 0x180 ;  /* 0x0046000000007b1d */ /* 0x000fe20000010000 */
[----:B----4-:R-:W-:Y:S01]  /*49e0*/  ISETP.NE.AND P2, PT, R3, 0x1, PT ;  /* 0x000000010300780c */ /* 0x010fe20003f45270 */
        /* <DEDUP_REMOVED lines=10> */
[----:B------:R-:W4:Y:S01]  /*4a90*/  @P2 LDC R9, c[0x0][0x858] ;  /* 0x00021600ff092b82 */ /* 0x000f220000000800 */
[----:B-----5:R-:W-:Y:S02]  /*4aa0*/  IMAD.MOV.U32 R2, RZ, RZ, R0 ;  /* 0x000000ffff027224 */ /* 0x020fe400078e0000 */
[----:B------:R-:W-:-:S04]  /*4ab0*/  IMAD R10, R11, 0x600, R6 ;  /* 0x000006000b0a7824 */ /* 0x000fc800078e0206 */
[----:B------:R-:W-:Y:S02]  /*4ac0*/  IMAD.SHL.U32 R10, R10, 0x4, RZ ;  /* 0x000000040a0a7824 */ /* 0x000fe400078e00ff */
[----:B---3--:R-:W-:-:S04]  /*4ad0*/  @P2 IMAD.HI.U32 R4, R0, R7, RZ ;  /* 0x0000000700042227 */ /* 0x008fc800078e00ff */
[----:B------:R-:W-:Y:S01]  /*4ae0*/  IMAD R7, R16, UR7, RZ ;  /* 0x0000000710077c24 */ /* 0x000fe2000f8e02ff */
[----:B----4-:R-:W-:Y:S01]  /*4af0*/  @P2 SHF.R.U32.HI R2, RZ, R9, R4 ;  /* 0x00000009ff022219 */ /* 0x010fe20000011604 */
        /* <DEDUP_REMOVED lines=9> */
[----:B--2---:R-:W-:Y:S02]  /*4b90*/  @P0 IMAD R6, R120, 0x60, R5 ;  /* 0x0000006078060824 */ /* 0x004fe400078e0205 */
        /* <DEDUP_REMOVED lines=39> */
[----:B------:R-:W-:Y:S01]  /*4e10*/  IMAD R12, R11, R20, RZ ;  /* 0x000000140b0c7224 */ /* 0x000fe200078e02ff */
[----:B------:R2:W-:Y:S01]  /*4e20*/  STS.128 [R8+0x5000], R64 ;  /* 0x0050004008007388 */ /* 0x0005e20000000c00 */
[----:B------:R-:W-:Y:S01]  /*4e30*/  IMAD.WIDE.U32 R4, R9, R18, R4 ;  /* 0x0000001209047225 */ /* 0x000fe200078e0004 */
[----:B------:R-:W-:-:S02]  /*4e40*/  IADD3.X R11, R16, UR7, RZ, P0, !PT ;  /* 0x00000007100b7c10 */ /* 0x000fc400087fe4ff */
[----:B------:R2:W-:Y:S01]  /*4e50*/  STS.128 [R8+0x5800], R68 ;  /* 0x0058004408007388 */ /* 0x0005e20000000c00 */
[----:B------:R-:W-:Y:S01]  /*4e60*/  IMAD.WIDE.U32 R6, R9, R20, R6 ;  /* 0x0000001409067225 */ /* 0x000fe200078e0006 */
[----:B-1----:R-:W-:-:S03]  /*4e70*/  LEA R22, P3, R4, R22, 0x2 ;  /* 0x0000001604167211 */ /* 0x002fc600078610ff */
[----:B------:R-:W-:Y:S01]  /*4e80*/  IMAD.MOV R2, RZ, RZ, -R2 ;  /* 0x000000ffff027224 */ /* 0x000fe200078e0a02 */
[----:B---3--:R-:W-:Y:S01]  /*4e90*/  LEA R24, P4, R6, R24, 0x2 ;  /* 0x0000001806187211 */ /* 0x008fe200078810ff */
[----:B------:R-:W-:Y:S02]  /*4ea0*/  IMAD R9, R9, R21, R12 ;  /* 0x0000001509097224 */ /* 0x000fe400078e020c */
[----:B------:R-:W-:Y:S02]  /*4eb0*/  IMAD R17, R3, R2, R0 ;  /* 0x0000000203117224 */ /* 0x000fe400078e0200 */
[----:B------:R-:W-:Y:S02]  /*4ec0*/  IMAD.IADD R3, R5, 0x1, R13 ;  /* 0x0000000105037824 */ /* 0x000fe400078e020d */
[----:B------:R-:W-:Y:S01]  /*4ed0*/  IMAD.IADD R2, R7, 0x1, R9 ;  /* 0x0000000107027824 */ /* 0x000fe200078e0209 */
[----:B--2---:R-:W-:Y:S06]  /*4ee0*/  @P2 BRA `(.L_x_2364) ;  /* 0x0000000000142947 */ /* 0x004fec0003800000 */
.L_x_2365:
[----:B------:R-:W2:Y:S04]  /*4ef0*/  LDG.E.STRONG.GPU R0, desc[UR38][R10.64] ;  /* 0x000000260a007981 */ /* 0x000ea8000c1ef900 */
[----:B--2---:R-:W-:Y:S01]  /*4f00*/  CCTL.IVALL ;  /* 0x00000000ff00798f */ /* 0x004fe20002000000 */
[----:B------:R-:W-:Y:S05]  /*4f10*/  YIELD ;  /* 0x0000000000007946 */ /* 0x000fea0003800000 */
[----:B------:R-:W-:-:S13]  /*4f20*/  ISETP.NE.AND P0, PT, R0, R17, PT ;  /* 0x000000110000720c */ /* 0x000fda0003f05270 */
[----:B------:R-:W-:Y:S05]  /*4f30*/  @P0 BRA `(.L_x_2365) ;  /* 0xfffffffc00ec0947 */ /* 0x000fea000383ffff */
.L_x_2364:
[----:B------:R-:W-:Y:S05]  /*4f40*/  BSYNC B0 ;  /* 0x0000000000007941 */ /* 0x000fea0003800000 */
.L_x_2363:
[----:B------:R-:W-:Y:S01]  /*4f50*/  UMOV UR5, 0xffffffff ;  /* 0xffffffff00057882 */ /* 0x000fe20000000000 */
[----:B------:R-:W-:Y:S02]  /*4f60*/  LEA.HI.X R23, R4, R23, R3, 0x2, P3 ;  /* 0x0000001704177211 */ /* 0x000fe400018f1403 */
[----:B------:R-:W-:Y:S01]  /*4f70*/  LEA.HI.X R2, R6, R25, R2, 0x2, P4 ;  /* 0x0000001906027211 */ /* 0x000fe200020f1402 */
[----:B------:R-:W-:Y:S06]  /*4f80*/  BRA.DIV UR5, `(.L_x_2366) ;  /* 0x0000005a051c7947 */ /* 0x000fec000b800000 */
[----:B------:R-:W-:Y:S01]  /*4f90*/  NOP ;  /* 0x0000000000007918 */ /* 0x000fe20000000000 */
.L_x_2486:
        /* <DEDUP_REMOVED lines=16> */
.L_x_2369:
[----:B------:R-:W-:Y:S01]  /*50a0*/  @P0 ELECT P2, URZ, PT ;  /* 0x00000000003f082f */ /* 0x000fe20003840000 */
[----:B------:R1:W-:-:S12]  /*50b0*/  UBLKRED.G.S.ADD.F32.RN [UR6], [UR4], UR5, desc[UR8] ;  /* 0x00000806040073bb */ /* 0x0003d800080a1405 */
[----:B------:R-:W-:Y:S02]  /*50c0*/  @P2 PLOP3.LUT P0, PT, P2, PT, PT, 0x8, 0x0 ;  /* 0x000000000000281c */ /* 0x000fe4000170e170 */
[----:B------:R-:W-:-:S11]  /*50d0*/  PLOP3.LUT P2, PT, PT, PT, PT, 0x8, 0x0 ;  /* 0x000000000000781c */ /* 0x000fd60003f4e170 */
[----:B-1----:R-:W-:Y:S05]  /*50e0*/  @P0 BRA.U.ANY `(.L_x_2369) ;  /* 0xfffffffd00ec0947 */ /* 0x002fea000393ffff */
[----:B------:R0:W-:Y:S01]  /*50f0*/  UTMACMDFLUSH ;  /* 0x00000000000079b7 */ /* 0x0001e20000000000 */
[----:B------:R-:W-:-:S04]  /*5100*/  DEPBAR.LE SB0, 0x0 ;  /* 0x000080000000791a */ /* 0x000fc80000000000 */
.L_x_2368:
[----:B------:R-:W-:Y:S05]  /*5110*/  BSYNC B0 ;  /* 0x0000000000007941 */ /* 0x000fea0003800000 */
.L_x_2367:
        /* <DEDUP_REMOVED lines=14> */
.L_x_2371:
[----:B------:R-:W-:Y:S05]  /*5200*/  BSYNC B0 ;  /* 0x0000000000007941 */ /* 0x000fea0003800000 */
.L_x_2370:
        /* <DEDUP_REMOVED lines=18> */
.L_x_2374:
[----:B------:R-:W2:Y:S04]  /*5330*/  LDG.E.STRONG.GPU R0, desc[UR38][R2.64] ;  /* 0x0000002602007981 */ /* 0x000ea8000c1ef900 */
[----:B--2---:R-:W-:Y:S01]  /*5340*/  CCTL.IVALL ;  /* 0x00000000ff00798f */ /* 0x004fe20002000000 */
[----:B------:R-:W-:Y:S05]  /*5350*/  YIELD ;  /* 0x0000000000007946 */ /* 0x000fea0003800000 */
[----:B------:R-:W-:-:S13]  /*5360*/  ISETP.NE.AND P0, PT, R0, R17, PT ;  /* 0x000000110000720c */ /* 0x000fda0003f05270 */
[----:B------:R-:W-:Y:S05]  /*5370*/  @P0 BRA `(.L_x_2374) ;  /* 0xfffffffc00ec0947 */ /* 0x000fea000383ffff */
.L_x_2373:
[----:B------:R-:W-:Y:S05]  /*5380*/  BSYNC B0 ;  /* 0x0000000000007941 */ /* 0x000fea0003800000 */
.L_x_2372:
[----:B------:R-:W-:-:S03]  /*5390*/  UMOV UR5, 0xffffffff ;  /* 0xffffffff00057882 */ /* 0x000fc60000000000 */
[----:B------:R-:W-:Y:S05]  /*53a0*/  BRA.DIV UR5, `(.L_x_2375) ;  /* 0x0000005605307947 */ /* 0x000fea000b800000 */
[----:B------:R-:W-:Y:S01]  /*53b0*/  NOP ;  /* 0x0000000000007918 */ /* 0x000fe20000000000 */
.L_x_2489:
        /* <DEDUP_REMOVED lines=16> */
.L_x_2378:
[----:B------:R-:W-:Y:S01]  /*54c0*/  @P0 ELECT P2, URZ, PT ;  /* 0x00000000003f082f */ /* 0x000fe20003840000 */
[----:B------:R2:W-:-:S12]  /*54d0*/  UBLKRED.G.S.ADD.F32.RN [UR6], [UR4], UR5, desc[UR8] ;  /* 0x00000806040073bb */ /* 0x0005d800080a1405 */
[----:B------:R-:W-:Y:S02]  /*54e0*/  @P2 PLOP3.LUT P0, PT, P2, PT, PT, 0x8, 0x0 ;  /* 0x000000000000281c */ /* 0x000fe4000170e170 */
[----:B------:R-:W-:-:S11]  /*54f0*/  PLOP3.LUT P2, PT, PT, PT, PT, 0x8, 0x0 ;  /* 0x000000000000781c */ /* 0x000fd60003f4e170 */
[----:B--2---:R-:W-:Y:S05]  /*5500*/  @P0 BRA.U.ANY `(.L_x_2378) ;  /* 0xfffffffd00ec0947 */ /* 0x004fea000393ffff */
[----:B------:R0:W-:Y:S01]  /*5510*/  UTMACMDFLUSH ;  /* 0x00000000000079b7 */ /* 0x0001e20000000000 */
[----:B------:R-:W-:-:S04]  /*5520*/  DEPBAR.LE SB0, 0x0 ;  /* 0x000080000000791a */ /* 0x000fc80000000000 */
.L_x_2377:
[----:B------:R-:W-:Y:S05]  /*5530*/  BSYNC B0 ;  /* 0x0000000000007941 */ /* 0x000fea0003800000 */
.L_x_2376:
        /* <DEDUP_REMOVED lines=14> */
.L_x_2325:
        /* <DEDUP_REMOVED lines=21> */
.L_x_2380:
        /* <DEDUP_REMOVED lines=13> */
.L_x_2382:
[----:B------:R-:W-:-:S05]  /*5840*/  ULDC UR4, c[0x0][0x8c4] ;  /* 0x0002310000047ab9 */ /* 0x000fca0000000800 */
.L_x_2381:
        /* <DEDUP_REMOVED lines=44> */
.L_x_2383:
        /* <DEDUP_REMOVED lines=13> */
.L_x_2384:
        /* <DEDUP_REMOVED lines=12> */
.L_x_2385:
        /* <DEDUP_REMOVED lines=30> */
.L_x_2386:
        /* <DEDUP_REMOVED lines=14> */
[----:B------:R-:W-:-:S02]  /*5f60*/  ULDC.64 UR16, c[0x0][0x2e0] ;  /* 0x0000b80000107ab9 */ /* 0x000fc40000000a00 */
[----:B------:R-:W-:Y:S02]  /*5f70*/  UIADD3.X UR7, UR5, UR13, URZ, UP0, !UPT ;  /* 0x0000000d05077290 */ /* 0x000fe400087fe43f */
[----:B------:R-:W-:Y:S02]  /*5f80*/  UIMAD UR11, UR19, UR16, URZ ;  /* 0x00000010130b72a4 */ /* 0x000fe4000f8e023f */
[----:B------:R-:W-:Y:S02]  /*5f90*/  UIMAD.WIDE.U32 UR6, UR12, UR16, UR6 ;  /* 0x000000100c0672a5 */ /* 0x000fe4000f8e0006 */
[----:B------:R-:W-:Y:S01]  /*5fa0*/  UIMAD UR17, UR12, UR17, UR11 ;  /* 0x000000110c1172a4 */ /* 0x000fe2000f8e020b */
[----:B------:R-:W-:Y:S02]  /*5fb0*/  ULDC UR19, c[0x0][0x760] ;  /* 0x0001d80000137ab9 */ /* 0x000fe40000000800 */
        /* <DEDUP_REMOVED lines=15> */
.L_x_2391:
[----:B------:R-:W2:Y:S04]  /*60b0*/  LDG.E.STRONG.GPU R0, desc[UR38][R2.64] ;  /* 0x0000002602007981 */ /* 0x000ea8000c1ef900 */
[----:B--2---:R-:W-:Y:S01]  /*60c0*/  CCTL.IVALL ;  /* 0x00000000ff00798f */ /* 0x004fe20002000000 */
[----:B------:R-:W-:Y:S05]  /*60d0*/  YIELD ;  /* 0x0000000000007946 */ /* 0x000fea0003800000 */
[----:B------:R-:W-:-:S13]  /*60e0*/  ISETP.NE.AND P1, PT, R0, UR20, PT ;  /* 0x0000001400007c0c */ /* 0x000fda000bf25270 */
[----:B------:R-:W-:Y:S05]  /*60f0*/  @P1 BRA `(.L_x_2391) ;  /* 0xfffffffc00ec1947 */ /* 0x000fea000383ffff */
.L_x_2390:
[----:B------:R-:W-:Y:S05]  /*6100*/  BSYNC B0 ;  /* 0x0000000000007941 */ /* 0x000fea0003800000 */
.L_x_2389:
[----:B------:R-:W-:-:S03]  /*6110*/  UMOV UR18, 0xffffffff ;  /* 0xffffffff00127882 */ /* 0x000fc60000000000 */
[----:B------:R-:W-:Y:S05]  /*6120*/  BRA.DIV UR18, `(.L_x_2392) ;  /* 0x0000004612ec7947 */ /* 0x000fea000b800000 */
[----:B------:R-:W-:Y:S01]  /*6130*/  NOP ;  /* 0x0000000000007918 */ /* 0x000fe20000000000 */
.L_x_2492:
        /* <DEDUP_REMOVED lines=22> */
.L_x_2394:
[----:B------:R-:W-:Y:S05]  /*62a0*/  BSYNC B0 ;  /* 0x0000000000007941 */ /* 0x000fea0003800000 */
.L_x_2393:
        /* <DEDUP_REMOVED lines=9> */
[----:B------:R-:W-:Y:S02]  /*6340*/  UIADD3 UR26, UP0, UR18, UR6, URZ ;  /* 0x00000006121a7290 */ /* 0x000fe4000ff1e03f */
[----:B-1----:R-:W-:Y:S02]  /*6350*/  ULEA UR23, UR23, UR19, 0x18 ;  /* 0x0000001317177291 */ /* 0x002fe4000f8ec03f */
[----:B------:R-:W-:Y:S02]  /*6360*/  ULEA.HI.X.SX32 UR19, UR18, UR22, 0x1, UP0 ;  /* 0x0000001612137291 */ /* 0x000fe400080f0e3f */
[----:B------:R-:W-:Y:S02]  /*6370*/  ULEA UR18, UP0, UR26, UR24, 0x2 ;  /* 0x000000181a127291 */ /* 0x000fe4000f80103f */
[----:B------:R-:W-:Y:S02]  /*6380*/  UIADD3 UR23, UR23, 0x16000, URZ ;  /* 0x0001600017177890 */ /* 0x000fe4000fffe03f */
[----:B------:R-:W-:Y:S01]  /*6390*/  ULEA.HI.X UR19, UR26, UR25, UR19, 0x2, UP0 ;  /* 0x000000191a137291 */ /* 0x000fe200080f1413 */
[----:B------:R-:W-:-:S02]  /*63a0*/  UMOV UR24, 0x400 ;  /* 0x0000040000187882 */ /* 0x000fc40000000000 */
[----:B------:R-:W-:-:S06]  /*63b0*/  UMOV UR26, 0x0 ;  /* 0x00000000001a7882 */ /* 0x000fcc0000000000 */
[----:B------:R1:W-:Y:S02]  /*63c0*/  UBLKRED.G.S.ADD.F32.RN [UR18], [UR23], UR24, desc[UR26] ;  /* 0x00001a12170073bb */ /* 0x0003e400080a1418 */
[----:B-1----:R0:W-:Y:S02]  /*63d0*/  UTMACMDFLUSH ;  /* 0x00000000000079b7 */ /* 0x0021e40000000000 */
.L_x_2396:
[----:B------:R-:W-:Y:S05]  /*63e0*/  BSYNC B0 ;  /* 0x0000000000007941 */ /* 0x000fea0003800000 */
.L_x_2395:
        /* <DEDUP_REMOVED lines=17> */
[----:B------:R1:W-:Y:S01]  /*6500*/  UBLKRED.G.S.ADD.F32.RN [UR18], [UR23], UR24, desc[UR26] ;  /* 0x00001a12170073bb */ /* 0x0003e200080a1418 */
[----:B------:R0:W-:Y:S01]  /*6510*/  UTMACMDFLUSH ;  /* 0x00000000000079b7 */ /* 0x0001e20000000000 */
[----:B-1----:R-:W-:-:S04]  /*6520*/  DEPBAR.LE SB0, 0x2 ;  /* 0x000080800000791a */ /* 0x002fc80000000000 */
.L_x_2398:
[----:B------:R-:W-:Y:S05]  /*6530*/  BSYNC B0 ;  /* 0x0000000000007941 */ /* 0x000fea0003800000 */
.L_x_2397:
[----:B------:R-:W-:Y:S06]  /*6540*/  BAR.ARV 0xa, 0xa0 ;  /* 0x0282800000007b1d */ /* 0x000fec0000002000 */
[----:B------:R-:W-:Y:S04]  /*6550*/  BSSY B0, `(.L_x_2399) ;  /* 0x0000003000007945 */ /* 0x000fe80003800000 */
[----:B------:R-:W-:Y:S05]  /*6560*/  @!P0 BRA `(.L_x_2400) ;  /* 0x0000000000048947 */ /* 0x000fea0003800000 */
[----:B------:R-:W-:-:S04]  /*6570*/  DEPBAR.LE SB0, 0x1 ;  /* 0x000080400000791a */ /* 0x000fc80000000000 */
.L_x_2400:
[----:B------:R-:W-:Y:S05]  /*6580*/  BSYNC B0 ;  /* 0x0000000000007941 */ /* 0x000fea0003800000 */
.L_x_2399:
[----:B------:R-:W-:Y:S06]  /*6590*/  BAR.ARV 0xb, 0xa0 ;  /* 0x02c2800000007b1d */ /* 0x000fec0000002000 */
[----:B------:R-:W-:Y:S04]  /*65a0*/  BSSY B0, `(.L_x_2401) ;  /* 0x0000003000007945 */ /* 0x000fe80003800000 */
[----:B------:R-:W-:Y:S05]  /*65b0*/  @!P0 BRA `(.L_x_2402) ;  /* 0x0000000000048947 */ /* 0x000fea0003800000 */
[----:B------:R-:W-:-:S04]  /*65c0*/  DEPBAR.LE SB0, 0x0 ;  /* 0x000080000000791a */ /* 0x000fc80000000000 */
.L_x_2402:
[----:B------:R-:W-:Y:S05]  /*65d0*/  BSYNC B0 ;  /* 0x0000000000007941 */ /* 0x000fea0003800000 */
.L_x_2401:
        /* <DEDUP_REMOVED lines=19> */
.L_x_2404:
[----:B------:R-:W-:Y:S05]  /*6710*/  BSYNC B0 ;  /* 0x0000000000007941 */ /* 0x000fea0003800000 */
.L_x_2403:
[----:B------:R-:W-:Y:S01]  /*6720*/  UIADD3 UR18, UR9, 0x1, URZ ;  /* 0x0000000109127890 */ /* 0x000fe2000fffe03f */
[----:B------:R-:W-:Y:S11]  /*6730*/  BRA `(.L_x_2405) ;  /* 0x0000000000047947 */ /* 0x000ff60003800000 */
.L_x_2388:
[----:B------:R-:W-:-:S05]  /*6740*/  UMOV UR18, UR9 ;  /* 0x0000000900127c82 */ /* 0x000fca0008000000 */
.L_x_2405:
        /* <DEDUP_REMOVED lines=15> */
.L_x_2438:
        /* <DEDUP_REMOVED lines=11> */
.L_x_2408:
[----:B------:R-:W2:Y:S04]  /*68f0*/  LDG.E.STRONG.GPU R0, desc[UR38][R2.64] ;  /* 0x0000002602007981 */ /* 0x000ea8000c1ef900 */
[----:B--2---:R-:W-:Y:S01]  /*6900*/  CCTL.IVALL ;  /* 0x00000000ff00798f */ /* 0x004fe20002000000 */
[----:B------:R-:W-:Y:S05]  /*6910*/  YIELD ;  /* 0x0000000000007946 */ /* 0x000fea0003800000 */
[----:B------:R-:W-:-:S13]  /*6920*/  ISETP.NE.AND P1, PT, R0, UR20, PT ;  /* 0x0000001400007c0c */ /* 0x000fda000bf25270 */
[----:B------:R-:W-:Y:S05]  /*6930*/  @P1 BRA `(.L_x_2408) ;  /* 0xfffffffc00ec1947 */ /* 0x000fea000383ffff */
.L_x_2407:
[----:B------:R-:W-:Y:S05]  /*6940*/  BSYNC B0 ;  /* 0x0000000000007941 */ /* 0x000fea0003800000 */
.L_x_2406:
[----:B------:R-:W-:-:S03]  /*6950*/  UMOV UR14, 0xffffffff ;  /* 0xffffffff000e7882 */ /* 0x000fc60000000000 */
[----:B------:R-:W-:Y:S05]  /*6960*/  BRA.DIV UR14, `(.L_x_2409) ;  /* 0x0000003e0ef87947 */ /* 0x000fea000b800000 */
[----:B------:R-:W-:Y:S01]  /*6970*/  NOP ;  /* 0x0000000000007918 */ /* 0x000fe20000000000 */
.L_x_2495:
        /* <DEDUP_REMOVED lines=8> */
[----:B------:R-:W-:Y:S02]  /*6a00*/  UIADD3 UR23, UP0, UR14, UR6, URZ ;  /* 0x000000060e177290 */ /* 0x000fe4000ff1e03f */
[----:B-1----:R-:W-:Y:S02]  /*6a10*/  ULEA UR19, UR19, UR15, 0x18 ;  /* 0x0000000f13137291 */ /* 0x002fe4000f8ec03f */
[----:B------:R-:W-:Y:S02]  /*6a20*/  ULEA.HI.X.SX32 UR15, UR14, UR22, 0x1, UP0 ;  /* 0x000000160e0f7291 */ /* 0x000fe400080f0e3f */
[----:B------:R-:W-:-:S02]  /*6a30*/  ULEA UR14, UP0, UR23, UR24, 0x2 ;  /* 0x00000018170e7291 */ /* 0x000fc4000f80103f */
[----:B------:R-:W-:Y:S02]  /*6a40*/  UIADD3 UR19, UR19, 0x12000, URZ ;  /* 0x0001200013137890 */ /* 0x000fe4000fffe03f */
[----:B------:R-:W-:Y:S01]  /*6a50*/  ULEA.HI.X UR15, UR23, UR25, UR15, 0x2, UP0 ;  /* 0x00000019170f7291 */ /* 0x000fe200080f140f */
[----:B------:R-:W-:Y:S02]  /*6a60*/  UMOV UR24, 0x0 ;  /* 0x0000000000187882 */ /* 0x000fe40000000000 */
[----:B------:R-:W-:Y:S01]  /*6a70*/  UMOV UR23, 0x400 ;  /* 0x0000040000177882 */ /* 0x000fe20000000000 */
[----:B------:R-:W-:-:S05]  /*6a80*/  UMOV UR25, 0x14f00000 ;  /* 0x14f0000000197882 */ /* 0x000fca0000000000 */
[----:B------:R1:W-:Y:S02]  /*6a90*/  UBLKRED.G.S.ADD.F32.RN [UR14], [UR19], UR23, desc[UR24] ;  /* 0x0000180e130073bb */ /* 0x0003e400080a1417 */
[----:B-1----:R0:W-:Y:S02]  /*6aa0*/  UTMACMDFLUSH ;  /* 0x00000000000079b7 */ /* 0x0021e40000000000 */
.L_x_2411:
[----:B------:R-:W-:Y:S05]  /*6ab0*/  BSYNC B0 ;  /* 0x0000000000007941 */ /* 0x000fea0003800000 */
.L_x_2410:
        /* <DEDUP_REMOVED lines=14> */
.L_x_2413:
[----:B------:R-:W-:Y:S05]  /*6ba0*/  BSYNC B0 ;  /* 0x0000000000007941 */ /* 0x000fea0003800000 */
.L_x_2412:
        /* <DEDUP_REMOVED lines=15> */
.L_x_2415:
[----:B------:R-:W-:Y:S05]  /*6ca0*/  BSYNC B0 ;  /* 0x0000000000007941 */ /* 0x000fea0003800000 */
.L_x_2414:
[----:B------:R-:W-:Y:S06]  /*6cb0*/  BAR.ARV 0xa, 0xa0 ;  /* 0x0282800000007b1d */ /* 0x000fec0000002000 */
[----:B------:R-:W-:Y:S04]  /*6cc0*/  BSSY B0, `(.L_x_2416) ;  /* 0x0000003000007945 */ /* 0x000fe80003800000 */
[----:B------:R-:W-:Y:S05]  /*6cd0*/  @!P0 BRA `(.L_x_2417) ;  /* 0x0000000000048947 */ /* 0x000fea0003800000 */
[----:B------:R-:W-:-:S04]  /*6ce0*/  DEPBAR.LE SB0, 0x1 ;  /* 0x000080400000791a */ /* 0x000fc80000000000 */
.L_x_2417:
[----:B------:R-:W-:Y:S05]  /*6cf0*/  BSYNC B0 ;  /* 0x0000000000007941 */ /* 0x000fea0003800000 */
.L_x_2416:
[----:B------:R-:W-:Y:S06]  /*6d00*/  BAR.ARV 0xb, 0xa0 ;  /* 0x02c2800000007b1d */ /* 0x000fec0000002000 */
[----:B------:R-:W-:Y:S04]  /*6d10*/  BSSY B0, `(.L_x_2418) ;  /* 0x0000003000007945 */ /* 0x000fe80003800000 */
[----:B------:R-:W-:Y:S05]  /*6d20*/  @!P0 BRA `(.L_x_2419) ;  /* 0x0000000000048947 */ /* 0x000fea0003800000 */
[----:B------:R-:W-:-:S04]  /*6d30*/  DEPBAR.LE SB0, 0x0 ;  /* 0x000080000000791a */ /* 0x000fc80000000000 */
.L_x_2419:
[----:B------:R-:W-:Y:S05]  /*6d40*/  BSYNC B0 ;  /* 0x0000000000007941 */ /* 0x000fea0003800000 */
.L_x_2418:
        /* <DEDUP_REMOVED lines=19> */
.L_x_2421:
[----:B------:R-:W-:Y:S05]  /*6e80*/  BSYNC B0 ;  /* 0x0000000000007941 */ /* 0x000fea0003800000 */
.L_x_2420:
        /* <DEDUP_REMOVED lines=9> */
.L_x_2424:
[----:B------:R-:W2:Y:S04]  /*6f20*/  LDG.E.STRONG.GPU R0, desc[UR38][R2.64] ;  /* 0x0000002602007981 */ /* 0x000ea8000c1ef900 */
[----:B--2---:R-:W-:Y:S01]  /*6f30*/  CCTL.IVALL ;  /* 0x00000000ff00798f */ /* 0x004fe20002000000 */
[----:B------:R-:W-:Y:S05]  /*6f40*/  YIELD ;  /* 0x0000000000007946 */ /* 0x000fea0003800000 */
[----:B------:R-:W-:-:S13]  /*6f50*/  ISETP.NE.AND P1, PT, R0, UR20, PT ;  /* 0x0000001400007c0c */ /* 0x000fda000bf25270 */
[----:B------:R-:W-:Y:S05]  /*6f60*/  @P1 BRA `(.L_x_2424) ;  /* 0xfffffffc00ec1947 */ /* 0x000fea000383ffff */
.L_x_2423:
[----:B------:R-:W-:Y:S05]  /*6f70*/  BSYNC B0 ;  /* 0x0000000000007941 */ /* 0x000fea0003800000 */
.L_x_2422:
[----:B------:R-:W-:-:S03]  /*6f80*/  UMOV UR5, 0xffffffff ;  /* 0xffffffff00057882 */ /* 0x000fc60000000000 */
[----:B------:R-:W-:Y:S05]  /*6f90*/  BRA.DIV UR5, `(.L_x_2425) ;  /* 0x0000003a05887947 */ /* 0x000fea000b800000 */
[----:B------:R-:W-:Y:S01]  /*6fa0*/  NOP ;  /* 0x0000000000007918 */ /* 0x000fe20000000000 */
.L_x_2498:
        /* <DEDUP_REMOVED lines=15> */
.L_x_2427:
[----:B------:R-:W-:Y:S05]  /*70a0*/  BSYNC B0 ;  /* 0x0000000000007941 */ /* 0x000fea0003800000 */
.L_x_2426:
        /* <DEDUP_REMOVED lines=14> */
.L_x_2429:
[----:B------:R-:W-:Y:S05]  /*7190*/  BSYNC B0 ;  /* 0x0000000000007941 */ /* 0x000fea0003800000 */
.L_x_2428:
        /* <DEDUP_REMOVED lines=15> */
.L_x_2431:
[----:B------:R-:W-:Y:S05]  /*7290*/  BSYNC B0 ;  /* 0x0000000000007941 */ /* 0x000fea0003800000 */
.L_x_2430:
[----:B------:R-:W-:Y:S06]  /*72a0*/  BAR.ARV 0xa, 0xa0 ;  /* 0x0282800000007b1d */ /* 0x000fec0000002000 */
[----:B------:R-:W-:Y:S04]  /*72b0*/  BSSY B0, `(.L_x_2432) ;  /* 0x0000003000007945 */ /* 0x000fe80003800000 */
[----:B------:R-:W-:Y:S05]  /*72c0*/  @!P0 BRA `(.L_x_2433) ;  /* 0x0000000000048947 */ /* 0x000fea0003800000 */
[----:B------:R-:W-:-:S04]  /*72d0*/  DEPBAR.LE SB0, 0x1 ;  /* 0x000080400000791a */ /* 0x000fc80000000000 */
.L_x_2433:
[----:B------:R-:W-:Y:S05]  /*72e0*/  BSYNC B0 ;  /* 0x0000000000007941 */ /* 0x000fea0003800000 */
.L_x_2432:
[----:B------:R-:W-:Y:S06]  /*72f0*/  BAR.ARV 0xb, 0xa0 ;  /* 0x02c2800000007b1d */ /* 0x000fec0000002000 */
[----:B------:R-:W-:Y:S04]  /*7300*/  BSSY B0, `(.L_x_2434) ;  /* 0x0000003000007945 */ /* 0x000fe80003800000 */
[----:B------:R-:W-:Y:S05]  /*7310*/  @!P0 BRA `(.L_x_2435) ;  /* 0x0000000000048947 */ /* 0x000fea0003800000 */
[----:B------:R-:W-:-:S04]  /*7320*/  DEPBAR.LE SB0, 0x0 ;  /* 0x000080000000791a */ /* 0x000fc80000000000 */
.L_x_2435:
[----:B------:R-:W-:Y:S05]  /*7330*/  BSYNC B0 ;  /* 0x0000000000007941 */ /* 0x000fea0003800000 */
.L_x_2434:
        /* <DEDUP_REMOVED lines=19> */
.L_x_2437:
[----:B------:R-:W-:Y:S05]  /*7470*/  BSYNC B0 ;  /* 0x0000000000007941 */ /* 0x000fea0003800000 */
.L_x_2436:
[----:B------:R-:W-:Y:S02]  /*7480*/  UIADD3 UR9, UR9, 0x2, URZ ;  /* 0x0000000209097890 */ /* 0x000fe4000fffe03f */
[----:B------:R-:W-:-:S04]  /*7490*/  UIADD3 UR4, UR4, 0x6000, URZ ;  /* 0x0000600004047890 */ /* 0x000fc8000fffe03f */
[----:B------:R-:W-:-:S13]  /*74a0*/  ISETP.LE.AND P1, PT, R9, UR9, PT ;  /* 0x0000000909007c0c */ /* 0x000fda000bf23270 */
[----:B------:R-:W-:Y:S05]  /*74b0*/  @!P1 BRA `(.L_x_2438) ;  /* 0xfffffff000e09947 */ /* 0x000fea000383ffff */
.L_x_2387:
        /* <DEDUP_REMOVED lines=41> */
.L_x_2441:
[----:B------:R-:W-:Y:S05]  /*7750*/  BSYNC B0 ;  /* 0x0000000000007941 */ /* 0x000fea0003800000 */
.L_x_2440:
[----:B------:R-:W-:Y:S05]  /*7760*/  BRA `(.L_x_2442) ;  /* 0x0000000000047947 */ /* 0x000fea0003800000 */
.L_x_2439:
[----:B------:R-:W-:-:S05]  /*7770*/  UMOV UR4, UR9 ;  /* 0x0000000900047c82 */ /* 0x000fca0008000000 */
.L_x_2442:
        /* <DEDUP_REMOVED lines=11> */
.L_x_2447:
        /* <DEDUP_REMOVED lines=24> */
.L_x_2444:
[----:B------:R-:W-:Y:S05]  /*79b0*/  BSYNC B0 ;  /* 0x0000000000007941 */ /* 0x000fea0003800000 */
.L_x_2443:
        /* <DEDUP_REMOVED lines=24> */
.L_x_2446:
[----:B------:R-:W-:Y:S05]  /*7b40*/  BSYNC B0 ;  /* 0x0000000000007941 */ /* 0x000fea0003800000 */
.L_x_2445:
[----:B------:R-:W-:Y:S02]  /*7b50*/  UIADD3 UR7, UR7, 0x2, URZ ;  /* 0x0000000207077890 */ /* 0x000fe4000fffe03f */
[----:B------:R-:W-:Y:S02]  /*7b60*/  ULEA UR5, UR17, UR5, 0x1 ;  /* 0x0000000511057291 */ /* 0x000fe4000f8e083f */
[----:B------:R-:W-:Y:S02]  /*7b70*/  ULEA UR6, UR17, UR6, 0x1 ;  /* 0x0000000611067291 */ /* 0x000fe4000f8e083f */
[----:B------:R-:W-:-:S13]  /*7b80*/  ISETP.NE.AND P0, PT, RZ, UR7, PT ;  /* 0x00000007ff007c0c */ /* 0x000fda000bf05270 */
[----:B------:R-:W-:Y:S05]  /*7b90*/  @!P0 BRA `(.L_x_2330) ;  /* 0x0000002800b08947 */ /* 0x000fea0003800000 */
[----:B------:R-:W-:Y:S05]  /*7ba0*/  BRA `(.L_x_2447) ;  /* 0xfffffffc00207947 */ /* 0x000fea000383ffff */
.L_x_2379:
        /* <DEDUP_REMOVED lines=11> */
.L_x_2448:
        /* <DEDUP_REMOVED lines=10> */
.L_x_2450:
[----:B------:R-:W4:Y:S02]  /*7d00*/  LDC R5, c[0x0][0x8c4] ;  /* 0x00023100ff057b82 */ /* 0x000f240000000800 */
.L_x_2449:
        /* <DEDUP_REMOVED lines=48> */
.L_x_2452:
        /* <DEDUP_REMOVED lines=9> */
.L_x_2453:
[----:B------:R-:W-:Y:S05]  /*80a0*/  @!P0 BRA `(.L_x_2454) ;  /* 0x00000000000c8947 */ /* 0x000fea0003800000 */
[----:B------:R-:W2:Y:S04]  /*80b0*/  LDG.E R5, desc[UR38][R2.64] ;  /* 0x0000002602057981 */ /* 0x000ea8000c1e1900 */
[----:B-1----:R-:W2:Y:S02]  /*80c0*/  LDG.E R14, desc[UR38][R2.64+0x4] ;  /* 0x00000426020e7981 */ /* 0x002ea4000c1e1900 */
[----:B--2---:R-:W-:-:S07]  /*80d0*/  IMAD.IADD R14, R14, 0x1, -R5 ;  /* 0x000000010e0e7824 */ /* 0x004fce00078e0a05 */
.L_x_2454:
        /* <DEDUP_REMOVED lines=20> */
.L_x_2455:
        /* <DEDUP_REMOVED lines=62> */
.L_x_2499:
        /* <DEDUP_REMOVED lines=9> */
.L_x_2458:
        /* <DEDUP_REMOVED lines=112> */
.L_x_2469:
[----:B-1----:R-:W-:-:S05]  /*8d90*/  IMAD.MOV.U32 R6, RZ, RZ, 0x1 ;  /* 0x00000001ff067424 */ /* 0x002fca00078e00ff */
[----:B------:R-:W-:-:S04]  /*8da0*/  SHF.L.U32 R6, R6, 0x1f, RZ ;  /* 0x0000001f06067819 */ /* 0x000fc800000006ff */
[----:B------:R-:W1:Y:S02]  /*8db0*/  SYNCS.PHASECHK.TRANS64.TRYWAIT P1, [R0+URZ+0x36438], R6 ;  /* 0x03643806000075a7 */ /* 0x000e64000802017f */
[----:B-1----:R-:W-:Y:S05]  /*8dc0*/  @!P1 BRA `(.L_x_2461) ;  /* 0x0000001c002c9947 */ /* 0x002fea0003800000 */
.L_x_2500:
[----:B------:R-:W-:Y:S05]  /*8dd0*/  @P0 BRA `(.L_x_2462) ;  /* 0x0000000000140947 */ /* 0x000fea0003800000 */
[----:B------:R-:W-:Y:S01]  /*8de0*/  ISETP.NE.AND P1, PT, R18, RZ, PT ;  /* 0x000000ff1200720c */ /* 0x000fe20003f25270 */
[----:B------:R-:W-:-:S04]  /*8df0*/  IMAD.MOV.U32 R3, RZ, RZ, 0x6100 ;  /* 0x00006100ff037424 */ /* 0x000fc800078e00ff */
[----:B------:R2:W-:Y:S08]  /*8e00*/  SYNCS.ARRIVE.TRANS64 RZ, [R0+URZ+0x36430], R3 ;  /* 0x0364300300ff79a7 */ /* 0x0005f0000800003f */
[----:B------:R-:W-:Y:S05]  /*8e10*/  @!P1 BRA `(.L_x_2462) ;  /* 0x0000000000049947 */ /* 0x000fea0003800000 */
[----:B------:R-:W-:Y:S01]  /*8e20*/  BPT.TRAP 0x1 ;  /* 0x000000040000795c */ /* 0x000fe20000300000 */
.L_x_2462:
        /* <DEDUP_REMOVED lines=48> */
.L_x_2501:
[----:B------:R-:W-:Y:S05]  /*9130*/  @P0 BRA `(.L_x_2464) ;  /* 0x0000000000140947 */ /* 0x000fea0003800000 */
[----:B------:R-:W-:Y:S01]  /*9140*/  ISETP.NE.AND P1, PT, R18, RZ, PT ;  /* 0x000000ff1200720c */ /* 0x000fe20003f25270 */
[----:B--2---:R-:W-:-:S04]  /*9150*/  IMAD.MOV.U32 R3, RZ, RZ, 0x6100 ;  /* 0x00006100ff037424 */ /* 0x004fc800078e00ff */
[----:B------:R3:W-:Y:S08]  /*9160*/  SYNCS.ARRIVE.TRANS64 RZ, [R0+URZ+0x36418], R3 ;  /* 0x0364180300ff79a7 */ /* 0x0007f0000800003f */
[----:B------:R-:W-:Y:S05]  /*9170*/  @!P1 BRA `(.L_x_2464) ;  /* 0x0000000000049947 */ /* 0x000fea0003800000 */
[----:B------:R-:W-:Y:S01]  /*9180*/  BPT.TRAP 0x1 ;  /* 0x000000040000795c */ /* 0x000fe20000300000 */
.L_x_2464:
        /* <DEDUP_REMOVED lines=47> */
.L_x_2502:
        /* <DEDUP_REMOVED lines=8> */
.L_x_2466:
        /* <DEDUP_REMOVED lines=37> */
.L_x_2504:
[----:B------:R-:W-:Y:S05]  /*9750*/  @P0 BRA `(.L_x_2468) ;  /* 0x0000000000140947 */ /* 0x000fea0003800000 */
[----:B------:R-:W-:Y:S01]  /*9760*/  ISETP.NE.AND P1, PT, R18, RZ, PT ;  /* 0x000000ff1200720c */ /* 0x000fe20003f25270 */
[----:B--2---:R-:W-:-:S04]  /*9770*/  IMAD.MOV.U32 R5, RZ, RZ, 0x6100 ;  /* 0x00006100ff057424 */ /* 0x004fc800078e00ff */
[----:B------:R3:W-:Y:S08]  /*9780*/  SYNCS.ARRIVE.TRANS64 RZ, [R0+URZ+0x36410], R5 ;  /* 0x0364100500ff79a7 */ /* 0x0007f0000800003f */
[----:B------:R-:W-:Y:S05]  /*9790*/  @!P1 BRA `(.L_x_2468) ;  /* 0x0000000000049947 */ /* 0x000fea0003800000 */
[----:B------:R-:W-:Y:S01]  /*97a0*/  BPT.TRAP 0x1 ;  /* 0x000000040000795c */ /* 0x000fe20000300000 */
.L_x_2468:
        /* <DEDUP_REMOVED lines=44> */
.L_x_2460:
[----:B------:R-:W-:Y:S01]  /*9a70*/  ISETP.NE.AND P1, PT, R20, RZ, PT ;  /* 0x000000ff1400720c */ /* 0x000fe20003f25270 */
[----:B------:R-:W-:Y:S02]  /*9a80*/  IMAD.MOV.U32 R5, RZ, RZ, R14 ;  /* 0x000000ffff057224 */ /* 0x000fe400078e000e */
[----:B------:R-:W-:-:S10]  /*9a90*/  IMAD.MOV.U32 R16, RZ, RZ, 0x1 ;  /* 0x00000001ff107424 */ /* 0x000fd400078e00ff */
[----:B------:R-:W-:Y:S05]  /*9aa0*/  @!P1 BRA `(.L_x_2459) ;  /* 0x00000004008c9947 */ /* 0x000fea0003800000 */
[----:B------:R-:W2:Y:S02]  /*9ab0*/  SYNCS.PHASECHK.TRANS64.TRYWAIT P1, [R0+URZ+0x36438], R6 ;  /* 0x03643806000075a7 */ /* 0x000ea4000802017f */
[----:B--2---:R-:W-:Y:S05]  /*9ac0*/  @!P1 BRA `(.L_x_2470) ;  /* 0x00000010004c9947 */ /* 0x004fea0003800000 */
.L_x_2505:
[----:B------:R-:W-:Y:S05]  /*9ad0*/  @P0 BRA `(.L_x_2471) ;  /* 0x0000000000140947 */ /* 0x000fea0003800000 */
[----:B------:R-:W-:Y:S01]  /*9ae0*/  ISETP.NE.AND P1, PT, R18, RZ, PT ;  /* 0x000000ff1200720c */ /* 0x000fe20003f25270 */
[----:B------:R-:W-:-:S04]  /*9af0*/  IMAD.MOV.U32 R5, RZ, RZ, 0x6100 ;  /* 0x00006100ff057424 */ /* 0x000fc800078e00ff */
[----:B------:R3:W-:Y:S08]  /*9b00*/  SYNCS.ARRIVE.TRANS64 RZ, [R0+URZ+0x36430], R5 ;  /* 0x0364300500ff79a7 */ /* 0x0007f0000800003f */
[----:B------:R-:W-:Y:S05]  /*9b10*/  @!P1 BRA `(.L_x_2471) ;  /* 0x0000000000049947 */ /* 0x000fea0003800000 */
[----:B------:R-:W-:Y:S01]  /*9b20*/  BPT.TRAP 0x1 ;  /* 0x000000040000795c */ /* 0x000fe20000300000 */
.L_x_2471:
        /* <DEDUP_REMOVED lines=42> */
.L_x_2506:
[----:B------:R-:W-:Y:S01]  /*9dd0*/  IMAD.MOV.U32 R16, RZ, RZ, RZ ;  /* 0x000000ffff107224 */ /* 0x000fe200078e00ff */
[----:B------:R-:W-:Y:S06]  /*9de0*/  @P0 BRA `(.L_x_2473) ;  /* 0x0000000000140947 */ /* 0x000fec0003800000 */
[----:B------:R-:W-:Y:S01]  /*9df0*/  ISETP.NE.AND P1, PT, R18, RZ, PT ;  /* 0x000000ff1200720c */ /* 0x000fe20003f25270 */
[----:B-1----:R-:W-:-:S04]  /*9e00*/  IMAD.MOV.U32 R5, RZ, RZ, 0x6100 ;  /* 0x00006100ff057424 */ /* 0x002fc800078e00ff */
[----:B------:R2:W-:Y:S08]  /*9e10*/  SYNCS.ARRIVE.TRANS64 RZ, [R0+URZ+0x36418], R5 ;  /* 0x0364180500ff79a7 */ /* 0x0005f0000800003f */
[----:B------:R-:W-:Y:S05]  /*9e20*/  @!P1 BRA `(.L_x_2473) ;  /* 0x0000000000049947 */ /* 0x000fea0003800000 */
[----:B------:R-:W-:Y:S01]  /*9e30*/  BPT.TRAP 0x1 ;  /* 0x000000040000795c */ /* 0x000fe20000300000 */
.L_x_2473:
        /* <DEDUP_REMOVED lines=42> */
.L_x_2459:
[----:B------:R-:W-:-:S04]  /*a0e0*/  SHF.L.U32 R3, R16, 0x1f, RZ ;  /* 0x0000001f10037819 */ /* 0x000fc800000006ff */
[----:B------:R-:W2:Y:S02]  /*a0f0*/  SYNCS.PHASECHK.TRANS64.TRYWAIT P1, [R0+URZ+0x36438], R3 ;  /* 0x03643803000075a7 */ /* 0x000ea4000802017f */
[----:B--2---:R-:W-:Y:S05]  /*a100*/  @!P1 BRA `(.L_x_2474) ;  /* 0x0000000800e49947 */ /* 0x004fea0003800000 */
.L_x_2507:
[----:B------:R-:W-:Y:S05]  /*a110*/  @P0 BRA `(.L_x_2475) ;  /* 0x0000000000180947 */ /* 0x000fea0003800000 */
[----:B------:R-:W3:Y:S01]  /*a120*/  S2R R2, SR_TID.X ;  /* 0x0000000000027919 */ /* 0x000ee20000002100 */
[----:B--2---:R-:W-:-:S04]  /*a130*/  IMAD.MOV.U32 R3, RZ, RZ, 0x6100 ;  /* 0x00006100ff037424 */ /* 0x004fc800078e00ff */
[----:B------:R4:W-:Y:S01]  /*a140*/  SYNCS.ARRIVE.TRANS64 RZ, [R0+URZ+0x36430], R3 ;  /* 0x0364300300ff79a7 */ /* 0x0009e2000800003f */
[----:B---3--:R-:W-:-:S13]  /*a150*/  LOP3.LUT P0, RZ, R2, 0x1f, RZ, 0xc0, !PT ;  /* 0x0000001f02ff7812 */ /* 0x008fda000780c0ff */
[----:B----4-:R-:W-:Y:S05]  /*a160*/  @!P0 BRA `(.L_x_2475) ;  /* 0x0000000000048947 */ /* 0x010fea0003800000 */
[----:B------:R-:W-:Y:S01]  /*a170*/  BPT.TRAP 0x1 ;  /* 0x000000040000795c */ /* 0x000fe20000300000 */
.L_x_2475:
        /* <DEDUP_REMOVED lines=44> */
.L_x_2456:
[----:B------:R-:W-:Y:S05]  /*a440*/  BSYNC B0 ;  /* 0x0000000000007941 */ /* 0x000fea0003800000 */
.L_x_2451:
[----:B------:R-:W-:-:S03]  /*a450*/  UMOV UR7, 0xffffffff ;  /* 0xffffffff00077882 */ /* 0x000fc60000000000 */
[----:B------:R-:W-:Y:S05]  /*a460*/  BRA.DIV UR7, `(.L_x_2476) ;  /* 0x0000000a07207947 */ /* 0x000fea000b800000 */
[----:B------:R-:W-:-:S13]  /*a470*/  ELECT P6, URZ, PT ;  /* 0x00000000003f782f */ /* 0x000fda00038c0000 */
.L_x_2510:
[----:B------:R-:W-:Y:S05]  /*a480*/  @!P6 BRA `(.L_x_2330) ;  /* 0x000000000074e947 */ /* 0x000fea0003800000 */
[----:B------:R-:W3:Y:S02]  /*a490*/  LDL.LU R3, [R1] ;  /* 0x0000000001037983 */ /* 0x000ee40000300800 */
[----:B---3--:R-:W-:-:S04]  /*a4a0*/  LOP3.LUT R3, R3, 0x2, RZ, 0xfc, !PT ;  /* 0x0000000203037812 */ /* 0x008fc800078efcff */
[----:B------:R-:W-:-:S13]  /*a4b0*/  ISETP.NE.AND P2, PT, R3, 0x3, PT ;  /* 0x000000030300780c */ /* 0x000fda0003f45270 */
[----:B------:R-:W-:Y:S05]  /*a4c0*/  @!P2 BRA `(.L_x_2477) ;  /* 0x000000000004a947 */ /* 0x000fea0003800000 */
[----:B--2---:R-:W-:Y:S01]  /*a4d0*/  BPT.TRAP 0x1 ;  /* 0x000000040000795c */ /* 0x004fe20000300000 */
.L_x_2477:
        /* <DEDUP_REMOVED lines=15> */
.L_x_2511:
[----:B------:R-:W3:Y:S02]  /*a5d0*/  SYNCS.PHASECHK.TRANS64.TRYWAIT P0, [R3+URZ], R0 ;  /* 0x00000000030075a7 */ /* 0x000ee4000800017f */
[----:B---3--:R-:W-:Y:S05]  /*a5e0*/  @!P0 BRA `(.L_x_2479) ;  /* 0x0000000400f48947 */ /* 0x008fea0003800000 */
.L_x_2512:
[----:B------:R-:W-:Y:S05]  /*a5f0*/  @!P2 BRA `(.L_x_2480) ;  /* 0x000000000004a947 */ /* 0x000fea0003800000 */
[----:B--2---:R-:W-:Y:S01]  /*a600*/  BPT.TRAP 0x1 ;  /* 0x000000040000795c */ /* 0x004fe20000300000 */
.L_x_2480:
[----:B------:R-:W-:-:S07]  /*a610*/  SHF.L.U32 R16, R16, 0x1f, RZ ;  /* 0x0000001f10107819 */ /* 0x000fce00000006ff */
.L_x_2481:
[----:B----4-:R4:W1:Y:S02]  /*a620*/  SYNCS.PHASECHK.TRANS64.TRYWAIT P0, [R9+URZ+0x36438], R16 ;  /* 0x03643810090075a7 */ /* 0x010864000800017f */
[----:B-1----:R-:W-:Y:S05]  /*a630*/  @!P0 NANOSLEEP.SYNCS 0x989680 ;  /* 0x009896800000895d */ /* 0x002fea0003900000 */
[----:B------:R-:W1:Y:S02]  /*a640*/  @!P0 SYNCS.PHASECHK.TRANS64 P0, [R9+URZ+0x36438], R16 ;  /* 0x03643810090085a7 */ /* 0x000e64000800007f */
[----:B-1----:R-:W-:Y:S05]  /*a650*/  @!P0 BRA `(.L_x_2481) ;  /* 0xfffffffc00f08947 */ /* 0x002fea000383ffff */
.L_x_2330:
[----:B--2---:R-:W-:Y:S05]  /*a660*/  BSYNC B6 ;  /* 0x0000000000067941 */ /* 0x004fea0003800000 */
.L_x_2324:
[----:B------:R-:W-:Y:S05]  /*a670*/  EXIT ;  /* 0x000000000000794d */ /* 0x000fea0003800000 */
.L_x_2341:
[----:B------:R-:W-:Y:S02]  /*a680*/  IMAD.MOV.U32 R12, RZ, RZ, RZ ;  /* 0x000000ffff0c7224 */ /* 0x000fe400078e00ff */
[----:B------:R-:W-:Y:S02]  /*a690*/  IMAD.MOV.U32 R11, RZ, RZ, 0x1f ;  /* 0x0000001fff0b7424 */ /* 0x000fe400078e00ff */
[----:B------:R-:W-:-:S07]  /*a6a0*/  IMAD.MOV.U32 R15, RZ, RZ, -0x1 ;  /* 0xffffffffff0f7424 */ /* 0x000fce00078e00ff */
[----:B-1----:R-:W-:Y:S05]  /*a6b0*/  WARPSYNC.COLLECTIVE R15, `(.L_x_2482) ;  /* 0x000000000f087348 */ /* 0x002fea0003c00000 */
[----:B------:R2:W3:Y:S02]  /*a6c0*/  SHFL.IDX P6, R14, R13, R12, R11 ;  /* 0x0000000c0d0e7389 */ /* 0x0004e400000c000b */
[----:B-123--:R-:W-:Y:S01]  /*a6d0*/  ENDCOLLECTIVE ;  /* 0x000000000000791b */ /* 0x00efe20003800000 */
.L_x_2482:
[----:B------:R-:W-:Y:S05]  /*a6e0*/  BRA `(.L_x_2483) ;  /* 0xffffff6c00487947 */ /* 0x000fea000383ffff */
.L_x_2343:
[----:B-1----:R-:W-:-:S04]  /*a6f0*/  IMAD.U32 R3, RZ, RZ, UR36 ;  /* 0x00000024ff037e24 */ /* 0x002fc8000f8e00ff */
[----:B------:R1:W3:Y:S03]  /*a700*/  SYNCS.PHASECHK.TRANS64.TRYWAIT P0, [R3+URZ+0x36400], R10 ;  /* 0x0364000a030075a7 */ /* 0x0002e6000800017f */
[----:B---3--:R-:W-:Y:S05]  /*a710*/  @!P0 NANOSLEEP.SYNCS 0x989680 ;  /* 0x009896800000895d */ /* 0x008fea0003900000 */
[----:B------:R-:W3:Y:S02]  /*a720*/  @!P0 SYNCS.PHASECHK.TRANS64 P0, [R3+URZ+0x36400], R10 ;  /* 0x0364000a030085a7 */ /* 0x000ee4000800007f */
[----:B---3--:R-:W-:Y:S05]  /*a730*/  @!P0 BRA `(.L_x_2343) ;  /* 0xfffffffc00ec8947 */ /* 0x008fea000383ffff */
[----:B------:R-:W-:Y:S05]  /*a740*/  BRA `(.L_x_2342) ;  /* 0xffffff6c007c7947 */ /* 0x000fea000383ffff */
.L_x_2347:
[----:B--2---:R2:W3:Y:S02]  /*a750*/  SYNCS.PHASECHK.TRANS64.TRYWAIT P1, [R3+URZ+0x36410], R10 ;  /* 0x0364100a030075a7 */ /* 0x0044e4000802017f */
[----:B---3--:R-:W-:Y:S05]  /*a760*/  @!P1 NANOSLEEP.SYNCS 0x989680 ;  /* 0x009896800000995d */ /* 0x008fea0003900000 */
[----:B------:R-:W3:Y:S02]  /*a770*/  @!P1 SYNCS.PHASECHK.TRANS64 P1, [R3+URZ+0x36410], R10 ;  /* 0x0364100a030095a7 */ /* 0x000ee4000802007f */
[----:B---3--:R-:W-:Y:S05]  /*a780*/  @!P1 BRA `(.L_x_2347) ;  /* 0xfffffffc00f09947 */ /* 0x008fea000383ffff */
[----:B------:R-:W-:Y:S05]  /*a790*/  BRA `(.L_x_2346) ;  /* 0xffffff7400587947 */ /* 0x000fea000383ffff */
.L_x_2351:
[----:B----4-:R-:W-:-:S04]  /*a7a0*/  IMAD.U32 R12, RZ, RZ, UR36 ;  /* 0x00000024ff0c7e24 */ /* 0x010fc8000f8e00ff */
[----:B------:R4:W1:Y:S03]  /*a7b0*/  SYNCS.PHASECHK.TRANS64.TRYWAIT P1, [R12+URZ+0x36430], R11 ;  /* 0x0364300b0c0075a7 */ /* 0x000866000802017f */
[----:B-1----:R-:W-:Y:S05]  /*a7c0*/  @!P1 NANOSLEEP.SYNCS 0x989680 ;  /* 0x009896800000995d */ /* 0x002fea0003900000 */
[----:B------:R-:W1:Y:S02]  /*a7d0*/  @!P1 SYNCS.PHASECHK.TRANS64 P1, [R12+URZ+0x36430], R11 ;  /* 0x0364300b0c0095a7 */ /* 0x000e64000802007f */
[----:B-1----:R-:W-:Y:S05]  /*a7e0*/  @!P1 BRA `(.L_x_2351) ;  /* 0xfffffffc00ec9947 */ /* 0x002fea000383ffff */
[----:B------:R-:W-:Y:S05]  /*a7f0*/  BRA `(.L_x_2350) ;  /* 0xffffff7800f87947 */ /* 0x000fea000383ffff */
.L_x_2366:
[----:B------:R-:W-:Y:S01]  /*a800*/  BSSY B0, `(.L_x_2484) ;  /* 0x0000005000007945 */ /* 0x000fe20003800000 */
[----:B------:R-:W-:-:S07]  /*a810*/  IMAD.MOV.U32 R15, RZ, RZ, -0x1 ;  /* 0xffffffffff0f7424 */ /* 0x000fce00078e00ff */
[----:B------:R-:W-:Y:S05]  /*a820*/  WARPSYNC.COLLECTIVE R15, `(.L_x_2485) ;  /* 0x000000000f087348 */ /* 0x000fea0003c00000 */
[----:B------:R-:W-:Y:S01]  /*a830*/  NOP ;  /* 0x0000000000007918 */ /* 0x000fe20000000000 */
[----:B------:R-:W-:Y:S01]  /*a840*/  ENDCOLLECTIVE ;  /* 0x000000000000791b */ /* 0x000fe20003800000 */
.L_x_2485:
[----:B------:R-:W-:Y:S05]  /*a850*/  BSYNC B0 ;  /* 0x0000000000007941 */ /* 0x000fea0003800000 */
.L_x_2484:
[----:B------:R-:W-:Y:S05]  /*a860*/  BRA `(.L_x_2486) ;  /* 0xffffffa400cc7947 */ /* 0x000fea000383ffff */
.L_x_2375:
[----:B------:R-:W-:Y:S01]  /*a870*/  BSSY B0, `(.L_x_2487) ;  /* 0x0000005000007945 */ /* 0x000fe20003800000 */
[----:B------:R-:W-:-:S07]  /*a880*/  IMAD.MOV.U32 R15, RZ, RZ, -0x1 ;  /* 0xffffffffff0f7424 */ /* 0x000fce00078e00ff */
[----:B-1----:R-:W-:Y:S05]  /*a890*/  WARPSYNC.COLLECTIVE R15, `(.L_x_2488) ;  /* 0x000000000f087348 */ /* 0x002fea0003c00000 */
[----:B------:R-:W-:Y:S01]  /*a8a0*/  NOP ;  /* 0x0000000000007918 */ /* 0x000fe20000000000 */
[----:B-1----:R-:W-:Y:S01]  /*a8b0*/  ENDCOLLECTIVE ;  /* 0x000000000000791b */ /* 0x002fe20003800000 */
.L_x_2488:
[----:B------:R-:W-:Y:S05]  /*a8c0*/  BSYNC B0 ;  /* 0x0000000000007941 */ /* 0x000fea0003800000 */
.L_x_2487:
[----:B------:R-:W-:Y:S05]  /*a8d0*/  BRA `(.L_x_2489) ;  /* 0xffffffa800b87947 */ /* 0x000fea000383ffff */
.L_x_2392:
[----:B------:R-:W-:Y:S01]  /*a8e0*/  BSSY B0, `(.L_x_2490) ;  /* 0x0000005000007945 */ /* 0x000fe20003800000 */
[----:B------:R-:W-:-:S07]  /*a8f0*/  IMAD.MOV.U32 R15, RZ, RZ, -0x1 ;  /* 0xffffffffff0f7424 */ /* 0x000fce00078e00ff */
[----:B------:R-:W-:Y:S05]  /*a900*/  WARPSYNC.COLLECTIVE R15, `(.L_x_2491) ;  /* 0x000000000f087348 */ /* 0x000fea0003c00000 */
[----:B------:R-:W-:Y:S01]  /*a910*/  NOP ;  /* 0x0000000000007918 */ /* 0x000fe20000000000 */
[----:B------:R-:W-:Y:S01]  /*a920*/  ENDCOLLECTIVE ;  /* 0x000000000000791b */ /* 0x000fe20003800000 */
.L_x_2491:
[----:B------:R-:W-:Y:S05]  /*a930*/  BSYNC B0 ;  /* 0x0000000000007941 */ /* 0x000fea0003800000 */
.L_x_2490:
[----:B------:R-:W-:Y:S05]  /*a940*/  BRA `(.L_x_2492) ;  /* 0xffffffb400fc7947 */ /* 0x000fea000383ffff */
.L_x_2409:
[----:B------:R-:W-:Y:S01]  /*a950*/  BSSY B0, `(.L_x_2493) ;  /* 0x0000005000007945 */ /* 0x000fe20003800000 */
[----:B------:R-:W-:-:S07]  /*a960*/  IMAD.MOV.U32 R15, RZ, RZ, -0x1 ;  /* 0xffffffffff0f7424 */ /* 0x000fce00078e00ff */
[----:B------:R-:W-:Y:S05]  /*a970*/  WARPSYNC.COLLECTIVE R15, `(.L_x_2494) ;  /* 0x000000000f087348 */ /* 0x000fea0003c00000 */
[----:B------:R-:W-:Y:S01]  /*a980*/  NOP ;  /* 0x0000000000007918 */ /* 0x000fe20000000000 */
[----:B------:R-:W-:Y:S01]  /*a990*/  ENDCOLLECTIVE ;  /* 0x000000000000791b */ /* 0x000fe20003800000 */
.L_x_2494:
[----:B------:R-:W-:Y:S05]  /*a9a0*/  BSYNC B0 ;  /* 0x0000000000007941 */ /* 0x000fea0003800000 */
.L_x_2493:
[----:B------:R-:W-:Y:S05]  /*a9b0*/  BRA `(.L_x_2495) ;  /* 0xffffffbc00f07947 */ /* 0x000fea000383ffff */
.L_x_2425:
[----:B------:R-:W-:Y:S01]  /*a9c0*/  BSSY B0, `(.L_x_2496) ;  /* 0x0000005000007945 */ /* 0x000fe20003800000 */
[----:B------:R-:W-:-:S07]  /*a9d0*/  IMAD.MOV.U32 R15, RZ, RZ, -0x1 ;  /* 0xffffffffff0f7424 */ /* 0x000fce00078e00ff */
[----:B------:R-:W-:Y:S05]  /*a9e0*/  WARPSYNC.COLLECTIVE R15, `(.L_x_2497) ;  /* 0x000000000f087348 */ /* 0x000fea0003c00000 */
[----:B------:R-:W-:Y:S01]  /*a9f0*/  NOP ;  /* 0x0000000000007918 */ /* 0x000fe20000000000 */
[----:B------:R-:W-:Y:S01]  /*aa00*/  ENDCOLLECTIVE ;  /* 0x000000000000791b */ /* 0x000fe20003800000 */
.L_x_2497:
[----:B------:R-:W-:Y:S05]  /*aa10*/  BSYNC B0 ;  /* 0x0000000000007941 */ /* 0x000fea0003800000 */
.L_x_2496:
[----:B------:R-:W-:Y:S05]  /*aa20*/  BRA `(.L_x_2498) ;  /* 0xffffffc400607947 */ /* 0x000fea000383ffff */
.L_x_2457:
[----:B-1----:R1:W2:Y:S02]  /*aa30*/  SYNCS.PHASECHK.TRANS64.TRYWAIT P1, [R0+URZ+0x36420], R6 ;  /* 0x03642006000075a7 */ /* 0x0022a4000802017f */
[----:B--2---:R-:W-:Y:S05]  /*aa40*/  @!P1 NANOSLEEP.SYNCS 0x989680 ;  /* 0x009896800000995d */ /* 0x004fea0003900000 */
[----:B------:R-:W2:Y:S02]  /*aa50*/  @!P1 SYNCS.PHASECHK.TRANS64 P1, [R0+URZ+0x36420], R6 ;  /* 0x03642006000095a7 */ /* 0x000ea4000802007f */
[----:B--2---:R-:W-:Y:S05]  /*aa60*/  @!P1 BRA `(.L_x_2457) ;  /* 0xfffffffc00f09947 */ /* 0x004fea000383ffff */
[----:B------:R-:W-:Y:S05]  /*aa70*/  BRA `(.L_x_2499) ;  /* 0xffffffd800e07947 */ /* 0x000fea000383ffff */
.L_x_2461:
[----:B-1----:R1:W2:Y:S02]  /*aa80*/  SYNCS.PHASECHK.TRANS64.TRYWAIT P1, [R0+URZ+0x36438], R6 ;  /* 0x03643806000075a7 */ /* 0x0022a4000802017f */
[----:B--2---:R-:W-:Y:S05]  /*aa90*/  @!P1 NANOSLEEP.SYNCS 0x989680 ;  /* 0x009896800000995d */ /* 0x004fea0003900000 */
[----:B------:R-:W2:Y:S02]  /*aaa0*/  @!P1 SYNCS.PHASECHK.TRANS64 P1, [R0+URZ+0x36438], R6 ;  /* 0x03643806000095a7 */ /* 0x000ea4000802007f */
[----:B--2---:R-:W-:Y:S05]  /*aab0*/  @!P1 BRA `(.L_x_2461) ;  /* 0xfffffffc00f09947 */ /* 0x004fea000383ffff */
[----:B------:R-:W-:Y:S05]  /*aac0*/  BRA `(.L_x_2500) ;  /* 0xffffffe000c07947 */ /* 0x000fea000383ffff */
.L_x_2463:
[----:B--2---:R2:W3:Y:S02]  /*aad0*/  SYNCS.PHASECHK.TRANS64.TRYWAIT P1, [R0+URZ+0x36428], R3 ;  /* 0x03642803000075a7 */ /* 0x0044e4000802017f */
[----:B---3--:R-:W-:Y:S05]  /*aae0*/  @!P1 NANOSLEEP.SYNCS 0x989680 ;  /* 0x009896800000995d */ /* 0x008fea0003900000 */
[----:B------:R-:W3:Y:S02]  /*aaf0*/  @!P1 SYNCS.PHASECHK.TRANS64 P1, [R0+URZ+0x36428], R3 ;  /* 0x03642803000095a7 */ /* 0x000ee4000802007f */
[----:B---3--:R-:W-:Y:S05]  /*ab00*/  @!P1 BRA `(.L_x_2463) ;  /* 0xfffffffc00f09947 */ /* 0x008fea000383ffff */
[----:B------:R-:W-:Y:S05]  /*ab10*/  BRA `(.L_x_2501) ;  /* 0xffffffe400847947 */ /* 0x000fea000383ffff */
.L_x_2465:
        /* <DEDUP_REMOVED lines=8> */
.L_x_2467:
[----:B------:R-:W-:-:S07]  /*aba0*/  SHF.L.U32 R5, R7, 0x1f, RZ ;  /* 0x0000001f07057819 */ /* 0x000fce00000006ff */
.L_x_2503:
[----:B--2---:R2:W3:Y:S02]  /*abb0*/  SYNCS.PHASECHK.TRANS64.TRYWAIT P1, [R0+URZ+0x36420], R5 ;  /* 0x03642005000075a7 */ /* 0x0044e4000802017f */
[----:B---3--:R-:W-:Y:S05]  /*abc0*/  @!P1 NANOSLEEP.SYNCS 0x989680 ;  /* 0x009896800000995d */ /* 0x008fea0003900000 */
[----:B------:R-:W3:Y:S02]  /*abd0*/  @!P1 SYNCS.PHASECHK.TRANS64 P1, [R0+URZ+0x36420], R5 ;  /* 0x03642005000095a7 */ /* 0x000ee4000802007f */
[----:B---3--:R-:W-:Y:S05]  /*abe0*/  @!P1 BRA `(.L_x_2503) ;  /* 0xfffffffc00f09947 */ /* 0x008fea000383ffff */
[----:B------:R-:W-:Y:S05]  /*abf0*/  BRA `(.L_x_2504) ;  /* 0xffffffe800d47947 */ /* 0x000fea000383ffff */
.L_x_2470:
[----:B--2---:R2:W3:Y:S02]  /*ac00*/  SYNCS.PHASECHK.TRANS64.TRYWAIT P1, [R0+URZ+0x36438], R6 ;  /* 0x03643806000075a7 */ /* 0x0044e4000802017f */
[----:B---3--:R-:W-:Y:S05]  /*ac10*/  @!P1 NANOSLEEP.SYNCS 0x989680 ;  /* 0x009896800000995d */ /* 0x008fea0003900000 */
[----:B------:R-:W3:Y:S02]  /*ac20*/  @!P1 SYNCS.PHASECHK.TRANS64 P1, [R0+URZ+0x36438], R6 ;  /* 0x03643806000095a7 */ /* 0x000ee4000802007f */
[----:B---3--:R-:W-:Y:S05]  /*ac30*/  @!P1 BRA `(.L_x_2470) ;  /* 0xfffffffc00f09947 */ /* 0x008fea000383ffff */
[----:B------:R-:W-:Y:S05]  /*ac40*/  BRA `(.L_x_2505) ;  /* 0xffffffec00a07947 */ /* 0x000fea000383ffff */
.L_x_2472:
[----:B-1----:R1:W2:Y:S02]  /*ac50*/  SYNCS.PHASECHK.TRANS64.TRYWAIT P1, [R0+URZ+0x36428], R5 ;  /* 0x03642805000075a7 */ /* 0x0022a4000802017f */
[----:B--2---:R-:W-:Y:S05]  /*ac60*/  @!P1 NANOSLEEP.SYNCS 0x989680 ;  /* 0x009896800000995d */ /* 0x004fea0003900000 */
[----:B------:R-:W2:Y:S02]  /*ac70*/  @!P1 SYNCS.PHASECHK.TRANS64 P1, [R0+URZ+0x36428], R5 ;  /* 0x03642805000095a7 */ /* 0x000ea4000802007f */
[----:B--2---:R-:W-:Y:S05]  /*ac80*/  @!P1 BRA `(.L_x_2472) ;  /* 0xfffffffc00f09947 */ /* 0x004fea000383ffff */
[----:B------:R-:W-:Y:S05]  /*ac90*/  BRA `(.L_x_2506) ;  /* 0xfffffff0004c7947 */ /* 0x000fea000383ffff */
.L_x_2474:
[----:B--2---:R2:W3:Y:S02]  /*aca0*/  SYNCS.PHASECHK.TRANS64.TRYWAIT P1, [R0+URZ+0x36438], R3 ;  /* 0x03643803000075a7 */ /* 0x0044e4000802017f */
[----:B---3--:R-:W-:Y:S05]  /*acb0*/  @!P1 NANOSLEEP.SYNCS 0x989680 ;  /* 0x009896800000995d */ /* 0x008fea0003900000 */
[----:B------:R-:W3:Y:S02]  /*acc0*/  @!P1 SYNCS.PHASECHK.TRANS64 P1, [R0+URZ+0x36438], R3 ;  /* 0x03643803000095a7 */ /* 0x000ee4000802007f */
[----:B---3--:R-:W-:Y:S05]  /*acd0*/  @!P1 BRA `(.L_x_2474) ;  /* 0xfffffffc00f09947 */ /* 0x008fea000383ffff */
[----:B------:R-:W-:Y:S05]  /*ace0*/  BRA `(.L_x_2507) ;  /* 0xfffffff400087947 */ /* 0x000fea000383ffff */
.L_x_2476:
[----:B------:R-:W-:Y:S01]  /*acf0*/  BSSY B0, `(.L_x_2508) ;  /* 0x0000006000007945 */ /* 0x000fe20003800000 */
[----:B------:R-:W-:-:S07]  /*ad00*/  IMAD.MOV.U32 R15, RZ, RZ, -0x1 ;  /* 0xffffffffff0f7424 */ /* 0x000fce00078e00ff */
[----:B--2---:R-:W-:Y:S05]  /*ad10*/  WARPSYNC.COLLECTIVE R15, `(.L_x_2509) ;  /* 0x000000000f0c7348 */ /* 0x004fea0003c00000 */
[----:B------:R-:W-:Y:S02]  /*ad20*/  ELECT P6, UR62, PT ;  /* 0x00000000003e782f */ /* 0x000fe400038c0000 */
[----:B------:R-:W-:Y:S01]  /*ad30*/  MOV R14, UR62 ;  /* 0x0000003e000e7c02 */ /* 0x000fe20008000f00 */
[----:B--2---:R-:W-:Y:S10]  /*ad40*/  ENDCOLLECTIVE ;  /* 0x000000000000791b */ /* 0x004ff40003800000 */
.L_x_2509:
[----:B------:R-:W-:Y:S05]  /*ad50*/  BSYNC B0 ;  /* 0x0000000000007941 */ /* 0x000fea0003800000 */
.L_x_2508:
[----:B------:R-:W-:Y:S05]  /*ad60*/  BRA `(.L_x_2510) ;  /* 0xfffffff400c47947 */ /* 0x000fea000383ffff */
.L_x_2478:
[----:B-1----:R1:W3:Y:S02]  /*ad70*/  SYNCS.PHASECHK.TRANS64.TRYWAIT P0, [R7+URZ], R4 ;  /* 0x00000004070075a7 */ /* 0x0022e4000800017f */
[----:B---3--:R-:W-:Y:S05]  /*ad80*/  @!P0 NANOSLEEP.SYNCS 0x989680 ;  /* 0x009896800000895d */ /* 0x008fea0003900000 */
[----:B------:R-:W3:Y:S02]  /*ad90*/  @!P0 SYNCS.PHASECHK.TRANS64 P0, [R7+URZ], R4 ;  /* 0x00000004070085a7 */ /* 0x000ee4000800007f */
[----:B---3--:R-:W-:Y:S05]  /*ada0*/  @!P0 BRA `(.L_x_2478) ;  /* 0xfffffffc00f08947 */ /* 0x008fea000383ffff */
[----:B------:R-:W-:Y:S05]  /*adb0*/  BRA `(.L_x_2511) ;  /* 0xfffffff800047947 */ /* 0x000fea000383ffff */
.L_x_2479:
[----:B---3--:R3:W4:Y:S02]  /*adc0*/  SYNCS.PHASECHK.TRANS64.TRYWAIT P0, [R3+URZ], R0 ;  /* 0x00000000030075a7 */ /* 0x008724000800017f */
[----:B----4-:R-:W-:Y:S05]  /*add0*/  @!P0 NANOSLEEP.SYNCS 0x989680 ;  /* 0x009896800000895d */ /* 0x010fea0003900000 */
[----:B------:R-:W4:Y:S02]  /*ade0*/  @!P0 SYNCS.PHASECHK.TRANS64 P0, [R3+URZ], R0 ;  /* 0x00000000030085a7 */ /* 0x000f24000800007f */
[----:B----4-:R-:W-:Y:S05]  /*adf0*/  @!P0 BRA `(.L_x_2479) ;  /* 0xfffffffc00f08947 */ /* 0x010fea000383ffff */
[----:B------:R-:W-:Y:S05]  /*ae00*/  BRA `(.L_x_2512) ;  /* 0xfffffff400f87947 */ /* 0x000fea000383ffff */
.L_x_2513:
        /* <DEDUP_REMOVED lines=15> */
.L_x_3870:


//--------------------- .text._ZN7cutlass13device_kernelIN5flash11enable_sm90INS1_16FlashAttnBwdSm90INS1_25CollectiveMainloopBwdSm90ILi2ELi1ELi1EN4cute5tupleIJNS5_1CILi1EEES8_S8_EEENS6_IJNS7_ILi64EEENS7_ILi96EEENS7_ILi192EEEEEENS_6half_tEfNS_4arch4Sm90ELb1ELb0ELb1ELb0ELb0ELb0ELb1ELb0ELi3ELi1ELi1ELi1ELb0EEENS1_21CollectiveEpilogueBwdISD_SE_SG_Li384ELb0ELb1ELi3EEENS1_25SingleTileBwdLPTSchedulerILb0ELi96ELb0EEEEEEEEEvNT_6ParamsE --------------------------
	.section	.text._ZN7cutlass13device_kernelIN5flash11enable_sm90INS1_16FlashAttnBwdSm90INS1_25CollectiveMainloopBwdSm90ILi2ELi1ELi1EN4cute5tupleIJNS5_1CILi1EEES8_S8_EEENS6_IJNS7_ILi64EEENS7_ILi96EEENS7_ILi192EEEEEENS_6half_tEfNS_4arch4Sm90ELb1ELb0ELb1ELb0ELb0ELb0ELb1ELb0ELi3ELi1ELi1ELi1ELb0EEENS1_21CollectiveEpilogueBwdISD_SE_SG_Li384ELb0ELb1ELi3EEENS1_25SingleTileBwdLPTSchedulerILb0ELi96ELb0EEEEEEEEEvNT_6ParamsE,"ax",@progbits
	.align	128
.text._ZN7cutlass13device_kernelIN5flash11enable_sm90INS1_16FlashAttnBwdSm90INS1_25CollectiveMainloopBwdSm90ILi2ELi1ELi1EN4cute5tupleIJNS5_1CILi1EEES8_S8_EEENS6_IJNS7_ILi64EEENS7_ILi96EEENS7_ILi192EEEEEENS_6half_tEfNS_4arch4Sm90ELb1ELb0ELb1ELb0ELb0ELb0ELb1ELb0ELi3ELi1ELi1ELi1ELb0EEENS1_21CollectiveEpilogueBwdISD_SE_SG_Li384ELb0ELb1ELi3EEENS1_25SingleTileBwdLPTSchedulerILb0ELi96ELb0EEEEEEEEEvNT_6ParamsE:
        .type           _ZN7cutlass13device_kernelIN5flash11enable_sm90INS1_16FlashAttnBwdSm90INS1_25CollectiveMainloopBwdSm90ILi2ELi1ELi1EN4cute5tupleIJNS5_1CILi1EEES8_S8_EEENS6_IJNS7_ILi64EEENS7_ILi96EEENS7_ILi192EEEEEENS_6half_tEfNS_4arch4Sm90ELb1ELb0ELb1ELb0ELb0ELb0ELb1ELb0ELi3ELi1ELi1ELi1ELb0EEENS1_21CollectiveEpilogueBwdISD_SE_SG_Li384ELb0ELb1ELi3EEENS1_25SingleTileBwdLPTSchedulerILb0ELi96ELb0EEEEEEEEEvNT_6ParamsE,@function
        .size           _ZN7cutlass13device_kernelIN5flash11enable_sm90INS1_16FlashAttnBwdSm90INS1_25CollectiveMainloopBwdSm90ILi2ELi1ELi1EN4cute5tupleIJNS5_1CILi1EEES8_S8_EEENS6_IJNS7_ILi64EEENS7_ILi96EEENS7_ILi192EEEEEENS_6half_tEfNS_4arch4Sm90ELb1ELb0ELb1ELb0ELb0ELb0ELb1ELb0ELi3ELi1ELi1ELi1ELb0EEENS1_21CollectiveEpilogueBwdISD_SE_SG_Li384ELb0ELb1ELi3EEENS1_25SingleTileBwdLPTSchedulerILb0ELi96ELb0EEEEEEEEEvNT_6ParamsE,(.L_x_3871 - _ZN7cutlass13device_kernelIN5flash11enable_sm90INS1_16FlashAttnBwdSm90INS1_25CollectiveMainloopBwdSm90ILi2ELi1ELi1EN4cute5tupleIJNS5_1CILi1EEES8_S8_EEENS6_IJNS7_ILi64EEENS7_ILi96EEENS7_ILi192EEEEEENS_6half_tEfNS_4arch4Sm90ELb1ELb0ELb1ELb0ELb0ELb0ELb1ELb0ELi3ELi1ELi1ELi1ELb0EEENS1_21CollectiveEpilogueBwdISD_SE_SG_Li384ELb0ELb1ELi3EEENS1_25SingleTileBwdLPTSchedulerILb0ELi96ELb0EEEEEEEEEvNT_6ParamsE)
        .other          _ZN7cutlass13device_kernelIN5flash11enable_sm90INS1_16FlashAttnBwdSm90INS1_25CollectiveMainloopBwdSm90ILi2ELi1ELi1EN4cute5tupleIJNS5_1CILi1EEES8_S8_EEENS6_IJNS7_ILi64EEENS7_ILi96EEENS7_ILi192EEEEEENS_6half_tEfNS_4arch4Sm90ELb1ELb0ELb1ELb0ELb0ELb0ELb1ELb0ELi3ELi1ELi1ELi1ELb0EEENS1_21CollectiveEpilogueBwdISD_SE_SG_Li384ELb0ELb1ELi3EEENS1_25SingleTileBwdLPTSchedulerILb0ELi96ELb0EEEEEEEEEvNT_6ParamsE,@"STO_CUDA_ENTRY STV_DEFAULT"
_ZN7cutlass13device_kernelIN5flash11enable_sm90INS1_16FlashAttnBwdSm90INS1_25CollectiveMainloopBwdSm90ILi2ELi1ELi1EN4cute5tupleIJNS5_1CILi1EEES8_S8_EEENS6_IJNS7_ILi64EEENS7_ILi96EEENS7_ILi192EEEEEENS_6half_tEfNS_4arch4Sm90ELb1ELb0ELb1ELb0ELb0ELb0ELb1ELb0ELi3ELi1ELi1ELi1ELb0EEENS1_21CollectiveEpilogueBwdISD_SE_SG_Li384ELb0ELb1ELi3EEENS1_25SingleTileBwdLPTSchedulerILb0ELi96ELb0EEEEEEEEEvNT_6ParamsE:
        /* <DEDUP_REMOVED lines=29> */
.L_x_2515:
[----:B------:R-:W-:Y:S05]  /*01d0*/  BSYNC B0 ;  /* 0x0000000000007941 */ /* 0x000fea0003800000 */
.L_x_2514:
        /* <DEDUP_REMOVED lines=34> */
.L_x_2516:
        /* <DEDUP_REMOVED lines=20> */
.L_x_2517:
[----:B---3--:R-:W-:Y:S01]  /*0540*/  ISETP.NE.AND P0, PT, R2, RZ, PT ;  /* 0x000000ff0200720c */ /* 0x008fe20003f05270 */
[----:B------:R-:W-:Y:S01]  /*0550*/  IMAD.MOV.U32 R2, RZ, RZ, 0x1 ;  /* 0x00000001ff027424 */ /* 0x000fe200078e00ff */
[----:B------:R-:W-:-:S04]  /*0560*/  NOP ;  /* 0x0000000000007918 */ /* 0x000fc80000000000 */
[----:B------:R-:W-:-:S05]  /*0570*/  SEL R2, R2, 0x2, !P0 ;  /* 0x0000000202027807 */ /* 0x000fca0004000000 */
[----:B------:R3:W-:Y:S01]  /*0580*/  STL [R1+0xc], R2 ;  /* 0x00000c0201007387 */ /* 0x0007e20000100800 */
[----:B-12-4-:R-:W-:Y:S06]  /*0590*/  BAR.SYNC.DEFER_BLOCKING 0x0 ;  /* 0x0000000000007b1d */ /* 0x016fec0000010000 */
[----:B------:R-:W-:Y:S05]  /*05a0*/  @!P0 BRA `(.L_x_2518) ;  /* 0x00000058002c8947 */ /* 0x000fea0003800000 */
.L_x_2519:
[----:B------:R-:W-:-:S08]  /*05b0*/  NOP ;  /* 0x0000000000007918 */ /* 0x000fd00000000000 */
[----:B------:R-:W1:Y:S02]  /*05c0*/  USETMAXREG.TRY_ALLOC.CTAPOOL UP0, 0xa0 ;  /* 0x000000a0000079c8 */ /* 0x000e640008000600 */
[----:B-1----:R-:W-:-:S13]  /*05d0*/  PLOP3.LUT P0, PT, PT, PT, UP0, 0x80, 0x0 ;  /* 0x000000000000781c */ /* 0x002fda0003f0f008 */
[----:B------:R-:W-:Y:S05]  /*05e0*/  @!P0 BRA `(.L_x_2519) ;  /* 0xfffffffc00f08947 */ /* 0x000fea000383ffff */
[----:B------:R-:W-:Y:S01]  /*05f0*/  LOP3.LUT R0, R0, 0x3, RZ, 0xc0, !PT ;  /* 0x0000000300007812 */ /* 0x000fe200078ec0ff */
[----:B---3--:R-:W1:Y:S01]  /*0600*/  S2R R2, SR_TID.X ;  /* 0x0000000000027919 */ /* 0x008e620000002100 */
[----:B------:R-:W2:Y:S01]  /*0610*/  S2UR UR7, SR_CTAID.X ;  /* 0x00000000000779c3 */ /* 0x000ea20000002500 */
[----:B------:R-:W-:Y:S02]  /*0620*/  ULDC UR8, c[0x0][0xb50] ;  /* 0x0002d40000087ab9 */ /* 0x000fe40000000800 */
[----:B------:R-:W-:Y:S01]  /*0630*/  UISETP.NE.AND UP0, UPT, UR8, 0x1, UPT ;  /* 0x000000010800788c */ /* 0x000fe2000bf05270 */
[----:B------:R-:W3:Y:S04]  /*0640*/  SHFL.IDX PT, R0, R0, RZ, 0x1f ;  /* 0x00001fff00007589 */ /* 0x000ee800000e0000 */
[----:B------:R-:W4:Y:S06]  /*0650*/  LDC R3, c[0x0][0xb68] ;  /* 0x0002da00ff037b82 */ /* 0x000f2c0000000800 */
[----:B------:R-:W-:Y:S01]  /*0660*/  @UP0 ULDC UR4, c[0x0][0xb54] ;  /* 0x0002d50000040ab9 */ /* 0x000fe20000000800 */
[----:B------:R-:W-:Y:S01]  /*0670*/  @UP0 ULDC UR9, c[0x0][0xb58] ;  /* 0x0002d60000090ab9 */ /* 0x000fe20000000800 */
[----:B--2---:R-:W-:-:S02]  /*0680*/  UIMAD.WIDE.U32 UR4, UR7, UR4, URZ ;  /* 0x00000004070472a5 */ /* 0x004fc4000f8e003f */
[----:B------:R-:W-:Y:S01]  /*0690*/  UMOV UR6, UR7 ;  /* 0x0000000700067c82 */ /* 0x000fe20008000000 */
[----:B---3--:R-:W-:Y:S01]  /*06a0*/  ISETP.NE.AND P0, PT, R0, RZ, PT ;  /* 0x000000ff0000720c */ /* 0x008fe20003f05270 */
[----:B------:R-:W-:Y:S01]  /*06b0*/  @UP0 USHF.R.U32.HI UR6, URZ, UR9, UR5 ;  /* 0x000000093f060299 */ /* 0x000fe20008011605 */
[----:B-1----:R-:W-:-:S03]  /*06c0*/  SHF.R.U32.HI R2, RZ, 0x7, R2 ;  /* 0x00000007ff027819 */ /* 0x002fc60000011602 */
[----:B------:R-:W-:-:S04]  /*06d0*/  UIADD3 UR4, -UR6, URZ, URZ ;  /* 0x0000003f06047290 */ /* 0x000fc8000fffe13f */
[----:B------:R-:W-:-:S04]  /*06e0*/  UIMAD UR10, UR8, UR4, UR7 ;  /* 0x00000004080a72a4 */ /* 0x000fc8000f8e0207 */
[----:B------:R-:W-:-:S05]  /*06f0*/  @!P0 VIADD R2, R2, 0x9 ;  /* 0x0000000902028836 */ /* 0x000fca0000000000 */
[----:B------:R1:W-:Y:S06]  /*0700*/  @!P0 BAR.ARV R2, 0xa0 ;  /* 0x000280020000851d */ /* 0x0003ec0000002000 */
[----:B----4-:R-:W-:-:S13]  /*0710*/  ISETP.LE.AND P0, PT, R3, UR6, PT ;  /* 0x0000000603007c0c */ /* 0x010fda000bf03270 */
[----:B-1----:R-:W-:Y:S05]  /*0720*/  @!P0 BRA `(.L_x_2520) ;  /* 0x0000000000208947 */ /* 0x002fea0003800000 */
[----:B------:R-:W-:Y:S01]  /*0730*/  ULDC UR7, c[0x0][0xb5c] ;  /* 0x0002d70000077ab9 */ /* 0x000fe20000000800 */
[----:B------:R-:W-:Y:S01]  /*0740*/  UMOV UR38, UR10 ;  /* 0x0000000a00267c82 */ /* 0x000fe20008000000 */
[----:B------:R-:W-:-:S11]  /*0750*/  UISETP.NE.AND UP0, UPT, UR7, 0x1, UPT ;  /* 0x000000010700788c */ /* 0x000fd6000bf05270 */
[----:B------:R-:W-:Y:S02]  /*0760*/  @UP0 ULDC.64 UR8, c[0x0][0xb60] ;  /* 0x0002d80000080ab9 */ /* 0x000fe40000000a00 */
[----:B------:R-:W-:-:S04]  /*0770*/  UIMAD.WIDE.U32 UR4, UR10, UR8, URZ ;  /* 0x000000080a0472a5 */ /* 0x000fc8000f8e003f */
[----:B------:R-:W-:-:S04]  /*0780*/  @UP0 USHF.R.U32.HI UR38, URZ, UR9, UR5 ;  /* 0x000000093f260299 */ /* 0x000fc80008011605 */
[----:B------:R-:W-:Y:S01]  /*0790*/  UIMAD UR4, UR38, UR7, URZ ;  /* 0x00000007260472a4 */ /* 0x000fe2000f8e023f */
[----:B------:R-:W-:Y:S11]  /*07a0*/  BRA `(.L_x_2521) ;  /* 0x00000000001c7947 */ /* 0x000ff60003800000 */
.L_x_2520:
[----:B------:R-:W-:Y:S01]  /*07b0*/  ULDC UR7, c[0x0][0xb44] ;  /* 0x0002d10000077ab9 */ /* 0x000fe20000000800 */
[----:B------:R-:W-:Y:S01]  /*07c0*/  UMOV UR38, UR10 ;  /* 0x0000000a00267c82 */ /* 0x000fe20008000000 */
[----:B------:R-:W-:-:S11]  /*07d0*/  UISETP.NE.AND UP0, UPT, UR7, 0x1, UPT ;  /* 0x000000010700788c */ /* 0x000fd6000bf05270 */
[----:B------:R-:W-:Y:S02]  /*07e0*/  @UP0 ULDC.64 UR8, c[0x0][0xb48] ;  /* 0x0002d20000080ab9 */ /* 0x000fe40000000a00 */
[----:B------:R-:W-:-:S04]  /*07f0*/  UIMAD.WIDE.U32 UR4, UR10, UR8, URZ ;  /* 0x000000080a0472a5 */ /* 0x000fc8000f8e003f */
[----:B------:R-:W-:-:S04]  /*0800*/  @UP0 USHF.R.U32.HI UR38, URZ, UR9, UR5 ;  /* 0x000000093f260299 */ /* 0x000fc80008011605 */
[----:B------:R-:W-:-:S12]  /*0810*/  UIMAD UR4, UR38, UR7, URZ ;  /* 0x00000007260472a4 */ /* 0x000fd8000f8e023f */
.L_x_2521:
[----:B------:R-:W-:Y:S01]  /*0820*/  ULDC UR43, c[0x0][0xb38] ;  /* 0x0002ce00002b7ab9 */ /* 0x000fe20000000800 */
[----:B------:R-:W-:Y:S02]  /*0830*/  UIADD3 UR4, UR10, -UR4, URZ ;  /* 0x800000040a047290 */ /* 0x000fe4000fffe03f */
[----:B------:R-:W-:Y:S01]  /*0840*/  UISETP.NE.AND UP0, UPT, UR43, 0x1, UPT ;  /* 0x000000012b00788c */ /* 0x000fe2000bf05270 */
[----:B------:R-:W-:Y:S02]  /*0850*/  ULDC UR5, c[0x0][0xb44] ;  /* 0x0002d10000057ab9 */ /* 0x000fe40000000800 */
[----:B------:R-:W-:-:S08]  /*0860*/  UIMAD UR6, UR6, UR5, UR4 ;  /* 0x00000005060672a4 */ /* 0x000fd0000f8e0204 */
[----:B------:R-:W-:Y:S01]  /*0870*/  @UP0 ULDC UR4, c[0x0][0xb3c] ;  /* 0x0002cf0000040ab9 */ /* 0x000fe20000000800 */
[----:B------:R-:W-:Y:S01]  /*0880*/  @UP0 ULDC UR7, c[0x0][0xb40] ;  /* 0x0002d00000070ab9 */ /* 0x000fe20000000800 */
[----:B------:R-:W-:Y:S02]  /*0890*/  UIMAD.WIDE.U32 UR4, UR6, UR4, URZ ;  /* 0x00000004060472a5 */ /* 0x000fe4000f8e003f */
[----:B------:R-:W-:Y:S02]  /*08a0*/  UMOV UR44, UR6 ;  /* 0x00000006002c7c82 */ /* 0x000fe40008000000 */
[----:B------:R-:W-:-:S04]  /*08b0*/  @UP0 USHF.R.U32.HI UR44, URZ, UR7, UR5 ;  /* 0x000000073f2c0299 */ /* 0x000fc80008011605 */
[----:B------:R-:W-:Y:S02]  /*08c0*/  UIADD3 UR4, -UR44, URZ, URZ ;  /* 0x0000003f2c047290 */ /* 0x000fe4000fffe13f */
[----:B------:R-:W-:Y:S02]  /*08d0*/  ISETP.LE.AND P0, PT, RZ, UR44, PT ;  /* 0x0000002cff007c0c */ /* 0x000fe4000bf03270 */
[----:B------:R-:W-:-:S11]  /*08e0*/  UIMAD UR43, UR43, UR4, UR6 ;  /* 0x000000042b2b72a4 */ /* 0x000fd6000f8e0206 */
[----:B------:R-:W-:Y:S05]  /*08f0*/  @!P0 EXIT ;  /* 0x000000000000894d */ /* 0x000fea0003800000 */
[----:B------:R-:W-:Y:S01]  /*0900*/  ULDC UR5, c[0x0][0x280] ;  /* 0x0000a00000057ab9 */ /* 0x000fe20000000800 */
[----:B------:R-:W-:Y:S01]  /*0910*/  ULDC UR6, c[0x0][0x290] ;  /* 0x0000a40000067ab9 */ /* 0x000fe20000000800 */
[----:B------:R-:W-:Y:S01]  /*0920*/  UIMAD UR4, UR38, 0x60, UR5 ;  /* 0x00000060260478a4 */ /* 0x000fe2000f8e0205 */
[----:B------:R-:W-:Y:S01]  /*0930*/  PLOP3.LUT P0, PT, PT, PT, PT, 0x80, 0x0 ;  /* 0x000000000000781c */ /* 0x000fe20003f0f070 */
[----:B------:R-:W-:Y:S01]  /*0940*/  ULDC UR7, c[0x0][0x74c] ;  /* 0x0001d30000077ab9 */ /* 0x000fe20000000800 */
[----:B------:R-:W-:Y:S01]  /*0950*/  CS2R R70, SRZ ;  /* 0x0000000000467805 */ /* 0x000fe2000001ff00 */
[----:B------:R-:W-:Y:S01]  /*0960*/  UIADD3 UR6, -UR7, UR4, -UR6 ;  /* 0x0000000407067290 */ /* 0x000fe2000fffe906 */
[----:B------:R-:W-:Y:S01]  /*0970*/  CS2R R68, SRZ ;  /* 0x0000000000447805 */ /* 0x000fe2000001ff00 */
[----:B------:R-:W-:Y:S01]  /*0980*/  UIADD3 UR4, UR5, 0x3f, URZ ;  /* 0x0000003f05047890 */ /* 0x000fe2000fffe03f */
[----:B------:R-:W-:Y:S01]  /*0990*/  CS2R R66, SRZ ;  /* 0x0000000000427805 */ /* 0x000fe2000001ff00 */
[----:B------:R-:W-:Y:S01]  /*09a0*/  USHF.R.S32.HI UR7, URZ, 0x1f, UR6 ;  /* 0x0000001f3f077899 */ /* 0x000fe20008011406 */
[----:B------:R-:W-:Y:S01]  /*09b0*/  CS2R R64, SRZ ;  /* 0x0000000000407805 */ /* 0x000fe2000001ff00 */
[----:B------:R-:W-:Y:S01]  /*09c0*/  USHF.R.S32.HI UR5, URZ, 0x1f, UR4 ;  /* 0x0000001f3f057899 */ /* 0x000fe20008011404 */
[----:B------:R-:W-:Y:S01]  /*09d0*/  CS2R R62, SRZ ;  /* 0x00000000003e7805 */ /* 0x000fe2000001ff00 */
[----:B------:R-:W-:Y:S01]  /*09e0*/  ULEA.HI UR7, UR7, UR6, URZ, 0x6 ;  /* 0x0000000607077291 */ /* 0x000fe2000f8f303f */
[----:B------:R-:W-:Y:S01]  /*09f0*/  CS2R R60, SRZ ;  /* 0x00000000003c7805 */ /* 0x000fe2000001ff00 */
[----:B------:R-:W-:Y:S01]  /*0a00*/  ULEA.HI UR5, UR5, UR4, URZ, 0x6 ;  /* 0x0000000405057291 */ /* 0x000fe2000f8f303f */
[----:B------:R-:W-:Y:S01]  /*0a10*/  CS2R R58, SRZ ;  /* 0x00000000003a7805 */ /* 0x000fe2000001ff00 */
[----:B------:R-:W-:Y:S01]  /*0a20*/  USHF.R.S32.HI UR7, URZ, 0x6, UR7 ;  /* 0x000000063f077899 */ /* 0x000fe20008011407 */
[----:B------:R-:W-:Y:S01]  /*0a30*/  CS2R R56, SRZ ;  /* 0x0000000000387805 */ /* 0x000fe2000001ff00 */
[----:B------:R-:W-:Y:S01]  /*0a40*/  USHF.R.S32.HI UR36, URZ, 0x6, UR5 ;  /* 0x000000063f247899 */ /* 0x000fe20008011405 */
[----:B------:R-:W-:-:S02]  /*0a50*/  CS2R R54, SRZ ;  /* 0x0000000000367805 */ /* 0x000fc4000001ff00 */
[----:B------:R-:W-:Y:S02]  /*0a60*/  CS2R R52, SRZ ;  /* 0x0000000000347805 */ /* 0x000fe4000001ff00 */
[----:B------:R-:W-:Y:S02]  /*0a70*/  CS2R R50, SRZ ;  /* 0x0000000000327805 */ /* 0x000fe4000001ff00 */
[----:B------:R-:W-:Y:S02]  /*0a80*/  VIMNMX R16, RZ, UR7, !PT ;  /* 0x00000007ff107c48 */ /* 0x000fe4000ffe0100 */
[----:B------:R-:W-:Y:S02]  /*0a90*/  CS2R R48, SRZ ;  /* 0x0000000000307805 */ /* 0x000fe4000001ff00 */
[----:B------:R-:W-:Y:S02]  /*0aa0*/  CS2R R46, SRZ ;  /* 0x00000000002e7805 */ /* 0x000fe4000001ff00 */
[----:B------:R-:W-:-:S02]  /*0ab0*/  CS2R R44, SRZ ;  /* 0x00000000002c7805 */ /* 0x000fc4000001ff00 */
[----:B------:R-:W-:Y:S02]  /*0ac0*/  ISETP.LT.AND P1, PT, R16, UR36, PT ;  /* 0x0000002410007c0c */ /* 0x000fe4000bf21270 */
        /* <DEDUP_REMOVED lines=33> */
[----:B------:R-:W-:Y:S01]  /*0ce0*/  CS2R R72, SRZ ;  /* 0x0000000000487805 */ /* 0x000fe2000001ff00 */
[----:B------:R-:W-:Y:S06]  /*0cf0*/  @!P1 BRA `(.L_x_2522) ;  /* 0x00000034001c9947 */ /* 0x000fec0003800000 */
[----:B------:R-:W1:Y:S01]  /*0d00*/  S2UR UR4, SR_CgaCtaId ;  /* 0x00000000000479c3 */ /* 0x000e620000008800 */
[----:B------:R-:W-:Y:S01]  /*0d10*/  UMOV UR37, 0x400 ;  /* 0x0000040000257882 */ /* 0x000fe20000000000 */
[----:B------:R-:W-:Y:S01]  /*0d20*/  ULDC UR40, c[0x0][0x75c] ;  /* 0x0001d70000287ab9 */ /* 0x000fe20000000800 */
[----:B------:R-:W-:Y:S01]  /*0d30*/  ULDC UR41, c[0x0][0x744] ;  /* 0x0001d10000297ab9 */ /* 0x000fe20000000800 */
        /* <DEDUP_REMOVED lines=21> */
.L_x_2524:
        /* <DEDUP_REMOVED lines=15> */
.L_x_2523:
        /* <DEDUP_REMOVED lines=20> */
.L_x_2526:
        /* <DEDUP_REMOVED lines=15> */
.L_x_2525:
        /* <DEDUP_REMOVED lines=8> */
.L_x_2640:
        /* <DEDUP_REMOVED lines=19> */
.L_x_2528:
[----:B------:R-:W3:Y:S01]  /*1360*/  LDL.LU R15, [R1+0xc] ;  /* 0x00000c00010f7983 */ /* 0x000ee20000300800 */
[----:B------:R-:W-:Y:S01]  /*1370*/  IMAD.IADD R12, R8, 0x1, -R9 ;  /* 0x00000001080c7824 */ /* 0x000fe200078e0a09 */
[--C-:B------:R-:W-:Y:S01]  /*1380*/  SHF.R.S32.HI R5, RZ, 0x1, R2.reuse ;  /* 0x00000001ff057819 */ /* 0x100fe20000011402 */
[----:B------:R-:W-:Y:S01]  /*1390*/  IMAD.HI R11, R13, 0x55555556, RZ ;  /* 0x555555560d0b7827 */ /* 0x000fe200078e02ff */
[----:B------:R-:W-:Y:S01]  /*13a0*/  SHF.R.S32.HI R8, RZ, 0x1f, R2 ;  /* 0x0000001fff087819 */ /* 0x000fe20000011402 */
[----:B------:R-:W-:Y:S01]  /*13b0*/  ULDC UR4, c[0x0][0x290] ;  /* 0x0000a40000047ab9 */ /* 0x000fe20000000800 */
[----:B--2---:R-:W-:Y:S01]  /*13c0*/  SHF.R.S32.HI R10, RZ, 0x1f, R7 ;  /* 0x0000001fff0a7819 */ /* 0x004fe20000011407 */
[----:B------:R-:W-:Y:S01]  /*13d0*/  UIMAD UR4, UR38, -0x60, UR4 ;  /* 0xffffffa0260478a4 */ /* 0x000fe2000f8e0204 */
[----:B------:R-:W-:Y:S01]  /*13e0*/  LEA.HI R8, R8, R5, RZ, 0x2 ;  /* 0x0000000508087211 */ /* 0x000fe200078f10ff */
[----:B------:R-:W-:Y:S01]  /*13f0*/  ULDC UR5, c[0x0][0x280] ;  /* 0x0000a00000057ab9 */ /* 0x000fe20000000800 */
[----:B------:R-:W-:Y:S01]  /*1400*/  LEA.HI R10, R10, R7, RZ, 0x3 ;  /* 0x000000070a0a7211 */ /* 0x000fe200078f18ff */
[----:B------:R-:W-:Y:S01]  /*1410*/  UIADD3 UR5, UR4, 0x1, -UR5 ;  /* 0x0000000104057890 */ /* 0x000fe2000fffe805 */
[----:B------:R-:W-:-:S02]  /*1420*/  LOP3.LUT R8, R8, 0xfffffffc, RZ, 0xc0, !PT ;  /* 0xfffffffc08087812 */ /* 0x000fc400078ec0ff */
[----:B------:R-:W-:Y:S02]  /*1430*/  CS2R R70, SRZ ;  /* 0x0000000000467805 */ /* 0x000fe4000001ff00 */
[----:B------:R-:W-:Y:S01]  /*1440*/  LOP3.LUT R2, R2, 0x7fffffe, RZ, 0xc0, !PT ;  /* 0x07fffffe02027812 */ /* 0x000fe200078ec0ff */
[----:B------:R-:W-:Y:S01]  /*1450*/  IMAD.SHL.U32 R10, R10, 0x20, RZ ;  /* 0x000000200a0a7824 */ /* 0x000fe200078e00ff */
[----:B------:R-:W-:Y:S01]  /*1460*/  SHF.R.S32.HI R6, RZ, 0x4, R6 ;  /* 0x00000004ff067819 */ /* 0x000fe20000011406 */
[----:B------:R-:W-:Y:S01]  /*1470*/  IMAD.IADD R8, R5, 0x1, -R8 ;  /* 0x0000000105087824 */ /* 0x000fe200078e0a08 */
[----:B------:R-:W-:Y:S01]  /*1480*/  SHF.R.S32.HI R3, RZ, 0x1f, R0 ;  /* 0x0000001fff037819 */ /* 0x000fe20000011400 */
[----:B------:R-:W-:Y:S01]  /*1490*/  IMAD.IADD R9, R7, 0x1, -R2 ;  /* 0x0000000107097824 */ /* 0x000fe200078e0a02 */
[----:B------:R-:W-:Y:S01]  /*14a0*/  LOP3.LUT R10, R10, 0x7fffff00, RZ, 0xc0, !PT ;  /* 0x7fffff000a0a7812 */ /* 0x000fe200078ec0ff */
[----:B------:R-:W-:Y:S01]  /*14b0*/  IMAD.SHL.U32 R7, R8, 0x40, RZ ;  /* 0x0000004008077824 */ /* 0x000fe200078e00ff */
[----:B------:R-:W-:Y:S01]  /*14c0*/  LEA.HI R2, R3, R0, RZ, 0x2 ;  /* 0x0000000003027211 */ /* 0x000fe200078f10ff */
[----:B------:R-:W-:Y:S01]  /*14d0*/  IMAD.SHL.U32 R14, R6, 0x8, RZ ;  /* 0x00000008060e7824 */ /* 0x000fe200078e00ff */
[----:B------:R-:W-:Y:S01]  /*14e0*/  LEA.HI R18, R11, R11, RZ, 0x1 ;  /* 0x0000000b0b127211 */ /* 0x000fe200078f08ff */
[----:B------:R-:W-:Y:S01]  /*14f0*/  IMAD R10, R13, 0x800, R10 ;  /* 0x000008000d0a7824 */ /* 0x000fe200078e020a */
[----:B------:R-:W-:-:S02]  /*1500*/  LOP3.LUT R7, R7, 0xc0, RZ, 0xc0, !PT ;  /* 0x000000c007077812 */ /* 0x000fc400078ec0ff */
[----:B------:R-:W-:Y:S02]  /*1510*/  CS2R R68, SRZ ;  /* 0x0000000000447805 */ /* 0x000fe4000001ff00 */
[----:B------:R-:W-:Y:S01]  /*1520*/  LOP3.LUT R11, R2, 0x7ffffffc, RZ, 0xc0, !PT ;  /* 0x7ffffffc020b7812 */ /* 0x000fe200078ec0ff */
[----:B------:R-:W-:Y:S01]  /*1530*/  IMAD R9, R9, 0x20, R10 ;  /* 0x0000002009097824 */ /* 0x000fe200078e020a */
[----:B------:R-:W-:Y:S01]  /*1540*/  LOP3.LUT R14, R7, 0x8, R14, 0xf8, !PT ;  /* 0x00000008070e7812 */ /* 0x000fe200078ef80e */
[----:B------:R-:W-:Y:S01]  /*1550*/  IMAD R18, R18, -0x3, R13 ;  /* 0xfffffffd12127824 */ /* 0x000fe200078e020d */
[--C-:B------:R-:W-:Y:S01]  /*1560*/  SHF.R.S32.HI R5, RZ, 0x2, R2.reuse ;  /* 0x00000002ff057819 */ /* 0x100fe20000011402 */
[----:B------:R-:W-:Y:S01]  /*1570*/  IMAD.IADD R11, R0, 0x1, -R11 ;  /* 0x00000001000b7824 */ /* 0x000fe200078e0a0b */
[----:B------:R-:W-:Y:S01]  /*1580*/  SHF.R.S32.HI R6, RZ, 0x1f, R2 ;  /* 0x0000001fff067819 */ /* 0x000fe20000011402 */
[----:B------:R-:W-:Y:S01]  /*1590*/  IMAD R9, R12, 0x200, R9 ;  /* 0x000002000c097824 */ /* 0x000fe200078e0209 */
[----:B------:R-:W-:Y:S01]  /*15a0*/  SHF.R.U32.HI R7, RZ, 0x3, R7 ;  /* 0x00000003ff077819 */ /* 0x000fe20000011607 */
[----:B------:R-:W-:Y:S01]  /*15b0*/  IMAD R11, R18, 0x10, R11 ;  /* 0x00000010120b7824 */ /* 0x000fe200078e020b */
[----:B------:R-:W-:Y:S01]  /*15c0*/  LEA.HI R6, R6, R5, RZ, 0x3 ;  /* 0x0000000506067211 */ /* 0x000fe200078f18ff */
[----:B------:R-:W-:Y:S01]  /*15d0*/  IMAD.MOV.U32 R10, RZ, RZ, 0x20 ;  /* 0x00000020ff0a7424 */ /* 0x000fe200078e00ff */
[----:B------:R-:W-:Y:S01]  /*15e0*/  LOP3.LUT R14, R14, R7, RZ, 0x3c, !PT ;  /* 0x000000070e0e7212 */ /* 0x000fe200078e3cff */
[----:B------:R-:W-:Y:S01]  /*15f0*/  IMAD.SHL.U32 R157, R11, 0x2, RZ ;  /* 0x000000020b9d7824 */ /* 0x000fe200078e00ff */
[----:B------:R-:W-:Y:S01]  /*1600*/  LEA.HI R3, R3, R0, RZ, 0x5 ;  /* 0x0000000003037211 */ /* 0x000fe200078f28ff */
[----:B-1----:R-:W-:Y:S01]  /*1610*/  IMAD R13, R13, 0x400, R0 ;  /* 0x000004000d0d7824 */ /* 0x002fe200078e0200 */
[----:B------:R-:W-:Y:S01]  /*1620*/  LOP3.LUT R6, R6, 0xfffffff8, RZ, 0xc0, !PT ;  /* 0xfffffff806067812 */ /* 0x000fe200078ec0ff */
[----:B------:R-:W-:Y:S01]  /*1630*/  IMAD.IADD R9, R9, 0x1, R14 ;  /* 0x0000000109097824 */ /* 0x000fe200078e020e */
[----:B------:R-:W-:Y:S01]  /*1640*/  LOP3.LUT P0, RZ, R8, 0x2, RZ, 0xc0, !PT ;  /* 0x0000000208ff7812 */ /* 0x000fe2000780c0ff */
[----:B------:R-:W-:Y:S01]  /*1650*/  IMAD.SHL.U32 R0, R13, 0x4, RZ ;  /* 0x000000040d007824 */ /* 0x000fe200078e00ff */
[----:B------:R-:W-:Y:S01]  /*1660*/  SHF.R.S32.HI R3, RZ, 0x5, R3 ;  /* 0x00000005ff037819 */ /* 0x000fe20000011403 */
[----:B------:R-:W-:Y:S01]  /*1670*/  IMAD.IADD R6, R5, 0x1, -R6 ;  /* 0x0000000105067824 */ /* 0x000fe200078e0a06 */
[----:B------:R-:W-:Y:S01]  /*1680*/  SEL R10, R10, 0xffffffe0, !P0 ;  /* 0xffffffe00a0a7807 */ /* 0x000fe20004000000 */
[----:B------:R-:W-:Y:S01]  /*1690*/  IMAD.MOV.U32 R7, RZ, RZ, RZ ;  /* 0x000000ffff077224 */ /* 0x000fe200078e00ff */
[----:B------:R-:W-:Y:S01]  /*16a0*/  LEA R155, R9, UR37, 0x1 ;  /* 0x00000025099b7c11 */ /* 0x000fe2000f8e08ff */
[----:B------:R-:W-:Y:S01]  /*16b0*/  IMAD R6, R3, 0x10, R6 ;  /* 0x0000001003067824 */ /* 0x000fe200078e0206 */
[----:B------:R-:W-:Y:S01]  /*16c0*/  IADD3 R9, -R157, UR4, RZ ;  /* 0x000000049d097c10 */ /* 0x000fe2000fffe1ff */
[----:B------:R-:W-:Y:S01]  /*16d0*/  IMAD.MOV.U32 R2, RZ, RZ, RZ ;  /* 0x000000ffff027224 */ /* 0x000fe200078e00ff */
[----:B------:R-:W-:Y:S01]  /*16e0*/  IADD3 R3, R10, 0x30400, R155 ;  /* 0x000304000a037810 */ /* 0x000fe20007ffe09b */
[----:B------:R-:W-:Y:S01]  /*16f0*/  IMAD.MOV.U32 R5, RZ, RZ, RZ ;  /* 0x000000ffff057224 */ /* 0x000fe200078e00ff */
        /* <DEDUP_REMOVED lines=48> */
[----:B------:R-:W-:Y:S02]  /*1a00*/  LEA R0, R0, UR37, 0x2 ;  /* 0x0000002500007c11 */ /* 0x000fe4000f8e10ff */
[----:B------:R-:W-:Y:S02]  /*1a10*/  IADD3 R157, -R157, UR5, RZ ;  /* 0x000000059d9d7c10 */ /* 0x000fe4000fffe1ff */
[----:B-1-3--:R-:W-:-:S07]  /*1a20*/  LOP3.LUT R8, R15, 0x1, RZ, 0xfc, !PT ;  /* 0x000000010f087812 */ /* 0x00afce00078efcff */
.L_x_2540:
[----:B------:R-:W-:Y:S01]  /*1a30*/  ISETP.NE.AND P0, PT, R8, 0x3, PT ;  /* 0x000000030800780c */ /* 0x000fe20003f05270 */
[----:B------:R-:W-:-:S12]  /*1a40*/  YIELD ;  /* 0x0000000000007946 */ /* 0x000fd80003800000 */
[----:B-1----:R-:W-:Y:S05]  /*1a50*/  @!P0 BRA `(.L_x_2530) ;  /* 0x0000000000048947 */ /* 0x002fea0003800000 */
[----:B------:R-:W-:Y:S01]  /*1a60*/  BPT.TRAP 0x1 ;  /* 0x000000040000795c */ /* 0x000fe20000300000 */
.L_x_2530:
[----:B------:R-:W-:Y:S02]  /*1a70*/  LEA R3, R2, UR37, 0x3 ;  /* 0x0000002502037c11 */ /* 0x000fe4000f8e18ff */
[----:B------:R-:W-:-:S04]  /*1a80*/  SHF.L.U32 R10, R7, 0x1f, RZ ;  /* 0x0000001f070a7819 */ /* 0x000fc800000006ff */
[----:B------:R1:W2:Y:S01]  /*1a90*/  SYNCS.PHASECHK.TRANS64.TRYWAIT P1, [R3+URZ+0x36410], R10 ;  /* 0x0364100a030075a7 */ /* 0x0002a2000802017f */
[----:B------:R-:W-:Y:S05]  /*1aa0*/  @!P0 BRA `(.L_x_2531) ;  /* 0x0000000000048947 */ /* 0x000fea0003800000 */
[----:B------:R-:W-:Y:S01]  /*1ab0*/  BPT.TRAP 0x1 ;  /* 0x000000040000795c */ /* 0x000fe20000300000 */
.L_x_2531:
[----:B--2---:R-:W-:Y:S05]  /*1ac0*/  @P1 BRA `(.L_x_2532) ;  /* 0x0000000000081947 */ /* 0x004fea0003800000 */
[----:B------:R-:W2:Y:S02]  /*1ad0*/  SYNCS.PHASECHK.TRANS64.TRYWAIT P1, [R3+URZ+0x36410], R10 ;  /* 0x0364100a030075a7 */ /* 0x000ea4000802017f */
[----:B--2---:R-:W-:Y:S05]  /*1ae0*/  @!P1 BRA `(.L_x_2533) ;  /* 0x0000007c008c9947 */ /* 0x004fea0003800000 */
.L_x_2532:
        /* <DEDUP_REMOVED lines=103> */
.L_x_2534:
[----:B------:R-:W-:-:S04]  /*2160*/  SHF.L.U32 R14, R5, 0x1f, RZ ;  /* 0x0000001f050e7819 */ /* 0x000fc800000006ff */
[----:B------:R1:W1:Y:S01]  /*2170*/  SYNCS.PHASECHK.TRANS64.TRYWAIT P1, [UR37+0x36430], R14 ;  /* 0x0364300eff0075a7 */ /* 0x0002620008020165 */
[----:B------:R-:W-:Y:S05]  /*2180*/  @!P0 BRA `(.L_x_2535) ;  /* 0x0000000000048947 */ /* 0x000fea0003800000 */
[----:B------:R-:W-:Y:S01]  /*2190*/  BPT.TRAP 0x1 ;  /* 0x000000040000795c */ /* 0x000fe20000300000 */
.L_x_2535:
[----:B------:R-:W5:Y:S01]  /*21a0*/  LDL R15, [R1] ;  /* 0x00000000010f7983 */ /* 0x000f620000100800 */
        /* <DEDUP_REMOVED lines=14> */
[----:B------:R-:W-:-:S02]  /*2290*/  IMAD R120, R16, 0x40, R6 ;  /* 0x0000004010787824 */ /* 0x000fc400078e0206 */
[----:B------:R-:W-:Y:S01]  /*22a0*/  FMUL.FTZ R141, R133, UR40 ;  /* 0x00000028858d7c20 */ /* 0x000fe20008410000 */
[----:B------:R-:W-:Y:S01]  /*22b0*/  FMUL.FTZ R137, R134, UR40 ;  /* 0x0000002886897c20 */ /* 0x000fe20008410000 */
[----:B------:R-:W-:-:S03]  /*22c0*/  FMUL.FTZ R136, R135, UR40 ;  /* 0x0000002887887c20 */ /* 0x000fc60008410000 */
        /* <DEDUP_REMOVED lines=12> */
[----:B-----5:R-:W-:-:S02]  /*2390*/  VIADDMNMX R15, R120, R157, R15, PT ;  /* 0x0000009d780f7246 */ /* 0x020fc4000380010f */
[----:B------:R-:W-:Y:S01]  /*23a0*/  IADD3 R120, R157, 0x8, R120 ;  /* 0x000000089d787810 */ /* 0x000fe20007ffe078 */
[----:B-123--:R-:W-:Y:S06]  /*23b0*/  @P1 BRA `(.L_x_2536) ;  /* 0x0000000000081947 */ /* 0x00efec0003800000 */
[----:B------:R-:W1:Y:S02]  /*23c0*/  SYNCS.PHASECHK.TRANS64.TRYWAIT P1, [UR37+0x36430], R14 ;  /* 0x0364300eff0075a7 */ /* 0x000e640008020165 */
[----:B-1----:R-:W-:Y:S05]  /*23d0*/  @!P1 BRA `(.L_x_2537) ;  /* 0x0000007400649947 */ /* 0x002fea0003800000 */
.L_x_2536:
[----:B-1----:R-:W2:Y:S01]  /*23e0*/  LDL R121, [R1] ;  /* 0x0000000001797983 */ /* 0x002ea20000100800 */
[----:B------:R-:W1:Y:S01]  /*23f0*/  MUFU.TANH R141, R141 ;  /* 0x0000008d008d7308 */ /* 0x000e620000002400 */
[C---:B------:R-:W-:Y:S01]  /*2400*/  ISETP.GT.AND P2, PT, R15.reuse, RZ, PT ;  /* 0x000000ff0f00720c */ /* 0x040fe20003f44270 */
[----:B------:R-:W-:Y:S01]  /*2410*/  UIADD3 UR5, UR4, 0x9000, URZ ;  /* 0x0000900004057890 */ /* 0x000fe2000fffe03f */
[C---:B------:R-:W-:Y:S01]  /*2420*/  ISETP.GT.AND P3, PT, R15.reuse, 0x1, PT ;  /* 0x000000010f00780c */ /* 0x040fe20003f64270 */
[----:B------:R-:W-:Y:S01]  /*2430*/  UIADD3 UR4, UR37, 0x2a000, URZ ;  /* 0x0002a00025047890 */ /* 0x000fe2000fffe03f */
[C---:B------:R-:W-:Y:S01]  /*2440*/  ISETP.GT.AND P4, PT, R15.reuse, 0x8, PT ;  /* 0x000000080f00780c */ /* 0x040fe20003f84270 */
[----:B------:R-:W-:Y:S01]  /*2450*/  USHF.R.U32.HI UR5, URZ, 0x4, UR5 ;  /* 0x000000043f057899 */ /* 0x000fe20008011605 */
[C---:B------:R-:W-:Y:S01]  /*2460*/  ISETP.GT.AND P5, PT, R15.reuse, 0x9, PT ;  /* 0x000000090f00780c */ /* 0x040fe20003fa4270 */
[----:B------:R-:W3:Y:S01]  /*2470*/  MUFU.TANH R137, R137 ;  /* 0x0000008900897308 */ /* 0x000ee20000002400 */
[----:B------:R-:W-:Y:S01]  /*2480*/  FSEL R153, R12, -INF , P3 ;  /* 0xff8000000c997808 */ /* 0x000fe20001800000 */
[----:B------:R-:W-:Y:S01]  /*2490*/  USHF.R.U32.HI UR6, URZ, 0x4, UR4 ;  /* 0x000000043f067899 */ /* 0x000fe20008011604 */
[C---:B------:R-:W-:Y:S01]  /*24a0*/  ISETP.GT.AND P6, PT, R15.reuse, 0x10, PT ;  /* 0x000000100f00780c */ /* 0x040fe20003fc4270 */
[----:B------:R-:W-:Y:S01]  /*24b0*/  ULOP3.LUT UR5, UR5, 0x3fff, URZ, 0xc0, !UPT ;  /* 0x00003fff05057892 */ /* 0x000fe2000f8ec03f */
[C---:B------:R-:W-:Y:S01]  /*24c0*/  ISETP.GT.AND P1, PT, R15.reuse, 0x11, PT ;  /* 0x000000110f00780c */ /* 0x040fe20003f24270 */
[----:B------:R-:W-:Y:S01]  /*24d0*/  ULOP3.LUT UR6, UR6, 0x3fff, URZ, 0xc0, !UPT ;  /* 0x00003fff06067892 */ /* 0x000fe2000f8ec03f */
[----:B------:R-:W-:Y:S01]  /*24e0*/  ISETP.GT.AND P3, PT, R15, 0x19, PT ;  /* 0x000000190f00780c */ /* 0x000fe20003f64270 */
[----:B------:R-:W5:Y:S01]  /*24f0*/  MUFU.TANH R136, R136 ;  /* 0x0000008800887308 */ /* 0x000f620000002400 */
[----:B------:R-:W-:Y:S01]  /*2500*/  FSEL R151, R17, -INF , P5 ;  /* 0xff80000011977808 */ /* 0x000fe20002800000 */
[----:B------:R-:W-:Y:S01]  /*2510*/  ULOP3.LUT UR6, UR6, 0x10000, URZ, 0xfc, !UPT ;  /* 0x0001000006067892 */ /* 0x000fe2000f8efc3f */
[----:B------:R-:W-:Y:S01]  /*2520*/  FSEL R149, R22, -INF , P6 ;  /* 0xff80000016957808 */ /* 0x000fe20003000000 */
[----:B------:R-:W-:Y:S01]  /*2530*/  ULOP3.LUT UR8, UR5, 0x10000, URZ, 0xfc, !UPT ;  /* 0x0001000005087892 */ /* 0x000fe2000f8efc3f */
[----:B------:R-:W-:Y:S01]  /*2540*/  FSEL R143, R23, -INF , P1 ;  /* 0xff800000178f7808 */ /* 0x000fe20000800000 */
[--C-:B----4-:R-:W-:Y:S01]  /*2550*/  FFMA.FTZ R153, R153, UR41, -R142.reuse ;  /* 0x0000002999997c23 */ /* 0x110fe2000801088e */
[----:B-1----:R-:W-:Y:S01]  /*2560*/  FSEL R125, R141, -INF , P3 ;  /* 0xff8000008d7d7808 */ /* 0x002fe20001800000 */
[--C-:B------:R-:W-:Y:S01]  /*2570*/  FFMA.FTZ R151, R151, UR41, -R142.reuse ;  /* 0x0000002997977c23 */ /* 0x100fe2000801088e */
[--C-:B------:R-:W-:Y:S01]  /*2580*/  FFMA.FTZ R149, R149, UR41, -R142.reuse ;  /* 0x0000002995957c23 */ /* 0x100fe2000801088e */
[----:B------:R-:W-:Y:S01]  /*2590*/  FFMA.FTZ R143, R143, UR41, -R142 ;  /* 0x000000298f8f7c23 */ /* 0x000fe2000801088e */
[----:B------:R-:W-:Y:S01]  /*25a0*/  UMOV UR12, UR6 ;  /* 0x00000006000c7c82 */ /* 0x000fe20008000000 */
[----:B------:R-:W-:Y:S01]  /*25b0*/  UMOV UR13, 0x40000040 ;  /* 0x40000040000d7882 */ /* 0x000fe20000000000 */
[----:B------:R-:W-:Y:S01]  /*25c0*/  UMOV UR14, UR8 ;  /* 0x00000008000e7c82 */ /* 0x000fe20008000000 */
[----:B------:R-:W-:Y:S01]  /*25d0*/  UMOV UR15, 0x40000040 ;  /* 0x40000040000f7882 */ /* 0x000fe20000000000 */
[----:B------:R-:W-:Y:S01]  /*25e0*/  UIADD3 UR10, UR8, 0x606, URZ ;  /* 0x00000606080a7890 */ /* 0x000fe2000fffe03f */
[----:B------:R-:W-:Y:S01]  /*25f0*/  MUFU.EX2 R153, R153 ;  /* 0x0000009900997308 */ /* 0x000fe20000000800 */
[----:B------:R-:W-:Y:S01]  /*2600*/  UMOV UR11, 0x40000040 ;  /* 0x40000040000b7882 */ /* 0x000fe20000000000 */
[----:B------:R-:W-:Y:S01]  /*2610*/  UMOV UR9, 0x40000040 ;  /* 0x4000004000097882 */ /* 0x000fe20000000000 */
[----:B------:R-:W-:-:S05]  /*2620*/  FFMA.FTZ R12, -R12, R12, 1 ;  /* 0x3f8000000c0c7423 */ /* 0x000fca000001010c */
[----:B------:R-:W-:Y:S08]  /*2630*/  MUFU.EX2 R151, R151 ;  /* 0x0000009700977308 */ /* 0x000ff00000000800 */
[----:B------:R-:W-:Y:S01]  /*2640*/  MUFU.EX2 R149, R149 ;  /* 0x0000009500957308 */ /* 0x000fe20000000800 */
[----:B--2---:R-:W-:Y:S02]  /*2650*/  VIMNMX R120, R121, R120, PT ;  /* 0x0000007879787248 */ /* 0x004fe40003fe0100 */
[C---:B------:R-:W-:Y:S01]  /*2660*/  FSEL R121, R11.reuse, -INF , P2 ;  /* 0xff8000000b797808 */ /* 0x040fe20001000000 */
[----:B------:R-:W-:Y:S01]  /*2670*/  FFMA.FTZ R11, -R11, R11, 1 ;  /* 0x3f8000000b0b7423 */ /* 0x000fe2000001010b */
[----:B------:R-:W-:-:S02]  /*2680*/  ISETP.GT.AND P2, PT, R15, 0x18, PT ;  /* 0x000000180f00780c */ /* 0x000fc40003f44270 */
[----:B------:R-:W-:Y:S01]  /*2690*/  FSEL R15, R13, -INF , P4 ;  /* 0xff8000000d0f7808 */ /* 0x000fe20002000000 */
[--C-:B------:R-:W-:Y:S01]  /*26a0*/  FFMA.FTZ R154, R121, UR41, -R142.reuse ;  /* 0x00000029799a7c23 */ /* 0x100fe2000801088e */
[C---:B------:R-:W-:Y:S01]  /*26b0*/  ISETP.GT.AND P4, PT, R120.reuse, RZ, PT ;  /* 0x000000ff7800720c */ /* 0x040fe20003f84270 */
[----:B------:R-:W-:Y:S01]  /*26c0*/  FFMA.FTZ R13, -R13, R13, 1 ;  /* 0x3f8000000d0d7423 */ /* 0x000fe2000001010d */
[----:B------:R-:W-:Y:S01]  /*26d0*/  ISETP.GT.AND P5, PT, R120, 0x1, PT ;  /* 0x000000017800780c */ /* 0x000fe20003fa4270 */
[--C-:B------:R-:W-:Y:S01]  /*26e0*/  FFMA.FTZ R14, R15, UR41, -R142.reuse ;  /* 0x000000290f0e7c23 */ /* 0x100fe2000801088e */
[----:B------:R-:W-:Y:S01]  /*26f0*/  FSEL R123, R138, -INF , P2 ;  /* 0xff8000008a7b7808 */ /* 0x000fe20001000000 */
[----:B------:R-:W1:Y:S01]  /*2700*/  MUFU.EX2 R154, R154 ;  /* 0x0000009a009a7308 */ /* 0x000e620000000800 */
[----:B------:R-:W-:Y:S02]  /*2710*/  FSEL R144, R9, -INF , P4 ;  /* 0xff80000009907808 */ /* 0x000fe40002000000 */
[C---:B------:R-:W-:Y:S01]  /*2720*/  ISETP.GT.AND P6, PT, R120.reuse, 0x8, PT ;  /* 0x000000087800780c */ /* 0x040fe20003fc4270 */
[--C-:B------:R-:W-:Y:S01]  /*2730*/  FFMA.FTZ R140, R123, UR41, -R142.reuse ;  /* 0x000000297b8c7c23 */ /* 0x100fe2000801088e */
[----:B------:R-:W-:Y:S01]  /*2740*/  ISETP.GT.AND P1, PT, R120, 0x9, PT ;  /* 0x000000097800780c */ /* 0x000fe20003f24270 */
[----:B------:R-:W-:Y:S01]  /*2750*/  FFMA.FTZ R144, R144, UR41, -R139 ;  /* 0x0000002990907c23 */ /* 0x000fe2000801088b */
[C---:B------:R-:W-:Y:S01]  /*2760*/  ISETP.GT.AND P2, PT, R120.reuse, 0x10, PT ;  /* 0x000000107800780c */ /* 0x040fe20003f44270 */
[----:B------:R-:W-:Y:S01]  /*2770*/  FFMA.FTZ R142, R125, UR41, -R142 ;  /* 0x000000297d8e7c23 */ /* 0x000fe2000801088e */
[C---:B------:R-:W-:Y:S01]  /*2780*/  ISETP.GT.AND P3, PT, R120.reuse, 0x11, PT ;  /* 0x000000117800780c */ /* 0x040fe20003f64270 */
[----:B------:R-:W2:Y:S01]  /*2790*/  MUFU.EX2 R14, R14 ;  /* 0x0000000e000e7308 */ /* 0x000ea20000000800 */
[----:B------:R-:W-:-:S02]  /*27a0*/  ISETP.GT.AND P4, PT, R120, 0x18, PT ;  /* 0x000000187800780c */ /* 0x000fc40003f84270 */
[----:B------:R-:W-:Y:S02]  /*27b0*/  FSEL R150, R10, -INF , P5 ;  /* 0xff8000000a967808 */ /* 0x000fe40002800000 */
[----:B------:R-:W-:Y:S02]  /*27c0*/  ISETP.GT.AND P5, PT, R120, 0x19, PT ;  /* 0x000000197800780c */ /* 0x000fe40003fa4270 */
[----:B------:R-:W-:Y:S01]  /*27d0*/  FSEL R156, R18, -INF , P6 ;  /* 0xff800000129c7808 */ /* 0x000fe20003000000 */
[--C-:B------:R-:W-:Y:S01]  /*27e0*/  FFMA.FTZ R150, R150, UR41, -R139.reuse ;  /* 0x0000002996967c23 */ /* 0x100fe2000801088b */
[----:B------:R-:W-:Y:S01]  /*27f0*/  FSEL R152, R19, -INF , P1 ;  /* 0xff80000013987808 */ /* 0x000fe20000800000 */
[----:B------:R-:W-:Y:S01]  /*2800*/  MUFU.EX2 R144, R144 ;  /* 0x0000009000907308 */ /* 0x000fe20000000800 */
[----:B------:R-:W-:Y:S01]  /*2810*/  FSEL R148, R20, -INF , P2 ;  /* 0xff80000014947808 */ /* 0x000fe20001000000 */
[--C-:B------:R-:W-:Y:S01]  /*2820*/  FFMA.FTZ R156, R156, UR41, -R139.reuse ;  /* 0x000000299c9c7c23 */ /* 0x100fe2000801088b */
[----:B------:R-:W-:Y:S01]  /*2830*/  FSEL R120, R21, -INF , P3 ;  /* 0xff80000015787808 */ /* 0x000fe20001800000 */
[--C-:B------:R-:W-:Y:S01]  /*2840*/  FFMA.FTZ R152, R152, UR41, -R139.reuse ;  /* 0x0000002998987c23 */ /* 0x100fe2000801088b */
[----:B---3--:R-:W-:Y:S01]  /*2850*/  FSEL R146, R137, -INF , P4 ;  /* 0xff80000089927808 */ /* 0x008fe20002000000 */
[--C-:B------:R-:W-:Y:S01]  /*2860*/  FFMA.FTZ R148, R148, UR41, -R139.reuse ;  /* 0x0000002994947c23 */ /* 0x100fe2000801088b */
[----:B-----5:R-:W-:Y:S01]  /*2870*/  FSEL R122, R136, -INF , P5 ;  /* 0xff800000887a7808 */ /* 0x020fe20002800000 */
[--C-:B------:R-:W-:Y:S01]  /*2880*/  FFMA.FTZ R147, R120, UR41, -R139.reuse ;  /* 0x0000002978937c23 */ /* 0x100fe2000801088b */
[----:B------:R-:W-:Y:S01]  /*2890*/  LEA R15, R6, UR37, 0x2 ;  /* 0x00000025060f7c11 */ /* 0x000fe2000f8e10ff */
[--C-:B------:R-:W-:Y:S01]  /*28a0*/  FFMA.FTZ R146, R146, UR41, -R139.reuse ;  /* 0x0000002992927c23 */ /* 0x100fe2000801088b */
[----:B------:R-:W3:Y:S01]  /*28b0*/  MUFU.EX2 R150, R150 ;  /* 0x0000009600967308 */ /* 0x000ee20000000800 */
[----:B------:R-:W-:-:S02]  /*28c0*/  FFMA.FTZ R139, R122, UR41, -R139 ;  /* 0x000000297a8b7c23 */ /* 0x000fc4000801088b */
[----:B------:R-:W-:-:S05]  /*28d0*/  WARPGROUP.ARRIVE ;  /* 0x00000000000079c5 */ /* 0x000fca0000000000 */
[----:B------:R-:W-:Y:S01]  /*28e0*/  MUFU.EX2 R152, R152 ;  /* 0x0000009800987308 */ /* 0x000fe20000000800 */
        /* <DEDUP_REMOVED lines=68> */
[----:B------:R-:W-:Y:S01]  /*2d30*/  UIADD3 UR8, UR6, 0x406, URZ ;  /* 0x0000040606087890 */ /* 0x000fe2000fffe03f */
[----:B------:R-:W-:Y:S02]  /*2d40*/  WARPGROUP.DEPBAR.LE gsb0, 0x0 ;  /* 0x00008000000079c5 */ /* 0x000fe40000010000 */
[----:B------:R-:W-:-:S06]  /*2d50*/  WARPGROUP.ARRIVE ;  /* 0x00000000000079c5 */ /* 0x000fcc0000000000 */
[----:B------:R-:W-:Y:S03]  /*2d60*/  HGMMA.64x32x16.F32 R120, gdesc[UR12], R120, gsb0 ;  /* 0x006000000c7879f0 */ /* 0x000fe60008000878 */
[----:B------:R-:W-:Y:S02]  /*2d70*/  WARPGROUP.DEPBAR.LE gsb0, 0x0 ;  /* 0x00008000000079c5 */ /* 0x000fe40000010000 */
[----:B------:R-:W-:-:S06]  /*2d80*/  WARPGROUP.ARRIVE ;  /* 0x00000000000079c5 */ /* 0x000fcc0000000000 */
[----:B------:R-:W-:Y:S03]  /*2d90*/  HGMMA.64x32x16.F32 R120, gdesc[UR8], R120, gsb0 ;  /* 0x00600000087879f0 */ /* 0x000fe60008000878 */
[----:B------:R-:W-:Y:S02]  /*2da0*/  WARPGROUP.DEPBAR.LE gsb0, 0x0 ;  /* 0x00008000000079c5 */ /* 0x000fe40000010000 */
[----:B------:R-:W4:Y:S02]  /*2db0*/  LDS R145, [R15+0x30200] ;  /* 0x030200000f917984 */ /* 0x000f240000000800 */
[--C-:B----4-:R-:W-:Y:S01]  /*2dc0*/  FADD.FTZ R120, R120, -R145.reuse ;  /* 0x8000009178787221 */ /* 0x110fe20000010000 */
[--C-:B------:R-:W-:Y:S01]  /*2dd0*/  FADD.FTZ R124, R124, -R145.reuse ;  /* 0x800000917c7c7221 */ /* 0x100fe20000010000 */
[--C-:B------:R-:W-:Y:S02]  /*2de0*/  FADD.FTZ R125, R125, -R145.reuse ;  /* 0x800000917d7d7221 */ /* 0x100fe40000010000 */
[----:B-1----:R-:W-:Y:S01]  /*2df0*/  FMUL.FTZ R120, R154, R120 ;  /* 0x000000789a787220 */ /* 0x002fe20000410000 */
[----:B--2---:R-:W-:Y:S01]  /*2e00*/  FMUL.FTZ R124, R14, R124 ;  /* 0x0000007c0e7c7220 */ /* 0x004fe20000410000 */
[C---:B------:R-:W-:Y:S01]  /*2e10*/  FMUL.FTZ R125, R151.reuse, R125 ;  /* 0x0000007d977d7220 */ /* 0x040fe20000410000 */
[----:B------:R-:W-:Y:S01]  /*2e20*/  F2FP.F16.F32.PACK_AB R14, R151, R14 ;  /* 0x0000000e970e723e */ /* 0x000fe200000000ff */
[----:B------:R-:W-:Y:S01]  /*2e30*/  FMUL.FTZ R11, R11, R120 ;  /* 0x000000780b0b7220 */ /* 0x000fe20000410000 */
[----:B------:R-:W-:Y:S01]  /*2e40*/  FADD.FTZ R120, R121, -R145 ;  /* 0x8000009179787221 */ /* 0x000fe20000010000 */
[----:B------:R1:W2:Y:S01]  /*2e50*/  LDS R151, [R15+0x30220] ;  /* 0x030220000f977984 */ /* 0x0002a20000000800 */
[----:B------:R-:W1:Y:S01]  /*2e60*/  MUFU.EX2 R121, R156 ;  /* 0x0000009c00797308 */ /* 0x000e620000000800 */
[----:B------:R-:W-:Y:S01]  /*2e70*/  FMUL.FTZ R124, R13, R124 ;  /* 0x0000007c0d7c7220 */ /* 0x000fe20000410000 */
[----:B------:R-:W-:Y:S01]  /*2e80*/  FMUL.FTZ R120, R153, R120 ;  /* 0x0000007899787220 */ /* 0x000fe20000410000 */
[----:B---3--:R-:W-:-:S03]  /*2e90*/  F2FP.F16.F32.PACK_AB R13, R150, R144 ;  /* 0x00000090960d723e */ /* 0x008fc600000000ff */
[----:B------:R-:W-:Y:S01]  /*2ea0*/  FMUL.FTZ R120, R12, R120 ;  /* 0x000000780c787220 */ /* 0x000fe20000410000 */
[----:B------:R-:W-:Y:S02]  /*2eb0*/  F2FP.F16.F32.PACK_AB R12, R153, R154 ;  /* 0x0000009a990c723e */ /* 0x000fe400000000ff */
[----:B------:R3:W4:Y:S01]  /*2ec0*/  MUFU.EX2 R154, R143 ;  /* 0x0000008f009a7308 */ /* 0x0007220000000800 */
[--C-:B------:R-:W-:Y:S01]  /*2ed0*/  FADD.FTZ R128, R128, -R145.reuse ;  /* 0x8000009180807221 */ /* 0x100fe20000010000 */
[----:B------:R-:W-:Y:S01]  /*2ee0*/  FADD.FTZ R129, R129, -R145 ;  /* 0x8000009181817221 */ /* 0x000fe20000010000 */
[----:B-1----:R-:W-:Y:S01]  /*2ef0*/  F2FP.F16.F32.PACK_AB R15, R152, R121 ;  /* 0x00000079980f723e */ /* 0x002fe200000000ff */
[----:B---3--:R-:W3:Y:S01]  /*2f00*/  LDL R143, [R1+0x4] ;  /* 0x00000400018f7983 */ /* 0x008ee20000100800 */
[----:B------:R-:W-:Y:S06]  /*2f10*/  BAR.SYNC.DEFER_BLOCKING 0x9, 0x180 ;  /* 0x0246000000007b1d */ /* 0x000fec0000010000 */
[----:B------:R-:W-:Y:S01]  /*2f20*/  MUFU.EX2 R140, R140 ;  /* 0x0000008c008c7308 */ /* 0x000fe20000000800 */
[----:B------:R-:W-:-:S07]  /*2f30*/  FFMA.FTZ R22, -R22, R22, 1 ;  /* 0x3f80000016167423 */ /* 0x000fce0000010116 */
[----:B------:R-:W1:Y:S01]  /*2f40*/  MUFU.EX2 R153, R142 ;  /* 0x0000008e00997308 */ /* 0x000e620000000800 */
[----:B----4-:R-:W-:-:S07]  /*2f50*/  FMUL.FTZ R129, R154, R129 ;  /* 0x000000819a817220 */ /* 0x010fce0000410000 */
[----:B------:R-:W-:Y:S01]  /*2f60*/  MUFU.EX2 R148, R148 ;  /* 0x0000009400947308 */ /* 0x000fe20000000800 */
[----:B------:R4:W-:Y:S07]  /*2f70*/  STSM.16.M88.4 [R155+0x30400], R12 ;  /* 0x0304000c9b007844 */ /* 0x0009ee0000000200 */
[----:B------:R-:W5:Y:S08]  /*2f80*/  MUFU.EX2 R147, R147 ;  /* 0x0000009300937308 */ /* 0x000f700000000800 */
[----:B------:R-:W-:Y:S01]  /*2f90*/  MUFU.EX2 R146, R146 ;  /* 0x0000009200927308 */ /* 0x000fe20000000800 */
[----:B----4-:R-:W-:-:S07]  /*2fa0*/  FFMA.FTZ R12, -R23, R23, 1 ;  /* 0x3f800000170c7423 */ /* 0x010fce0000010117 */
[----:B------:R-:W4:Y:S01]  /*2fb0*/  MUFU.EX2 R139, R139 ;  /* 0x0000008b008b7308 */ /* 0x000f220000000800 */
[----:B------:R-:W-:Y:S01]  /*2fc0*/  FMUL.FTZ R23, R149, R128 ;  /* 0x0000008095177220 */ /* 0x000fe20000410000 */
[--C-:B--2---:R-:W-:Y:S01]  /*2fd0*/  FADD.FTZ R13, R122, -R151.reuse ;  /* 0x800000977a0d7221 */ /* 0x104fe20000010000 */
[--C-:B------:R-:W-:Y:S02]  /*2fe0*/  FADD.FTZ R15, R123, -R151.reuse ;  /* 0x800000977b0f7221 */ /* 0x100fe40000010000 */
[----:B------:R-:W-:Y:S01]  /*2ff0*/  FMUL.FTZ R23, R22, R23 ;  /* 0x0000001716177220 */ /* 0x000fe20000410000 */
[----:B------:R-:W-:Y:S01]  /*3000*/  FMUL.FTZ R22, R12, R129 ;  /* 0x000000810c167220 */ /* 0x000fe20000410000 */
[----:B------:R-:W-:Y:S01]  /*3010*/  FADD.FTZ R12, R126, -R151 ;  /* 0x800000977e0c7221 */ /* 0x000fe20000010000 */
[----:B------:R-:W-:Y:S01]  /*3020*/  FMUL.FTZ R144, R144, R13 ;  /* 0x0000000d90907220 */ /* 0x000fe20000410000 */
[----:B------:R-:W-:Y:S01]  /*3030*/  FMUL.FTZ R150, R150, R15 ;  /* 0x0000000f96967220 */ /* 0x000fe20000410000 */
[----:B-1----:R-:W-:Y:S01]  /*3040*/  F2FP.F16.F32.PACK_AB R14, R153, R140 ;  /* 0x0000008c990e723e */ /* 0x002fe200000000ff */
[----:B------:R-:W-:Y:S01]  /*3050*/  FMUL.FTZ R121, R121, R12 ;  /* 0x0000000c79797220 */ /* 0x000fe20000410000 */
[----:B------:R-:W-:-:S02]  /*3060*/  F2FP.F16.F32.PACK_AB R12, R154, R149 ;  /* 0x000000959a0c723e */ /* 0x000fc400000000ff */
[----:B-----5:R-:W-:Y:S02]  /*3070*/  F2FP.F16.F32.PACK_AB R13, R147, R148 ;  /* 0x00000094930d723e */ /* 0x020fe400000000ff */
[----:B----4-:R-:W-:Y:S02]  /*3080*/  F2FP.F16.F32.PACK_AB R15, R139, R146 ;  /* 0x000000928b0f723e */ /* 0x010fe400000000ff */
[----:B------:R-:W-:Y:S01]  /*3090*/  R2UR UR10, R4 ;  /* 0x00000000040a72ca */ /* 0x000fe200000e0000 */
[--C-:B------:R-:W-:Y:S01]  /*30a0*/  FADD.FTZ R129, R127, -R151.reuse ;  /* 0x800000977f817221 */ /* 0x100fe20000010000 */
[----:B------:R-:W-:Y:S01]  /*30b0*/  FFMA.FTZ R156, -R17, R17, 1 ;  /* 0x3f800000119c7423 */ /* 0x000fe20000010111 */
[----:B------:R-:W-:Y:S01]  /*30c0*/  FADD.FTZ R127, R134, -R151 ;  /* 0x80000097867f7221 */ /* 0x000fe20000010000 */
[--C-:B------:R-:W-:Y:S01]  /*30d0*/  FADD.FTZ R17, R132, -R145.reuse ;  /* 0x8000009184117221 */ /* 0x100fe20000010000 */
[----:B------:R-:W-:Y:S01]  /*30e0*/  FADD.FTZ R132, R133, -R145 ;  /* 0x8000009185847221 */ /* 0x000fe20000010000 */
[--C-:B------:R-:W-:Y:S01]  /*30f0*/  FADD.FTZ R123, R130, -R151.reuse ;  /* 0x80000097827b7221 */ /* 0x100fe20000010000 */
[--C-:B------:R-:W-:Y:S01]  /*3100*/  FADD.FTZ R122, R131, -R151.reuse ;  /* 0x80000097837a7221 */ /* 0x100fe20000010000 */
[----:B------:R-:W-:Y:S01]  /*3110*/  FADD.FTZ R126, R135, -R151 ;  /* 0x80000097877e7221 */ /* 0x000fe20000010000 */
[----:B------:R-:W-:Y:S01]  /*3120*/  FMUL.FTZ R146, R146, R127 ;  /* 0x0000007f92927220 */ /* 0x000fe20000410000 */
[----:B------:R-:W-:Y:S01]  /*3130*/  FFMA.FTZ R128, -R138, R138, 1 ;  /* 0x3f8000008a807423 */ /* 0x000fe2000001018a */
[----:B------:R-:W-:Y:S01]  /*3140*/  FMUL.FTZ R17, R140, R17 ;  /* 0x000000118c117220 */ /* 0x000fe20000410000 */
[----:B------:R-:W-:Y:S01]  /*3150*/  FMUL.FTZ R152, R152, R129 ;  /* 0x0000008198987220 */ /* 0x000fe20000410000 */
[----:B------:R-:W-:Y:S01]  /*3160*/  FFMA.FTZ R9, -R9, R9, 1 ;  /* 0x3f80000009097423 */ /* 0x000fe20000010109 */
[----:B------:R-:W-:Y:S01]  /*3170*/  FFMA.FTZ R127, -R10, R10, 1 ;  /* 0x3f8000000a7f7423 */ /* 0x000fe2000001010a */
[----:B------:R-:W-:Y:S01]  /*3180*/  FFMA.FTZ R18, -R18, R18, 1 ;  /* 0x3f80000012127423 */ /* 0x000fe20000010112 */
[----:B------:R-:W-:Y:S01]  /*3190*/  FFMA.FTZ R19, -R19, R19, 1 ;  /* 0x3f80000013137423 */ /* 0x000fe20000010113 */
        /* <DEDUP_REMOVED lines=18> */
[----:B------:R-:W-:-:S02]  /*32c0*/  USHF.R.U32.HI UR5, URZ, 0x4, UR39 ;  /* 0x000000043f057899 */ /* 0x000fc40008011627 */
[----:B------:R-:W-:Y:S01]  /*32d0*/  ULEA UR4, UR10, UR4, 0xd ;  /* 0x000000040a047291 */ /* 0x000fe2000f8e683f */
[----:B------:R-:W-:Y:S01]  /*32e0*/  F2FP.F16.F32.PACK_AB R120, R120, R11 ;  /* 0x0000000b7878723e */ /* 0x000fe200000000ff */
[----:B------:R-:W-:Y:S01]  /*32f0*/  ULOP3.LUT UR5, UR5, 0x3fff, URZ, 0xc0, !UPT ;  /* 0x00003fff05057892 */ /* 0x000fe2000f8ec03f */
[----:B------:R-:W-:Y:S01]  /*3300*/  F2FP.F16.F32.PACK_AB R122, R125, R124 ;  /* 0x0000007c7d7a723e */ /* 0x000fe200000000ff */
[----:B------:R-:W-:Y:S01]  /*3310*/  USHF.R.U32.HI UR4, URZ, 0x4, UR4 ;  /* 0x000000043f047899 */ /* 0x000fe20008011604 */
[----:B------:R-:W-:Y:S01]  /*3320*/  F2FP.F16.F32.PACK_AB R121, R150, R9 ;  /* 0x000000099679723e */ /* 0x000fe200000000ff */
[----:B------:R-:W-:Y:S02]  /*3330*/  ULOP3.LUT UR9, UR5, 0x1000000, URZ, 0xfc, !UPT ;  /* 0x0100000005097892 */ /* 0x000fe4000f8efc3f */
[----:B------:R-:W-:Y:S01]  /*3340*/  ULOP3.LUT UR8, UR4, 0x3fff, URZ, 0xc0, !UPT ;  /* 0x00003fff04087892 */ /* 0x000fe2000f8ec03f */
[----:B------:R-:W-:Y:S01]  /*3350*/  UMOV UR7, 0x80000020 ;  /* 0x8000002000077882 */ /* 0x000fe20000000000 */
[----:B------:R-:W-:-:S03]  /*3360*/  UMOV UR5, 0x40000040 ;  /* 0x4000004000057882 */ /* 0x000fc60000000000 */
[----:B------:R-:W-:Y:S02]  /*3370*/  UMOV UR6, UR9 ;  /* 0x0000000900067c82 */ /* 0x000fe40008000000 */
[----:B------:R-:W-:Y:S01]  /*3380*/  UMOV UR4, UR8 ;  /* 0x0000000800047c82 */ /* 0x000fe20008000000 */
[----:B---3--:R1:W-:Y:S01]  /*3390*/  STSM.16.M88.4 [R143], R12 ;  /* 0x0000000c8f007844 */ /* 0x0083e20000000200 */
[----:B------:R-:W-:Y:S01]  /*33a0*/  @!PT LDS RZ, [RZ] ;  /* 0x00000000fffff984 */ /* 0x000fe20000000800 */
[----:B------:R-:W-:Y:S01]  /*33b0*/  @!PT LDS RZ, [RZ] ;  /* 0x00000000fffff984 */ /* 0x000fe20000000800 */
[----:B------:R-:W-:Y:S01]  /*33c0*/  @!PT LDS RZ, [RZ] ;  /* 0x00000000fffff984 */ /* 0x000fe20000000800 */
[----:B------:R-:W-:Y:S01]  /*33d0*/  @!PT LDS RZ, [RZ] ;  /* 0x00000000fffff984 */ /* 0x000fe20000000800 */
[----:B------:R2:W-:Y:S06]  /*33e0*/  MEMBAR.ALL.CTA ;  /* 0x0000000000007992 */ /* 0x0005ec0000008000 */
[----:B--2---:R-:W2:Y:S01]  /*33f0*/  FENCE.VIEW.ASYNC.S ;  /* 0x00000000000073c6 */ /* 0x004ea20000000000 */
[----:B-1----:R-:W-:Y:S01]  /*3400*/  FMUL.FTZ R13, R20, R123 ;  /* 0x0000007b140d7220 */ /* 0x002fe20000410000 */
[----:B------:R-:W-:Y:S01]  /*3410*/  FMUL.FTZ R15, R137, R146 ;  /* 0x00000092890f7220 */ /* 0x000fe20000410000 */
[----:B------:R-:W-:Y:S01]  /*3420*/  F2FP.F16.F32.PACK_AB R123, R19, R18 ;  /* 0x00000012137b723e */ /* 0x000fe200000000ff */
[----:B--2---:R-:W-:Y:S01]  /*3430*/  BAR.SYNC.DEFER_BLOCKING 0x9, 0x180 ;  /* 0x0246000000007b1d */ /* 0x004fe20000010000 */
[----:B------:R-:W-:-:S02]  /*3440*/  F2FP.F16.F32.PACK_AB R12, R22, R23 ;  /* 0x00000017160c723e */ /* 0x000fc400000000ff */
[----:B------:R-:W-:Y:S02]  /*3450*/  F2FP.F16.F32.PACK_AB R14, R17, R128 ;  /* 0x00000080110e723e */ /* 0x000fe400000000ff */
[----:B------:R-:W-:Y:S02]  /*3460*/  F2FP.F16.F32.PACK_AB R13, R10, R13 ;  /* 0x0000000d0a0d723e */ /* 0x000fe400000000ff */
[----:B------:R-:W-:Y:S01]  /*3470*/  F2FP.F16.F32.PACK_AB R15, R136, R15 ;  /* 0x0000000f880f723e */ /* 0x000fe200000000ff */
        /* <DEDUP_REMOVED lines=15> */
[----:B-1----:R-:W-:-:S04]  /*3570*/  IMAD.U32 R143, RZ, RZ, UR37 ;  /* 0x00000025ff8f7e24 */ /* 0x002fc8000f8e00ff */
[----:B------:R-:W-:Y:S01]  /*3580*/  VIADD R143, R143, 0x33400 ;  /* 0x000334008f8f7836 */ /* 0x000fe20000000000 */
[----:B------:R-:W-:Y:S02]  /*3590*/  WARPGROUP.DEPBAR.LE gsb0, 0x0 ;  /* 0x00008000000079c5 */ /* 0x000fe40000010000 */
[----:B------:R-:W-:-:S06]  /*35a0*/  WARPGROUP.ARRIVE ;  /* 0x00000000000079c5 */ /* 0x000fcc0000000000 */
[----:B------:R-:W-:Y:S01]  /*35b0*/  HGMMA.64x96x16.F32 R72, gdesc[UR4].tnspA.tnspB, R72, gsb0 ;  /* 0x61600000044879f0 */ /* 0x000fe20008000848 */
[----:B------:R-:W-:Y:S01]  /*35c0*/  R2UR UR5, R143 ;  /* 0x000000008f0572ca */ /* 0x000fe200000e0000 */
[----:B------:R-:W-:Y:S02]  /*35d0*/  UIMAD UR4, UR10, 0x3000, UR37 ;  /* 0x000030000a0478a4 */ /* 0x000fe4000f8e0225 */
[----:B------:R-:W-:-:S10]  /*35e0*/  UIADD3 UR6, UR9, 0xc0, URZ ;  /* 0x000000c009067890 */ /* 0x000fd4000fffe03f */
[----:B------:R-:W-:-:S04]  /*35f0*/  USHF.R.U32.HI UR5, URZ, 0x4, UR5 ;  /* 0x000000043f057899 */ /* 0x000fc80008011605 */
[----:B------:R-:W-:Y:S02]  /*3600*/  ULOP3.LUT UR12, UR5, 0x3fff, URZ, 0xc0, !UPT ;  /* 0x00003fff050c7892 */ /* 0x000fe4000f8ec03f */
[----:B------:R-:W-:Y:S02]  /*3610*/  USHF.R.U32.HI UR5, URZ, 0x4, UR4 ;  /* 0x000000043f057899 */ /* 0x000fe40008011604 */
[----:B------:R-:W-:Y:S02]  /*3620*/  UIADD3 UR4, UR8, 0x180, URZ ;  /* 0x0000018008047890 */ /* 0x000fe4000fffe03f */
[----:B------:R-:W-:Y:S01]  /*3630*/  ULOP3.LUT UR10, UR5, 0x3fff, URZ, 0xc0, !UPT ;  /* 0x00003fff050a7892 */ /* 0x000fe2000f8ec03f */
[----:B------:R-:W-:Y:S02]  /*3640*/  UMOV UR7, 0x80000020 ;  /* 0x8000002000077882 */ /* 0x000fe40000000000 */
[----:B------:R-:W-:Y:S01]  /*3650*/  UMOV UR5, 0x40000040 ;  /* 0x4000004000057882 */ /* 0x000fe20000000000 */
[----:B------:R-:W-:-:S02]  /*3660*/  WARPGROUP.DEPBAR.LE gsb0, 0x0 ;  /* 0x00008000000079c5 */ /* 0x000fc40000010000 */
[----:B------:R-:W-:-:S06]  /*3670*/  WARPGROUP.ARRIVE ;  /* 0x00000000000079c5 */ /* 0x000fcc0000000000 */
[----:B------:R-:W-:Y:S01]  /*3680*/  HGMMA.64x96x16.F32 R72, gdesc[UR4].tnspA.tnspB, R72, gsb0 ;  /* 0x61600000044879f0 */ /* 0x000fe20008000848 */
        /* <DEDUP_REMOVED lines=52> */
.L_x_2538:
        /* <DEDUP_REMOVED lines=60> */
.L_x_2539:
[----:B------:R-:W-:Y:S01]  /*3d90*/  VIADD R16, R16, 0x1 ;  /* 0x0000000110107836 */ /* 0x000fe20000000000 */
[----:B------:R-:W-:Y:S01]  /*3da0*/  LOP3.LUT R5, R5, 0x1, RZ, 0x3c, !PT ;  /* 0x0000000105057812 */ /* 0x000fe200078e3cff */
[----:B------:R-:W-:Y:S02]  /*3db0*/  VIADD R2, R2, 0x1 ;  /* 0x0000000102027836 */ /* 0x000fe40000000000 */
[----:B------:R-:W-:Y:S01]  /*3dc0*/  VIADD R3, R3, 0x36420 ;  /* 0x0003642003037836 */ /* 0x000fe20000000000 */
[----:B------:R-:W-:Y:S02]  /*3dd0*/  ISETP.GE.AND P1, PT, R16, UR36, PT ;  /* 0x0000002410007c0c */ /* 0x000fe4000bf26270 */
[----:B------:R-:W-:Y:S02]  /*3de0*/  ISETP.NE.AND P0, PT, R2, 0x2, PT ;  /* 0x000000020200780c */ /* 0x000fe40003f05270 */
[----:B------:R-:W-:Y:S02]  /*3df0*/  PRMT R3, RZ, 0x654, R3 ;  /* 0x00000654ff037816 */ /* 0x000fe40000000003 */
[----:B-1----:R-:W-:-:S02]  /*3e00*/  SEL R10, RZ, 0x1, P0 ;  /* 0x00000001ff0a7807 */ /* 0x002fc40000000000 */
[----:B------:R1:W-:Y:S01]  /*3e10*/  SYNCS.ARRIVE.TRANS64.RED.A1T0 RZ, [R3+URZ], RZ ;  /* 0x000000ff03ff79a7 */ /* 0x0003e2000810043f */
[----:B------:R-:W-:Y:S02]  /*3e20*/  SEL R2, R2, RZ, P0 ;  /* 0x000000ff02027207 */ /* 0x000fe40000000000 */
[----:B------:R-:W-:Y:S02]  /*3e30*/  LOP3.LUT R7, R7, R10, RZ, 0x3c, !PT ;  /* 0x0000000a07077212 */ /* 0x000fe400078e3cff */
        /* <DEDUP_REMOVED lines=51> */
.L_x_2522:
[----:B------:R-:W-:Y:S05]  /*4170*/  @P0 BRA `(.L_x_2541) ;  /* 0x0000000c005c0947 */ /* 0x000fea0003800000 */
[----:B------:R-:W2:Y:S01]  /*4180*/  S2UR UR4, SR_CgaCtaId ;  /* 0x00000000000479c3 */ /* 0x000ea20000008800 */
[----:B------:R-:W-:Y:S02]  /*4190*/  UMOV UR37, 0x400 ;  /* 0x0000040000257882 */ /* 0x000fe40000000000 */
[----:B--2---:R-:W-:-:S06]  /*41a0*/  ULEA UR37, UR4, UR37, 0x18 ;  /* 0x0000002504257291 */ /* 0x004fcc000f8ec03f */
        /* <DEDUP_REMOVED lines=8> */
[----:B-1----:R-:W1:Y:S01]  /*4230*/  LDC.64 R2, c[0x4][R2] ;  /* 0x0100000002027b82 */ /* 0x002e620000000a00 */
        /* <DEDUP_REMOVED lines=10> */
.L_x_2542:
        /* <DEDUP_REMOVED lines=20> */
.L_x_2543:
        /* <DEDUP_REMOVED lines=18> */
.L_x_2544:
        /* <DEDUP_REMOVED lines=18> */
.L_x_2545:
[----:B------:R-:W2:Y:S01]  /*4660*/  S2R R0, SR_TID.X ;  /* 0x0000000000007919 */ /* 0x000ea20000002100 */
        /* <DEDUP_REMOVED lines=15> */
[----:B--2---:R-:W-:Y:S01]  /*4760*/  VIADD R5, R0, 0xffffff80 ;  /* 0xffffff8000057836 */ /* 0x004fe20000000000 */
        /* <DEDUP_REMOVED lines=10> */
[----:B-1----:R-:W-:Y:S01]  /*4810*/  IMAD.SHL.U32 R3, R7, 0x10, RZ ;  /* 0x0000001007037824 */ /* 0x002fe200078e00ff */
        /* <DEDUP_REMOVED lines=70> */
[----:B------:R-:W-:Y:S01]  /*4c80*/  ULDC.64 UR6, c[0x0][0x198] ;  /* 0x0000660000067ab9 */ /* 0x000fe20000000a00 */
[----:B------:R-:W-:Y:S02]  /*4c90*/  UIADD3 UR40, UR37, 0x9000, URZ ;  /* 0x0000900025287890 */ /* 0x000fe4000fffe03f */
[----:B------:R-:W-:Y:S02]  /*4ca0*/  UIADD3 UR4, UP0, UR6, 0x770, URZ ;  /* 0x0000077006047890 */ /* 0x000fe4000ff1e03f */
[----:B------:R-:W-:Y:S02]  /*4cb0*/  UIMAD UR42, UR38, 0x60, URZ ;  /* 0x00000060262a78a4 */ /* 0x000fe4000f8e023f */
[----:B------:R-:W-:Y:S02]  /*4cc0*/  UIADD3.X UR5, URZ, UR7, URZ, UP0, !UPT ;  /* 0x000000073f057290 */ /* 0x000fe400087fe43f */
[----:B------:R-:W-:Y:S02]  /*4cd0*/  UIADD3 UR6, UP0, UR6, 0x670, URZ ;  /* 0x0000067006067890 */ /* 0x000fe4000ff1e03f */
[----:B------:R-:W-:-:S02]  /*4ce0*/  UIADD3 UR32, UR37, 0xc000, URZ ;  /* 0x0000c00025207890 */ /* 0x000fc4000fffe03f */
[----:B------:R-:W-:Y:S02]  /*4cf0*/  UIADD3 UR24, UR37, 0xf000, URZ ;  /* 0x0000f00025187890 */ /* 0x000fe4000fffe03f */
[----:B------:R-:W-:Y:S02]  /*4d00*/  UIADD3.X UR7, URZ, UR7, URZ, UP0, !UPT ;  /* 0x000000073f077290 */ /* 0x000fe400087fe43f */
[----:B------:R-:W-:Y:S02]  /*4d10*/  UIADD3 UR16, UR37, 0x3000, URZ ;  /* 0x0000300025107890 */ /* 0x000fe4000fffe03f */
[----:B------:R-:W-:Y:S01]  /*4d20*/  UIADD3 UR8, UR37, 0x6000, URZ ;  /* 0x0000600025087890 */ /* 0x000fe2000fffe03f */
[----:B------:R-:W-:Y:S01]  /*4d30*/  UMOV UR41, URZ ;  /* 0x0000003f00297c82 */ /* 0x000fe20008000000 */
[----:B------:R-:W-:Y:S01]  /*4d40*/  UMOV UR33, 0x40 ;  /* 0x0000004000217882 */ /* 0x000fe20000000000 */
[----:B------:R-:W-:Y:S01]  /*4d50*/  UMOV UR35, UR43 ;  /* 0x0000002b00237c82 */ /* 0x000fe20008000000 */
[----:B------:R-:W-:Y:S01]  /*4d60*/  UMOV UR36, UR44 ;  /* 0x0000002c00247c82 */ /* 0x000fe20008000000 */
[----:B------:R-:W-:Y:S01]  /*4d70*/  UMOV UR34, UR42 ;  /* 0x0000002a00227c82 */ /* 0x000fe20008000000 */
[----:B------:R-:W-:Y:S01]  /*4d80*/  UMOV UR25, 0x80 ;  /* 0x0000008000197882 */ /* 0x000fe20000000000 */
[----:B------:R-:W-:Y:S01]  /*4d90*/  UMOV UR27, UR43 ;  /* 0x0000002b001b7c82 */ /* 0x000fe20008000000 */
[----:B------:R-:W-:Y:S01]  /*4da0*/  UMOV UR28, UR44 ;  /* 0x0000002c001c7c82 */ /* 0x000fe20008000000 */
[----:B------:R1:W-:Y:S01]  /*4db0*/  UTMASTG.4D [UR40], [UR4] ;  /* 0x00000028040073b5 */ /* 0x0003e20008018000 */
[----:B------:R-:W-:Y:S01]  /*4dc0*/  UMOV UR26, UR42 ;  /* 0x0000002a001a7c82 */ /* 0x000fe20008000000 */
[----:B------:R-:W-:Y:S01]  /*4dd0*/  UMOV UR17, 0x40 ;  /* 0x0000004000117882 */ /* 0x000fe20000000000 */
[----:B------:R-:W-:Y:S01]  /*4de0*/  UMOV UR19, UR43 ;  /* 0x0000002b00137c82 */ /* 0x000fe20008000000 */
[----:B------:R-:W-:Y:S01]  /*4df0*/  UMOV UR20, UR44 ;  /* 0x0000002c00147c82 */ /* 0x000fe20008000000 */
[----:B------:R-:W-:Y:S01]  /*4e00*/  UMOV UR18, UR42 ;  /* 0x0000002a00127c82 */ /* 0x000fe20008000000 */
[----:B------:R-:W-:Y:S01]  /*4e10*/  UMOV UR9, 0x80 ;  /* 0x0000008000097882 */ /* 0x000fe20000000000 */
[----:B------:R-:W-:Y:S01]  /*4e20*/  UMOV UR11, UR43 ;  /* 0x0000002b000b7c82 */ /* 0x000fe20008000000 */
[----:B------:R3:W-:Y:S01]  /*4e30*/  UTMASTG.4D [UR32], [UR4] ;  /* 0x00000020040073b5 */ /* 0x0007e20008018000 */
[----:B------:R-:W-:Y:S01]  /*4e40*/  UMOV UR12, UR44 ;  /* 0x0000002c000c7c82 */ /* 0x000fe20008000000 */
[----:B------:R-:W-:Y:S01]  /*4e50*/  UMOV UR10, UR42 ;  /* 0x0000002a000a7c82 */ /* 0x000fe20008000000 */
[----:B------:R3:W-:Y:S01]  /*4e60*/  UTMASTG.4D [UR24], [UR4] ;  /* 0x00000018040073b5 */ /* 0x0007e20008018000 */
[----:B-1----:R-:W-:-:S02]  /*4e70*/  UMOV UR40, UR37 ;  /* 0x0000002500287c82 */ /* 0x002fc40008000000 */
[----:B------:R3:W-:Y:S01]  /*4e80*/  UTMASTG.4D [UR40], [UR6] ;  /* 0x00000028060073b5 */ /* 0x0007e20008018000 */
[----:B------:R3:W-:Y:S01]  /*4e90*/  UTMASTG.4D [UR16], [UR6] ;  /* 0x00000010060073b5 */ /* 0x0007e20008018000 */
[----:B------:R3:W-:Y:S02]  /*4ea0*/  UTMASTG.4D [UR8], [UR6] ;  /* 0x00000008060073b5 */ /* 0x0007e40008018000 */
[----:B---3--:R0:W-:Y:S02]  /*4eb0*/  UTMACMDFLUSH ;  /* 0x00000000000079b7 */ /* 0x0081e40000000000 */
.L_x_2547:
[----:B------:R-:W-:Y:S05]  /*4ec0*/  BSYNC B0 ;  /* 0x0000000000007941 */ /* 0x000fea0003800000 */
.L_x_2546:
[----:B------:R-:W-:-:S04]  /*4ed0*/  DEPBAR.LE SB0, 0x0 ;  /* 0x000080000000791a */ /* 0x000fc80000000000 */
[----:B------:R-:W-:Y:S05]  /*4ee0*/  EXIT ;  /* 0x000000000000794d */ /* 0x000fea0003800000 */
.L_x_2541:
[----:B------:R-:W2:Y:S01]  /*4ef0*/  S2R R0, SR_TID.X ;  /* 0x0000000000007919 */ /* 0x000ea20000002100 */
[----:B-1----:R-:W1:Y:S01]  /*4f00*/  LDC.64 R2, c[0x0][0x820] ;  /* 0x00020800ff027b82 */ /* 0x002e620000000a00 */
[----:B------:R-:W-:Y:S01]  /*4f10*/  ULDC.64 UR4, c[0x0][0x808] ;  /* 0x0002020000047ab9 */ /* 0x000fe20000000a00 */
[----:B------:R-:W-:Y:S01]  /*4f20*/  USHF.R.S32.HI UR10, URZ, 0x1f, UR43 ;  /* 0x0000001f3f0a7899 */ /* 0x000fe2000801142b */
[----:B------:R-:W-:Y:S01]  /*4f30*/  BSSY B0, `(.L_x_2548) ;  /* 0x000002f000007945 */ /* 0x000fe20003800000 */
[----:B------:R-:W-:Y:S02]  /*4f40*/  UIMAD UR4, UR38, -0x60, UR4 ;  /* 0xffffffa0260478a4 */ /* 0x000fe4000f8e0204 */
[----:B------:R-:W-:Y:S02]  /*4f50*/  USHF.R.S32.HI UR11, URZ, 0x1f, UR44 ;  /* 0x0000001f3f0b7899 */ /* 0x000fe4000801142c */
[----:B------:R-:W3:Y:S01]  /*4f60*/  LDC.64 R10, c[0x0][0x828] ;  /* 0x00020a00ff0a7b82 */ /* 0x000ee20000000a00 */
[----:B------:R-:W-:-:S07]  /*4f70*/  ULDC.64 UR6, c[0x0][0x208] ;  /* 0x0000820000067ab9 */ /* 0x000fce0000000a00 */
[----:B------:R-:W4:Y:S08]  /*4f80*/  LDC.64 R16, c[0x0][0x850] ;  /* 0x00021400ff107b82 */ /* 0x000f300000000a00 */
[----:B------:R-:W3:Y:S01]  /*4f90*/  LDC.64 R18, c[0x0][0x858] ;  /* 0x00021600ff127b82 */ /* 0x000ee20000000a00 */
[----:B--2---:R-:W-:Y:S02]  /*4fa0*/  VIADD R7, R0, 0xffffff80 ;  /* 0xffffff8000077836 */ /* 0x004fe40000000000 */
[----:B-1----:R-:W-:-:S02]  /*4fb0*/  IMAD R0, R2, UR10, RZ ;  /* 0x0000000a02007c24 */ /* 0x002fc4000f8e02ff */
[----:B------:R-:W-:-:S05]  /*4fc0*/  IMAD.HI R4, R7, 0x2aaaaaab, RZ ;  /* 0x2aaaaaab07047827 */ /* 0x000fca00078e02ff */
[----:B------:R-:W-:-:S04]  /*4fd0*/  SHF.R.U32.HI R5, RZ, 0x1f, R4 ;  /* 0x0000001fff057819 */ /* 0x000fc80000011604 */
[----:B------:R-:W-:-:S04]  /*4fe0*/  LEA.HI.SX32 R4, R4, R5, 0x1e ;  /* 0x0000000504047211 */ /* 0x000fc800078ff2ff */
[C---:B------:R-:W-:Y:S01]  /*4ff0*/  ISETP.GE.AND P3, PT, R4.reuse, UR4, PT ;  /* 0x0000000404007c0c */ /* 0x040fe2000bf66270 */
[C---:B------:R-:W-:Y:S02]  /*5000*/  IMAD R6, R4.reuse, -0x18, R7 ;  /* 0xffffffe804067824 */ /* 0x040fe400078e0207 */
[----:B------:R-:W-:Y:S02]  /*5010*/  VIADD R5, R4, 0x10 ;  /* 0x0000001004057836 */ /* 0x000fe40000000000 */
[----:B------:R-:W-:Y:S02]  /*5020*/  IMAD.SHL.U32 R6, R6, 0x8, RZ ;  /* 0x0000000806067824 */ /* 0x000fe400078e00ff */
[C---:B------:R-:W-:Y:S01]  /*5030*/  VIADD R9, R4.reuse, 0x40 ;  /* 0x0000004004097836 */ /* 0x040fe20000000000 */
[----:B------:R-:W-:Y:S01]  /*5040*/  ISETP.GE.AND P4, PT, R5, UR4, PT ;  /* 0x0000000405007c0c */ /* 0x000fe2000bf86270 */
[----:B------:R-:W-:Y:S01]  /*5050*/  IMAD R5, R3, UR43, R0 ;  /* 0x0000002b03057c24 */ /* 0x000fe2000f8e0200 */
[--C-:B------:R-:W-:Y:S01]  /*5060*/  SHF.R.S32.HI R7, RZ, 0x1f, R6.reuse ;  /* 0x0000001fff077819 */ /* 0x100fe20000011406 */
[----:B------:R-:W-:Y:S01]  /*5070*/  VIADD R0, R4, 0x20 ;  /* 0x0000002004007836 */ /* 0x000fe20000000000 */
[----:B------:R-:W-:Y:S01]  /*5080*/  ISETP.GE.OR P6, PT, R6, UR5, P3 ;  /* 0x0000000506007c0c */ /* 0x000fe20009fc6670 */
[----:B------:R-:W-:Y:S01]  /*5090*/  VIADD R8, R4, 0x30 ;  /* 0x0000003004087836 */ /* 0x000fe20000000000 */
[----:B------:R-:W-:Y:S01]  /*50a0*/  ISETP.GE.AND P1, PT, R9, UR4, PT ;  /* 0x0000000409007c0c */ /* 0x000fe2000bf26270 */
[----:B------:R-:W-:Y:S01]  /*50b0*/  IMAD.WIDE.U32 R2, R2, UR43, R6 ;  /* 0x0000002b02027c25 */ /* 0x000fe2000f8e0006 */
[----:B------:R-:W-:-:S02]  /*50c0*/  ISETP.GE.AND P5, PT, R0, UR4, PT ;  /* 0x0000000400007c0c */ /* 0x000fc4000bfa6270 */
[----:B------:R-:W-:Y:S01]  /*50d0*/  ISETP.GE.AND P0, PT, R8, UR4, PT ;  /* 0x0000000408007c0c */ /* 0x000fe2000bf06270 */
[----:B------:R-:W-:Y:S01]  /*50e0*/  IMAD.IADD R3, R3, 0x1, R5 ;  /* 0x0000000103037824 */ /* 0x000fe200078e0205 */
[----:B------:R-:W-:Y:S01]  /*50f0*/  SHF.R.S32.HI R5, RZ, 0x1f, R4 ;  /* 0x0000001fff057819 */ /* 0x000fe20000011404 */
[----:B---3--:R-:W-:Y:S01]  /*5100*/  IMAD R0, R10, UR11, RZ ;  /* 0x0000000b0a007c24 */ /* 0x008fe2000f8e02ff */
[----:B------:R-:W-:Y:S01]  /*5110*/  ISETP.GE.OR P2, PT, R6, UR5, P4 ;  /* 0x0000000506007c0c */ /* 0x000fe2000a746670 */
[----:B------:R-:W-:Y:S02]  /*5120*/  IMAD.U32 R9, RZ, RZ, UR38 ;  /* 0x00000026ff097e24 */ /* 0x000fe4000f8e00ff */
[----:B------:R-:W-:Y:S02]  /*5130*/  IMAD R11, R11, UR44, R0 ;  /* 0x0000002c0b0b7c24 */ /* 0x000fe4000f8e0200 */
[----:B------:R-:W-:-:S04]  /*5140*/  IMAD.WIDE.U32 R12, R10, UR44, R2 ;  /* 0x0000002c0a0c7c25 */ /* 0x000fc8000f8e0002 */
[----:B------:R-:W-:-:S04]  /*5150*/  IMAD.WIDE R2, R9, 0x60, R4 ;  /* 0x0000006009027825 */ /* 0x000fc800078e0204 */
[----:B------:R-:W-:Y:S01]  /*5160*/  IMAD.IADD R11, R13, 0x1, R11 ;  /* 0x000000010d0b7824 */ /* 0x000fe200078e020b */
[----:B----4-:R-:W-:Y:S06]  /*5170*/  @P6 BRA `(.L_x_2549) ;  /* 0x0000000000286947 */ /* 0x010fec0003800000 */
        /* <DEDUP_REMOVED lines=10> */
.L_x_2549:
[----:B------:R-:W-:Y:S05]  /*5220*/  BSYNC B0 ;  /* 0x0000000000007941 */ /* 0x000fea0003800000 */
.L_x_2548:
[----:B------:R-:W-:Y:S01]  /*5230*/  BSSY B0, `(.L_x_2550) ;  /* 0x0000010000007945 */ /* 0x000fe20003800000 */
[----:B------:R-:W-:-:S03]  /*5240*/  ISETP.GE.OR P6, PT, R6, UR5, P5 ;  /* 0x0000000506007c0c */ /* 0x000fc6000afc6670 */
        /* <DEDUP_REMOVED lines=14> */
.L_x_2551:
[----:B------:R-:W-:Y:S05]  /*5330*/  BSYNC B0 ;  /* 0x0000000000007941 */ /* 0x000fea0003800000 */
.L_x_2550:
[----:B------:R-:W-:Y:S01]  /*5340*/  BSSY B0, `(.L_x_2552) ;  /* 0x0000010000007945 */ /* 0x000fe20003800000 */
[----:B------:R-:W-:-:S03]  /*5350*/  ISETP.GE.OR P2, PT, R6, UR5, P0 ;  /* 0x0000000506007c0c */ /* 0x000fc60008746670 */
[----:B------:R-:W-:Y:S10]  /*5360*/  @P6 BRA `(.L_x_2553) ;  /* 0x0000000000346947 */ /* 0x000ff40003800000 */
[----:B-12---:R-:W-:Y:S01]  /*5370*/  IADD3 R15, P6, R2, 0x20, RZ ;  /* 0x00000020020f7810 */ /* 0x006fe20007fde0ff */
        /* <DEDUP_REMOVED lines=12> */
.L_x_2553:
[----:B------:R-:W-:Y:S05]  /*5440*/  BSYNC B0 ;  /* 0x0000000000007941 */ /* 0x000fea0003800000 */
.L_x_2552:
[----:B------:R-:W-:Y:S01]  /*5450*/  BSSY B0, `(.L_x_2554) ;  /* 0x0000011000007945 */ /* 0x000fe20003800000 */
[----:B------:R-:W-:Y:S01]  /*5460*/  ISETP.GE.OR P6, PT, R6, UR5, P1 ;  /* 0x0000000506007c0c */ /* 0x000fe20008fc6670 */
        /* <DEDUP_REMOVED lines=15> */
.L_x_2555:
[----:B------:R-:W-:Y:S05]  /*5560*/  BSYNC B0 ;  /* 0x0000000000007941 */ /* 0x000fea0003800000 */
.L_x_2554:
[----:B------:R-:W-:Y:S01]  /*5570*/  ISETP.GE.AND P2, PT, R0, UR4, PT ;  /* 0x0000000400007c0c */ /* 0x000fe2000bf46270 */
[C---:B------:R-:W-:Y:S01]  /*5580*/  IMAD R0, R16.reuse, UR10, RZ ;  /* 0x0000000a10007c24 */ /* 0x040fe2000f8e02ff */
[----:B------:R-:W-:Y:S01]  /*5590*/  ULDC UR8, c[0x0][0x83c] ;  /* 0x00020f0000087ab9 */ /* 0x000fe20000000800 */
[----:B------:R-:W-:Y:S01]  /*55a0*/  BSSY B0, `(.L_x_2556) ;  /* 0x0000011000007945 */ /* 0x000fe20003800000 */
[----:B----4-:R-:W-:-:S04]  /*55b0*/  IMAD.WIDE.U32 R8, R16, UR43, R6 ;  /* 0x0000002b10087c25 */ /* 0x010fc8000f8e0006 */
[----:B------:R-:W-:Y:S01]  /*55c0*/  IMAD R17, R17, UR43, R0 ;  /* 0x0000002b11117c24 */ /* 0x000fe2000f8e0200 */
[----:B------:R-:W-:Y:S06]  /*55d0*/  @P6 BRA `(.L_x_2557) ;  /* 0x0000000000346947 */ /* 0x000fec0003800000 */
[----:B-123--:R-:W-:Y:S01]  /*55e0*/  IADD3 R15, P6, R2, 0x40, RZ ;  /* 0x00000040020f7810 */ /* 0x00efe20007fde0ff */
        /* <DEDUP_REMOVED lines=12> */
.L_x_2557:
[----:B------:R-:W-:Y:S05]  /*56b0*/  BSYNC B0 ;  /* 0x0000000000007941 */ /* 0x000fea0003800000 */
.L_x_2556:
[----:B------:R-:W-:Y:S01]  /*56c0*/  ISETP.GE.OR P6, PT, R6, UR5, P2 ;  /* 0x0000000506007c0c */ /* 0x000fe200097c6670 */
[----:B------:R-:W-:Y:S01]  /*56d0*/  IMAD.IADD R9, R9, 0x1, R17 ;  /* 0x0000000109097824 */ /* 0x000fe200078e0211 */
[----:B------:R-:W-:Y:S01]  /*56e0*/  BSSY B0, `(.L_x_2558) ;  /* 0x0000018000007945 */ /* 0x000fe20003800000 */
[----:B------:R-:W-:Y:S01]  /*56f0*/  IMAD R0, R18, UR11, RZ ;  /* 0x0000000b12007c24 */ /* 0x000fe2000f8e02ff */
[----:B------:R-:W-:Y:S01]  /*5700*/  ISETP.GE.OR P3, PT, R6, UR8, P3 ;  /* 0x0000000806007c0c */ /* 0x000fe20009f66670 */
[----:B------:R-:W-:Y:S01]  /*5710*/  IMAD.WIDE.U32 R8, R18, UR44, R8 ;  /* 0x0000002c12087c25 */ /* 0x000fe2000f8e0008 */
[C---:B------:R-:W-:Y:S02]  /*5720*/  ISETP.GE.OR P4, PT, R6.reuse, UR8, P4 ;  /* 0x0000000806007c0c */ /* 0x040fe4000a786670 */
[C---:B------:R-:W-:Y:S01]  /*5730*/  ISETP.GE.OR P5, PT, R6.reuse, UR8, P5 ;  /* 0x0000000806007c0c */ /* 0x040fe2000afa6670 */
[----:B-1234-:R-:W-:Y:S01]  /*5740*/  IMAD R15, R19, UR44, R0 ;  /* 0x0000002c130f7c24 */ /* 0x01efe2000f8e0200 */
[----:B------:R-:W-:-:S02]  /*5750*/  ISETP.GE.OR P0, PT, R6, UR8, P0 ;  /* 0x0000000806007c0c */ /* 0x000fc40008706670 */
[C---:B------:R-:W-:Y:S02]  /*5760*/  ISETP.GE.OR P1, PT, R6.reuse, UR8, P1 ;  /* 0x0000000806007c0c */ /* 0x040fe40008f26670 */
[----:B------:R-:W-:Y:S01]  /*5770*/  ISETP.GE.OR P2, PT, R6, UR8, P2 ;  /* 0x0000000806007c0c */ /* 0x000fe20009746670 */
[----:B------:R-:W-:-:S12]  /*5780*/  @P6 BRA `(.L_x_2559) ;  /* 0x0000000000346947 */ /* 0x000fd80003800000 */
        /* <DEDUP_REMOVED lines=13> */
.L_x_2559:
[----:B------:R-:W-:Y:S05]  /*5860*/  BSYNC B0 ;  /* 0x0000000000007941 */ /* 0x000fea0003800000 */
.L_x_2558:
[----:B------:R-:W-:Y:S01]  /*5870*/  BSSY B0, `(.L_x_2560) ;  /* 0x000000d000007945 */ /* 0x000fe20003800000 */
[----:B-1----:R-:W-:-:S03]  /*5880*/  IMAD.IADD R7, R9, 0x1, R15 ;  /* 0x0000000109077824 */ /* 0x002fc600078e020f */
        /* <DEDUP_REMOVED lines=11> */
.L_x_2561:
[----:B------:R-:W-:Y:S05]  /*5940*/  BSYNC B0 ;  /* 0x0000000000007941 */ /* 0x000fea0003800000 */
.L_x_2560:
        /* <DEDUP_REMOVED lines=15> */
.L_x_2563:
[----:B------:R-:W-:Y:S05]  /*5a40*/  BSYNC B0 ;  /* 0x0000000000007941 */ /* 0x000fea0003800000 */
.L_x_2562:
[----:B------:R-:W-:Y:S04]  /*5a50*/  BSSY B0, `(.L_x_2564) ;  /* 0x000000f000007945 */ /* 0x000fe80003800000 */
[----:B------:R-:W-:Y:S05]  /*5a60*/  @P5 BRA `(.L_x_2565) ;  /* 0x0000000000345947 */ /* 0x000fea0003800000 */
        /* <DEDUP_REMOVED lines=13> */
.L_x_2565:
[----:B------:R-:W-:Y:S05]  /*5b40*/  BSYNC B0 ;  /* 0x0000000000007941 */ /* 0x000fea0003800000 */
.L_x_2564:
[----:B------:R-:W-:Y:S04]  /*5b50*/  BSSY B0, `(.L_x_2566) ;  /* 0x000000f000007945 */ /* 0x000fe80003800000 */
[----:B------:R-:W-:Y:S05]  /*5b60*/  @P0 BRA `(.L_x_2567) ;  /* 0x0000000000340947 */ /* 0x000fea0003800000 */
        /* <DEDUP_REMOVED lines=13> */
.L_x_2567:
[----:B------:R-:W-:Y:S05]  /*5c40*/  BSYNC B0 ;  /* 0x0000000000007941 */ /* 0x000fea0003800000 */
.L_x_2566:
[----:B------:R-:W-:Y:S04]  /*5c50*/  BSSY B0, `(.L_x_2568) ;  /* 0x000000f000007945 */ /* 0x000fe80003800000 */
[----:B------:R-:W-:Y:S05]  /*5c60*/  @P1 BRA `(.L_x_2569) ;  /* 0x0000000000341947 */ /* 0x000fea0003800000 */
[----:B-1234-:R-:W-:Y:S01]  /*5c70*/  IADD3 R11, P0, R2, 0x40, RZ ;  /* 0x00000040020b7810 */ /* 0x01efe20007f1e0ff */
        /* <DEDUP_REMOVED lines=12> */
.L_x_2569:
[----:B------:R-:W-:Y:S05]  /*5d40*/  BSYNC B0 ;  /* 0x0000000000007941 */ /* 0x000fea0003800000 */
.L_x_2568:
        /* <DEDUP_REMOVED lines=15> */
.L_x_2571:
[----:B------:R-:W-:Y:S05]  /*5e40*/  BSYNC B0 ;  /* 0x0000000000007941 */ /* 0x000fea0003800000 */
.L_x_2570:
[----:B------:R-:W-:Y:S05]  /*5e50*/  EXIT ;  /* 0x000000000000794d */ /* 0x000fea0003800000 */
.L_x_2518:
[----:B------:R-:W-:-:S08]  /*5e60*/  NOP ;  /* 0x0000000000007918 */ /* 0x000fd00000000000 */
[----:B---3--:R-:W1:-:S00]  /*5e70*/  USETMAXREG.DEALLOC.CTAPOOL 0x20 ;  /* 0x00000020000079c8 */ /* 0x008e4000080e0500 */
[----:B-1----:R-:W-:Y:S01]  /*5e80*/  LOP3.LUT R0, R0, 0x3, RZ, 0xc0, !PT ;  /* 0x0000000300007812 */ /* 0x002fe200078ec0ff */
[----:B------:R-:W-:Y:S05]  /*5e90*/  BSSY B0, `(.L_x_2572) ;  /* 0x000039a000007945 */ /* 0x000fea0003800000 */
[----:B------:R-:W1:Y:S02]  /*5ea0*/  SHFL.IDX PT, R0, R0, RZ, 0x1f ;  /* 0x00001fff00007589 */ /* 0x000e6400000e0000 */
[----:B-1----:R-:W-:-:S13]  /*5eb0*/  ISETP.NE.AND P0, PT, R0, RZ, PT ;  /* 0x000000ff0000720c */ /* 0x002fda0003f05270 */
[----:B------:R-:W-:Y:S05]  /*5ec0*/  @!P0 BRA `(.L_x_2573) ;  /* 0x0000001000908947 */ /* 0x000fea0003800000 */
[----:B------:R-:W-:-:S13]  /*5ed0*/  ISETP.NE.AND P0, PT, R0, 0x1, PT ;  /* 0x000000010000780c */ /* 0x000fda0003f05270 */
[----:B------:R-:W-:Y:S05]  /*5ee0*/  @P0 BRA `(.L_x_2574) ;  /* 0x0000003800500947 */ /* 0x000fea0003800000 */
[----:B------:R-:W1:Y:S01]  /*5ef0*/  S2UR UR7, SR_CTAID.X ;  /* 0x00000000000779c3 */ /* 0x000e620000002500 */
[----:B------:R-:W-:Y:S02]  /*5f00*/  ULDC UR8, c[0x0][0xb50] ;  /* 0x0002d40000087ab9 */ /* 0x000fe40000000800 */
[----:B------:R-:W-:-:S05]  /*5f10*/  UISETP.NE.AND UP0, UPT, UR8, 0x1, UPT ;  /* 0x000000010800788c */ /* 0x000fca000bf05270 */
[----:B------:R-:W2:Y:S06]  /*5f20*/  LDC R0, c[0x0][0xb68] ;  /* 0x0002da00ff007b82 */ /* 0x000eac0000000800 */
[----:B------:R-:W-:Y:S01]  /*5f30*/  @UP0 ULDC UR4, c[0x0][0xb54] ;  /* 0x0002d50000040ab9 */ /* 0x000fe20000000800 */
[----:B------:R-:W-:Y:S01]  /*5f40*/  @UP0 ULDC UR9, c[0x0][0xb58] ;  /* 0x0002d60000090ab9 */ /* 0x000fe20000000800 */
[----:B-1----:R-:W-:Y:S02]  /*5f50*/  UIMAD.WIDE.U32 UR4, UR7, UR4, URZ ;  /* 0x00000004070472a5 */ /* 0x002fe4000f8e003f */
[----:B------:R-:W-:-:S02]  /*5f60*/  UMOV UR6, UR7 ;  /* 0x0000000700067c82 */ /* 0x000fc40008000000 */
[----:B------:R-:W-:-:S04]  /*5f70*/  @UP0 USHF.R.U32.HI UR6, URZ, UR9, UR5 ;  /* 0x000000093f060299 */ /* 0x000fc80008011605 */
[----:B------:R-:W-:Y:S02]  /*5f80*/  UIADD3 UR4, -UR6, URZ, URZ ;  /* 0x0000003f06047290 */ /* 0x000fe4000fffe13f */
[----:B--2---:R-:W-:Y:S02]  /*5f90*/  ISETP.LE.AND P0, PT, R0, UR6, PT ;  /* 0x0000000600007c0c */ /* 0x004fe4000bf03270 */
[----:B------:R-:W-:-:S11]  /*5fa0*/  UIMAD UR8, UR8, UR4, UR7 ;  /* 0x00000004080872a4 */ /* 0x000fd6000f8e0207 */
[----:B------:R-:W-:Y:S05]  /*5fb0*/  @!P0 BRA `(.L_x_2575) ;  /* 0x0000000000208947 */ /* 0x000fea0003800000 */
        /* <DEDUP_REMOVED lines=8> */
.L_x_2575:
[----:B------:R-:W-:Y:S01]  /*6040*/  ULDC UR9, c[0x0][0xb44] ;  /* 0x0002d10000097ab9 */ /* 0x000fe20000000800 */
[----:B------:R-:W-:Y:S01]  /*6050*/  UMOV UR7, UR8 ;  /* 0x0000000800077c82 */ /* 0x000fe20008000000 */
[----:B------:R-:W-:-:S11]  /*6060*/  UISETP.NE.AND UP0, UPT, UR9, 0x1, UPT ;  /* 0x000000010900788c */ /* 0x000fd6000bf05270 */
[----:B------:R-:W-:Y:S02]  /*6070*/  @UP0 ULDC.64 UR10, c[0x0][0xb48] ;  /* 0x0002d200000a0ab9 */ /* 0x000fe40000000a00 */
[----:B------:R-:W-:-:S04]  /*6080*/  UIMAD.WIDE.U32 UR4, UR8, UR10, URZ ;  /* 0x0000000a080472a5 */ /* 0x000fc8000f8e003f */
[----:B------:R-:W-:-:S04]  /*6090*/  @UP0 USHF.R.U32.HI UR7, URZ, UR11, UR5 ;  /* 0x0000000b3f070299 */ /* 0x000fc80008011605 */
[----:B------:R-:W-:-:S12]  /*60a0*/  UIMAD UR4, UR7, UR9, URZ ;  /* 0x00000009070472a4 */ /* 0x000fd8000f8e023f */
.L_x_2576:
        /* <DEDUP_REMOVED lines=13> */
[----:B------:R-:W-:Y:S05]  /*6180*/  @!P0 BRA `(.L_x_2574) ;  /* 0x0000003400a88947 */ /* 0x000fea0003800000 */
[----:B------:R-:W-:Y:S01]  /*6190*/  ULDC UR5, c[0x0][0x280] ;  /* 0x0000a00000057ab9 */ /* 0x000fe20000000800 */
[----:B------:R-:W-:Y:S01]  /*61a0*/  ULDC UR4, c[0x0][0x290] ;  /* 0x0000a40000047ab9 */ /* 0x000fe20000000800 */
[----:B------:R-:W-:Y:S01]  /*61b0*/  UIMAD UR7, UR7, 0x60, UR5 ;  /* 0x00000060070778a4 */ /* 0x000fe2000f8e0205 */
[----:B------:R-:W-:Y:S01]  /*61c0*/  ULDC UR6, c[0x0][0x74c] ;  /* 0x0001d30000067ab9 */ /* 0x000fe20000000800 */
[----:B------:R-:W-:Y:S02]  /*61d0*/  UIADD3 UR5, UR5, 0x3f, URZ ;  /* 0x0000003f05057890 */ /* 0x000fe4000fffe03f */
[----:B------:R-:W-:Y:S02]  /*61e0*/  UIADD3 UR7, -UR6, UR7, -UR4 ;  /* 0x0000000706077290 */ /* 0x000fe4000fffe904 */
[----:B------:R-:W-:Y:S02]  /*61f0*/  USHF.R.S32.HI UR6, URZ, 0x1f, UR5 ;  /* 0x0000001f3f067899 */ /* 0x000fe40008011405 */
[----:B------:R-:W-:-:S02]  /*6200*/  USHF.R.S32.HI UR4, URZ, 0x1f, UR7 ;  /* 0x0000001f3f047899 */ /* 0x000fc40008011407 */
[----:B------:R-:W-:Y:S02]  /*6210*/  ULEA.HI UR5, UR6, UR5, URZ, 0x6 ;  /* 0x0000000506057291 */ /* 0x000fe4000f8f303f */
[----:B------:R-:W-:Y:S02]  /*6220*/  ULEA.HI UR4, UR4, UR7, URZ, 0x6 ;  /* 0x0000000704047291 */ /* 0x000fe4000f8f303f */
[----:B------:R-:W-:Y:S02]  /*6230*/  USHF.R.S32.HI UR5, URZ, 0x6, UR5 ;  /* 0x000000063f057899 */ /* 0x000fe40008011405 */
[----:B------:R-:W-:-:S04]  /*6240*/  USHF.R.S32.HI UR4, URZ, 0x6, UR4 ;  /* 0x000000063f047899 */ /* 0x000fc80008011404 */
[----:B------:R-:W-:-:S04]  /*6250*/  UISETP.LT.AND UP0, UPT, URZ, UR4, UPT ;  /* 0x000000043f00728c */ /* 0x000fc8000bf01270 */
[----:B------:R-:W-:-:S04]  /*6260*/  USEL UR8, URZ, UR4, !UP0 ;  /* 0x000000043f087287 */ /* 0x000fc8000c000000 */
[----:B------:R-:W-:-:S06]  /*6270*/  UISETP.GT.AND UP0, UPT, UR5, UR8, UPT ;  /* 0x000000080500728c */ /* 0x000fcc000bf04270 */
[----:B------:R-:W-:-:S13]  /*6280*/  PLOP3.LUT P0, PT, PT, PT, UP0, 0x80, 0x0 ;  /* 0x000000000000781c */ /* 0x000fda0003f0f008 */
[----:B------:R-:W-:Y:S05]  /*6290*/  @!P0 BRA `(.L_x_2574) ;  /* 0x0000003400648947 */ /* 0x000fea0003800000 */
[----:B------:R-:W-:Y:S01]  /*62a0*/  USHF.R.S32.HI UR4, URZ, 0x1f, UR11 ;  /* 0x0000001f3f047899 */ /* 0x000fe2000801140b */
[----:B------:R-:W-:Y:S01]  /*62b0*/  ULDC.64 UR12, c[0x0][0x2d8] ;  /* 0x0000b600000c7ab9 */ /* 0x000fe20000000a00 */
[----:B------:R-:W-:Y:S02]  /*62c0*/  ELECT P0, URZ, PT ;  /* 0x00000000003f782f */ /* 0x000fe40003800000 */
[----:B------:R-:W-:Y:S02]  /*62d0*/  UIMAD UR9, UR4, UR12, URZ ;  /* 0x0000000c040972a4 */ /* 0x000fe4000f8e023f */
[----:B------:R-:W-:Y:S02]  /*62e0*/  UIADD3 UR4, UR5, -UR8, URZ ;  /* 0x8000000805047290 */ /* 0x000fe4000fffe03f */
[----:B------:R-:W-:Y:S02]  /*62f0*/  UIMAD.WIDE.U32 UR6, UR11, UR12, URZ ;  /* 0x0000000c0b0672a5 */ /* 0x000fe4000f8e003f */
[----:B------:R-:W-:-:S02]  /*6300*/  ULOP3.LUT UR4, UR4, 0x1, URZ, 0xc0, !UPT ;  /* 0x0000000104047892 */ /* 0x000fc4000f8ec03f */
[----:B------:R-:W-:Y:S02]  /*6310*/  UIMAD UR9, UR11, UR13, UR9 ;  /* 0x0000000d0b0972a4 */ /* 0x000fe4000f8e0209 */
[----:B------:R-:W-:Y:S02]  /*6320*/  UISETP.NE.U32.AND UP0, UPT, UR4, 0x1, UPT ;  /* 0x000000010400788c */ /* 0x000fe4000bf05070 */
[----:B------:R-:W-:Y:S01]  /*6330*/  USHF.R.S32.HI UR11, URZ, 0x1f, UR10 ;  /* 0x0000001f3f0b7899 */ /* 0x000fe2000801140a */
[----:B------:R-:W-:Y:S01]  /*6340*/  ULDC.64 UR12, c[0x0][0x2e0] ;  /* 0x0000b800000c7ab9 */ /* 0x000fe20000000a00 */
[----:B------:R-:W-:Y:S02]  /*6350*/  UIADD3 UR7, UR7, UR9, URZ ;  /* 0x0000000907077290 */ /* 0x000fe4000fffe03f */
[----:B------:R-:W-:Y:S01]  /*6360*/  PLOP3.LUT P1, PT, PT, PT, UP0, 0x80, 0x0 ;  /* 0x000000000000781c */ /* 0x000fe20003f2f008 */
[----:B------:R-:W-:Y:S02]  /*6370*/  UIMAD UR9, UR11, UR12, URZ ;  /* 0x0000000c0b0972a4 */ /* 0x000fe4000f8e023f */
[----:B------:R-:W-:-:S02]  /*6380*/  UIMAD.WIDE.U32 UR6, UR10, UR12, UR6 ;  /* 0x0000000c0a0672a5 */ /* 0x000fc4000f8e0006 */
[----:B------:R-:W-:-:S04]  /*6390*/  UIMAD UR9, UR10, UR13, UR9 ;  /* 0x0000000d0a0972a4 */ /* 0x000fc8000f8e0209 */
[----:B------:R-:W-:-:S04]  /*63a0*/  UIADD3 UR25, UR7, UR9, URZ ;  /* 0x0000000907197290 */ /* 0x000fc8000fffe03f */
[----:B------:R-:W-:Y:S08]  /*63b0*/  @P1 BRA `(.L_x_2577) ;  /* 0x00000004001c1947 */ /* 0x000ff00003800000 */
        /* <DEDUP_REMOVED lines=18> */
.L_x_2579:
[----:B------:R-:W-:Y:S05]  /*64e0*/  BSYNC B1 ;  /* 0x0000000000017941 */ /* 0x000fea0003800000 */
.L_x_2578:
        /* <DEDUP_REMOVED lines=18> */
.L_x_2581:
[----:B------:R-:W-:Y:S05]  /*6610*/  BSYNC B1 ;  /* 0x0000000000017941 */ /* 0x000fea0003800000 */
.L_x_2580:
        /* <DEDUP_REMOVED lines=19> */
.L_x_2583:
[----:B------:R-:W-:Y:S05]  /*6750*/  BSYNC B1 ;  /* 0x0000000000017941 */ /* 0x000fea0003800000 */
.L_x_2582:
[----:B------:R-:W-:Y:S06]  /*6760*/  BAR.ARV 0xa, 0xa0 ;  /* 0x0282800000007b1d */ /* 0x000fec0000002000 */
[----:B------:R-:W-:Y:S04]  /*6770*/  BSSY B1, `(.L_x_2584) ;  /* 0x0000003000017945 */ /* 0x000fe80003800000 */
[----:B------:R-:W-:Y:S05]  /*6780*/  @!P0 BRA `(.L_x_2585) ;  /* 0x0000000000048947 */ /* 0x000fea0003800000 */
[----:B------:R-:W-:-:S04]  /*6790*/  DEPBAR.LE SB0, 0x1 ;  /* 0x000080400000791a */ /* 0x000fc80000000000 */
.L_x_2585:
[----:B------:R-:W-:Y:S05]  /*67a0*/  BSYNC B1 ;  /* 0x0000000000017941 */ /* 0x000fea0003800000 */
.L_x_2584:
[----:B------:R-:W-:Y:S06]  /*67b0*/  BAR.ARV 0xb, 0xa0 ;  /* 0x02c2800000007b1d */ /* 0x000fec0000002000 */
[----:B------:R-:W-:Y:S04]  /*67c0*/  BSSY B1, `(.L_x_2586) ;  /* 0x0000003000017945 */ /* 0x000fe80003800000 */
[----:B------:R-:W-:Y:S05]  /*67d0*/  @!P0 BRA `(.L_x_2587) ;  /* 0x0000000000048947 */ /* 0x000fea0003800000 */
[----:B------:R-:W-:-:S04]  /*67e0*/  DEPBAR.LE SB0, 0x0 ;  /* 0x000080000000791a */ /* 0x000fc80000000000 */
.L_x_2587:
[----:B------:R-:W-:Y:S05]  /*67f0*/  BSYNC B1 ;  /* 0x0000000000017941 */ /* 0x000fea0003800000 */
.L_x_2586:
[----:B------:R-:W-:Y:S06]  /*6800*/  BAR.ARV 0xc, 0xa0 ;  /* 0x0302800000007b1d */ /* 0x000fec0000002000 */
[----:B------:R-:W-:Y:S01]  /*6810*/  UIADD3 UR12, UR8, 0x1, URZ ;  /* 0x00000001080c7890 */ /* 0x000fe2000fffe03f */
[----:B------:R-:W-:Y:S11]  /*6820*/  BRA `(.L_x_2588) ;  /* 0x0000000000047947 */ /* 0x000ff60003800000 */
.L_x_2577:
[----:B------:R-:W-:-:S05]  /*6830*/  UMOV UR12, UR8 ;  /* 0x00000008000c7c82 */ /* 0x000fca0008000000 */
.L_x_2588:
[----:B------:R-:W-:-:S04]  /*6840*/  UIADD3 UR4, UR8, 0x1, URZ ;  /* 0x0000000108047890 */ /* 0x000fc8000fffe03f */
[----:B------:R-:W-:-:S06]  /*6850*/  UISETP.NE.AND UP0, UPT, UR5, UR4, UPT ;  /* 0x000000040500728c */ /* 0x000fcc000bf05270 */
[----:B------:R-:W-:-:S13]  /*6860*/  PLOP3.LUT P1, PT, PT, PT, UP0, 0x80, 0x0 ;  /* 0x000000000000781c */ /* 0x000fda0003f2f008 */
[----:B------:R-:W-:Y:S05]  /*6870*/  @!P1 BRA `(.L_x_2574) ;  /* 0x0000002c00ec9947 */ /* 0x000fea0003800000 */
[----:B------:R-:W-:Y:S01]  /*6880*/  ULDC.64 UR10, c[0x0][0x2c0] ;  /* 0x0000b000000a7ab9 */ /* 0x000fe20000000a00 */
[----:B------:R-:W-:Y:S02]  /*6890*/  UIADD3 UR23, UR9, UR7, URZ ;  /* 0x0000000709177290 */ /* 0x000fe4000fffe03f */
[----:B------:R-:W-:Y:S02]  /*68a0*/  ULEA UR22, UP0, UR6, UR10, 0x2 ;  /* 0x0000000a06167291 */ /* 0x000fe4000f80103f */
[----:B------:R-:W-:Y:S02]  /*68b0*/  UIMAD UR13, UR12, 0x3000, URZ ;  /* 0x000030000c0d78a4 */ /* 0x000fe4000f8e023f */
        /* <DEDUP_REMOVED lines=11> */
[----:B------:R-:W-:Y:S01]  /*6970*/  UMOV UR4, URZ ;  /* 0x0000003f00047c82 */ /* 0x000fe20008000000 */
[----:B------:R-:W-:Y:S01]  /*6980*/  ULDC.64 UR28, c[0x0][0x2c0] ;  /* 0x0000b000001c7ab9 */ /* 0x000fe20000000a00 */
[----:B------:R-:W-:-:S09]  /*6990*/  UMOV UR24, UR13 ;  /* 0x0000000d00187c82 */ /* 0x000fd20008000000 */
.L_x_2609:
        /* <DEDUP_REMOVED lines=13> */
[----:B------:R-:W-:Y:S02]  /*6a70*/  ULEA.HI.X.SX32 UR40, UR24, UR25, 0x1, UP0 ;  /* 0x0000001918287291 */ /* 0x000fe400080f0e3f */
[----:B------:R-:W-:-:S04]  /*6a80*/  ULEA UR38, UP0, UR39, UR28, 0x2 ;  /* 0x0000001c27267291 */ /* 0x000fc8000f80103f */
[----:B------:R-:W-:-:S03]  /*6a90*/  ULEA.HI.X UR39, UR39, UR29, UR40, 0x2, UP0 ;  /* 0x0000001d27277291 */ /* 0x000fc600080f1428 */
[----:B------:R-:W-:Y:S01]  /*6aa0*/  UMOV UR40, 0x0 ;  /* 0x0000000000287882 */ /* 0x000fe20000000000 */
[----:B-1----:R-:W-:-:S03]  /*6ab0*/  ULEA UR26, UR27, UR26, 0x18 ;  /* 0x0000001a1b1a7291 */ /* 0x002fc6000f8ec03f */
[----:B------:R-:W-:Y:S01]  /*6ac0*/  UMOV UR27, 0x400 ;  /* 0x00000400001b7882 */ /* 0x000fe20000000000 */
[----:B------:R-:W-:-:S09]  /*6ad0*/  UIADD3 UR26, UR26, 0x12000, URZ ;  /* 0x000120001a1a7890 */ /* 0x000fd2000fffe03f */
[----:B------:R1:W-:Y:S02]  /*6ae0*/  UBLKRED.G.S.ADD.F32.RN [UR38], [UR26], UR27, desc[UR40] ;  /* 0x000028261a0073bb */ /* 0x0003e400080a141b */
[----:B-1----:R0:W-:Y:S02]  /*6af0*/  UTMACMDFLUSH ;  /* 0x00000000000079b7 */ /* 0x0021e40000000000 */
.L_x_2590:
[----:B------:R-:W-:Y:S05]  /*6b00*/  BSYNC B1 ;  /* 0x0000000000017941 */ /* 0x000fea0003800000 */
.L_x_2589:
        /* <DEDUP_REMOVED lines=12> */
.L_x_2592:
[----:B------:R-:W-:Y:S05]  /*6bd0*/  BSYNC B1 ;  /* 0x0000000000017941 */ /* 0x000fea0003800000 */
.L_x_2591:
        /* <DEDUP_REMOVED lines=13> */
.L_x_2594:
[----:B------:R-:W-:Y:S05]  /*6cb0*/  BSYNC B1 ;  /* 0x0000000000017941 */ /* 0x000fea0003800000 */
.L_x_2593:
[----:B------:R-:W-:Y:S06]  /*6cc0*/  BAR.ARV 0xa, 0xa0 ;  /* 0x0282800000007b1d */ /* 0x000fec0000002000 */
[----:B------:R-:W-:Y:S04]  /*6cd0*/  BSSY B1, `(.L_x_2595) ;  /* 0x0000003000017945 */ /* 0x000fe80003800000 */
[----:B------:R-:W-:Y:S05]  /*6ce0*/  @!P0 BRA `(.L_x_2596) ;  /* 0x0000000000048947 */ /* 0x000fea0003800000 */
[----:B------:R-:W-:-:S04]  /*6cf0*/  DEPBAR.LE SB0, 0x1 ;  /* 0x000080400000791a */ /* 0x000fc80000000000 */
.L_x_2596:
[----:B------:R-:W-:Y:S05]  /*6d00*/  BSYNC B1 ;  /* 0x0000000000017941 */ /* 0x000fea0003800000 */
.L_x_2595:
[----:B------:R-:W-:Y:S06]  /*6d10*/  BAR.ARV 0xb, 0xa0 ;  /* 0x02c2800000007b1d */ /* 0x000fec0000002000 */
[----:B------:R-:W-:Y:S04]  /*6d20*/  BSSY B1, `(.L_x_2597) ;  /* 0x0000003000017945 */ /* 0x000fe80003800000 */
[----:B------:R-:W-:Y:S05]  /*6d30*/  @!P0 BRA `(.L_x_2598) ;  /* 0x0000000000048947 */ /* 0x000fea0003800000 */
[----:B------:R-:W-:-:S04]  /*6d40*/  DEPBAR.LE SB0, 0x0 ;  /* 0x000080000000791a */ /* 0x000fc80000000000 */
.L_x_2598:
[----:B------:R-:W-:Y:S05]  /*6d50*/  BSYNC B1 ;  /* 0x0000000000017941 */ /* 0x000fea0003800000 */
.L_x_2597:
        /* <DEDUP_REMOVED lines=13> */
.L_x_2600:
[----:B------:R-:W-:Y:S05]  /*6e30*/  BSYNC B1 ;  /* 0x0000000000017941 */ /* 0x000fea0003800000 */
.L_x_2599:
        /* <DEDUP_REMOVED lines=12> */
.L_x_2602:
[----:B------:R-:W-:Y:S05]  /*6f00*/  BSYNC B1 ;  /* 0x0000000000017941 */ /* 0x000fea0003800000 */
.L_x_2601:
        /* <DEDUP_REMOVED lines=13> */
.L_x_2604:
[----:B------:R-:W-:Y:S05]  /*6fe0*/  BSYNC B1 ;  /* 0x0000000000017941 */ /* 0x000fea0003800000 */
.L_x_2603:
[----:B------:R-:W-:Y:S06]  /*6ff0*/  BAR.ARV 0xa, 0xa0 ;  /* 0x0282800000007b1d */ /* 0x000fec0000002000 */
[----:B------:R-:W-:Y:S04]  /*7000*/  BSSY B1, `(.L_x_2605) ;  /* 0x0000003000017945 */ /* 0x000fe80003800000 */
[----:B------:R-:W-:Y:S05]  /*7010*/  @!P0 BRA `(.L_x_2606) ;  /* 0x0000000000048947 */ /* 0x000fea0003800000 */
[----:B------:R-:W-:-:S04]  /*7020*/  DEPBAR.LE SB0, 0x1 ;  /* 0x000080400000791a */ /* 0x000fc80000000000 */
.L_x_2606:
[----:B------:R-:W-:Y:S05]  /*7030*/  BSYNC B1 ;  /* 0x0000000000017941 */ /* 0x000fea0003800000 */
.L_x_2605:
[----:B------:R-:W-:Y:S01]  /*7040*/  UIADD3 UR12, UR12, 0x2, URZ ;  /* 0x000000020c0c7890 */ /* 0x000fe2000fffe03f */
[----:B------:R-:W-:Y:S06]  /*7050*/  BAR.ARV 0xb, 0xa0 ;  /* 0x02c2800000007b1d */ /* 0x000fec0000002000 */
[----:B------:R-:W-:Y:S01]  /*7060*/  UISETP.GE.AND UP0, UPT, UR12, UR5, UPT ;  /* 0x000000050c00728c */ /* 0x000fe2000bf06270 */
[----:B------:R-:W-:Y:S04]  /*7070*/  BSSY B1, `(.L_x_2607) ;  /* 0x0000003000017945 */ /* 0x000fe80003800000 */
[----:B------:R-:W-:Y:S06]  /*7080*/  @!P0 BRA `(.L_x_2608) ;  /* 0x0000000000048947 */ /* 0x000fec0003800000 */
[----:B------:R-:W-:-:S04]  /*7090*/  DEPBAR.LE SB0, 0x0 ;  /* 0x000080000000791a */ /* 0x000fc80000000000 */
.L_x_2608:
[----:B------:R-:W-:Y:S05]  /*70a0*/  BSYNC B1 ;  /* 0x0000000000017941 */ /* 0x000fea0003800000 */
.L_x_2607:
[----:B------:R-:W-:Y:S06]  /*70b0*/  BAR.ARV 0xc, 0xa0 ;  /* 0x0302800000007b1d */ /* 0x000fec0000002000 */
[----:B------:R-:W-:Y:S01]  /*70c0*/  PLOP3.LUT P1, PT, PT, PT, UP0, 0x80, 0x0 ;  /* 0x000000000000781c */ /* 0x000fe20003f2f008 */
[----:B------:R-:W-:Y:S02]  /*70d0*/  UIADD3 UR24, UR24, 0x6000, URZ ;  /* 0x0000600018187890 */ /* 0x000fe4000fffe03f */
[----:B------:R-:W-:-:S10]  /*70e0*/  UIADD3 UR4, UR4, 0x6000, URZ ;  /* 0x0000600004047890 */ /* 0x000fd4000fffe03f */
[----:B------:R-:W-:Y:S05]  /*70f0*/  @!P1 BRA `(.L_x_2609) ;  /* 0xfffffff800289947 */ /* 0x000fea000383ffff */
[----:B------:R-:W-:Y:S05]  /*7100*/  BRA `(.L_x_2574) ;  /* 0x0000002400c87947 */ /* 0x000fea0003800000 */
.L_x_2573:
        /* <DEDUP_REMOVED lines=21> */
.L_x_2610:
[----:B------:R-:W-:Y:S01]  /*7260*/  ULDC UR8, c[0x0][0xb44] ;  /* 0x0002d10000087ab9 */ /* 0x000fe20000000800 */
[----:B------:R-:W-:Y:S01]  /*7270*/  UMOV UR35, UR7 ;  /* 0x0000000700237c82 */ /* 0x000fe20008000000 */
[----:B------:R-:W-:-:S11]  /*7280*/  UISETP.NE.AND UP0, UPT, UR8, 0x1, UPT ;  /* 0x000000010800788c */ /* 0x000fd6000bf05270 */
[----:B------:R-:W-:Y:S02]  /*7290*/  @UP0 ULDC.64 UR10, c[0x0][0xb48] ;  /* 0x0002d200000a0ab9 */ /* 0x000fe40000000a00 */
[----:B------:R-:W-:-:S04]  /*72a0*/  UIMAD.WIDE.U32 UR4, UR7, UR10, URZ ;  /* 0x0000000a070472a5 */ /* 0x000fc8000f8e003f */
[----:B------:R-:W-:-:S04]  /*72b0*/  @UP0 USHF.R.U32.HI UR35, URZ, UR11, UR5 ;  /* 0x0000000b3f230299 */ /* 0x000fc80008011605 */
[----:B------:R-:W-:-:S12]  /*72c0*/  UIMAD UR4, UR35, UR8, URZ ;  /* 0x00000008230472a4 */ /* 0x000fd8000f8e023f */
.L_x_2611:
[----:B------:R-:W-:Y:S01]  /*72d0*/  ULDC UR8, c[0x0][0xb38] ;  /* 0x0002ce0000087ab9 */ /* 0x000fe20000000800 */
[----:B------:R-:W-:Y:S01]  /*72e0*/  UIADD3 UR4, UR7, -UR4, URZ ;  /* 0x8000000407047290 */ /* 0x000fe2000fffe03f */
[----:B------:R-:W-:Y:S01]  /*72f0*/  IMAD.MOV.U32 R16, RZ, RZ, 0x1 ;  /* 0x00000001ff107424 */ /* 0x000fe200078e00ff */
[----:B------:R-:W-:Y:S01]  /*7300*/  UISETP.NE.AND UP0, UPT, UR8, 0x1, UPT ;  /* 0x000000010800788c */ /* 0x000fe2000bf05270 */
[----:B------:R-:W-:Y:S01]  /*7310*/  IMAD.MOV.U32 R23, RZ, RZ, RZ ;  /* 0x000000ffff177224 */ /* 0x000fe200078e00ff */
[----:B------:R-:W-:Y:S01]  /*7320*/  ULDC UR5, c[0x0][0xb44] ;  /* 0x0002d10000057ab9 */ /* 0x000fe20000000800 */
[----:B------:R-:W-:Y:S01]  /*7330*/  IMAD.MOV.U32 R10, RZ, RZ, 0x1 ;  /* 0x00000001ff0a7424 */ /* 0x000fe200078e00ff */
[----:B------:R-:W-:-:S07]  /*7340*/  UIMAD UR6, UR6, UR5, UR4 ;  /* 0x00000005060672a4 */ /* 0x000fce000f8e0204 */
        /* <DEDUP_REMOVED lines=9> */
[----:B------:R-:W1:Y:S01]  /*73e0*/  LDC R2, c[0x0][0x280] ;  /* 0x0000a000ff027b82 */ /* 0x000e620000000800 */
[----:B------:R-:W-:Y:S01]  /*73f0*/  UIMAD UR35, UR35, 0x60, URZ ;  /* 0x00000060232378a4 */ /* 0x000fe2000f8e023f */
[----:B------:R-:W-:-:S06]  /*7400*/  ULDC UR4, c[0x0][0x74c] ;  /* 0x0001d30000047ab9 */ /* 0x000fcc0000000800 */
[----:B------:R-:W1:Y:S02]  /*7410*/  LDC R3, c[0x0][0x290] ;  /* 0x0000a400ff037b82 */ /* 0x000e640000000800 */
[----:B-1----:R-:W-:Y:S01]  /*7420*/  IADD3 R0, -R3, UR35, R2 ;  /* 0x0000002303007c10 */ /* 0x002fe2000fffe102 */
[----:B------:R-:W-:-:S04]  /*7430*/  VIADD R2, R2, 0x3f ;  /* 0x0000003f02027836 */ /* 0x000fc80000000000 */
[----:B------:R-:W-:Y:S01]  /*7440*/  VIADD R0, R0, -UR4 ;  /* 0x8000000400007c36 */ /* 0x000fe20008000000 */
[----:B------:R-:W-:-:S04]  /*7450*/  SHF.R.S32.HI R5, RZ, 0x1f, R2 ;  /* 0x0000001fff057819 */ /* 0x000fc80000011402 */
[----:B------:R-:W-:Y:S02]  /*7460*/  SHF.R.S32.HI R3, RZ, 0x1f, R0 ;  /* 0x0000001fff037819 */ /* 0x000fe40000011400 */
[----:B------:R-:W-:Y:S02]  /*7470*/  LEA.HI R4, R5, R2, RZ, 0x6 ;  /* 0x0000000205047211 */ /* 0x000fe400078f30ff */
[----:B------:R-:W-:Y:S02]  /*7480*/  LEA.HI R3, R3, R0, RZ, 0x6 ;  /* 0x0000000003037211 */ /* 0x000fe400078f30ff */
[----:B------:R-:W-:Y:S02]  /*7490*/  SHF.R.S32.HI R4, RZ, 0x6, R4 ;  /* 0x00000006ff047819 */ /* 0x000fe40000011404 */
[----:B------:R-:W-:-:S04]  /*74a0*/  SHF.R.S32.HI R3, RZ, 0x6, R3 ;  /* 0x00000006ff037819 */ /* 0x000fc80000011403 */
[----:B------:R-:W-:-:S04]  /*74b0*/  VIMNMX R5, RZ, R3, !PT ;  /* 0x00000003ff057248 */ /* 0x000fc80007fe0100 */
[----:B------:R-:W-:-:S13]  /*74c0*/  ISETP.GT.AND P0, PT, R4, R5, PT ;  /* 0x000000050400720c */ /* 0x000fda0003f04270 */
[----:B------:R-:W-:Y:S05]  /*74d0*/  @!P0 BRA `(.L_x_2612) ;  /* 0x0000002000508947 */ /* 0x000fea0003800000 */
[----:B------:R-:W1:Y:S01]  /*74e0*/  LDC.64 R8, c[0x0][0x718] ;  /* 0x0001c600ff087b82 */ /* 0x000e620000000a00 */
[----:B------:R-:W-:Y:S01]  /*74f0*/  IMAD.U32 R3, RZ, RZ, UR28 ;  /* 0x0000001cff037e24 */ /* 0x000fe2000f8e00ff */
[----:B------:R-:W-:Y:S01]  /*7500*/  ULDC UR4, c[0x0][0x2e8] ;  /* 0x0000ba0000047ab9 */ /* 0x000fe20000000800 */
[----:B------:R-:W-:Y:S01]  /*7510*/  ELECT P0, URZ, PT ;  /* 0x00000000003f782f */ /* 0x000fe20003800000 */
[----:B------:R-:W-:Y:S01]  /*7520*/  BSSY B1, `(.L_x_2612) ;  /* 0x000020f000017945 */ /* 0x000fe20003800000 */
[----:B------:R-:W-:Y:S01]  /*7530*/  UISETP.NE.AND UP0, UPT, UR4, 0x1, UPT ;  /* 0x000000010400788c */ /* 0x000fe2000bf05270 */
[----:B------:R-:W-:Y:S01]  /*7540*/  SHF.R.S32.HI R3, RZ, 0x1f, R3 ;  /* 0x0000001fff037819 */ /* 0x000fe20000011403 */
[----:B------:R-:W-:Y:S01]  /*7550*/  UMOV UR36, UR28 ;  /* 0x0000001c00247c82 */ /* 0x000fe20008000000 */
[----:B------:R-:W2:Y:S01]  /*7560*/  LDC.64 R6, c[0x0][0x730] ;  /* 0x0001cc00ff067b82 */ /* 0x000ea20000000a00 */
[----:B------:R-:W-:-:S07]  /*7570*/  IMAD.MOV.U32 R23, RZ, RZ, RZ ;  /* 0x000000ffff177224 */ /* 0x000fce00078e00ff */
[----:B------:R-:W3:Y:S01]  /*7580*/  LDC.64 R10, c[0x0][0x720] ;  /* 0x0001c800ff0a7b82 */ /* 0x000ee20000000a00 */
[----:B------:R-:W-:Y:S01]  /*7590*/  @UP0 ULDC UR4, c[0x0][0x2ec] ;  /* 0x0000bb0000040ab9 */ /* 0x000fe20000000800 */
[----:B------:R-:W-:Y:S01]  /*75a0*/  @UP0 ULDC UR6, c[0x0][0x2f0] ;  /* 0x0000bc0000060ab9 */ /* 0x000fe20000000800 */
[----:B------:R-:W-:-:S04]  /*75b0*/  UIMAD.WIDE.U32 UR4, UR28, UR4, URZ ;  /* 0x000000041c0472a5 */ /* 0x000fc8000f8e003f */
[----:B------:R-:W-:Y:S01]  /*75c0*/  @UP0 USHF.R.U32.HI UR36, URZ, UR6, UR5 ;  /* 0x000000063f240299 */ /* 0x000fe20008011605 */
[----:B-1----:R-:W-:-:S04]  /*75d0*/  IMAD R0, R3, R8, RZ ;  /* 0x0000000803007224 */ /* 0x002fc800078e02ff */
[----:B------:R-:W-:Y:S02]  /*75e0*/  IMAD R13, R9, UR28, R0 ;  /* 0x0000001c090d7c24 */ /* 0x000fe4000f8e0200 */
[----:B------:R-:W-:-:S04]  /*75f0*/  IMAD.WIDE.U32 R8, R8, UR28, RZ ;  /* 0x0000001c08087c25 */ /* 0x000fc8000f8e00ff */
[----:B--2---:R-:W-:Y:S02]  /*7600*/  IMAD R12, R3, R6, RZ ;  /* 0x00000006030c7224 */ /* 0x004fe400078e02ff */
[----:B------:R-:W1:Y:S01]  /*7610*/  LDC.64 R2, c[0x0][0x738] ;  /* 0x0001ce00ff027b82 */ /* 0x000e620000000a00 */
[----:B------:R-:W-:Y:S02]  /*7620*/  IMAD.U32 R0, RZ, RZ, UR29 ;  /* 0x0000001dff007e24 */ /* 0x000fe4000f8e00ff */
[----:B------:R-:W-:Y:S02]  /*7630*/  IMAD.IADD R9, R9, 0x1, R13 ;  /* 0x0000000109097824 */ /* 0x000fe400078e020d */
[----:B------:R-:W-:Y:S01]  /*7640*/  IMAD R15, R7, UR28, R12 ;  /* 0x0000001c070f7c24 */ /* 0x000fe2000f8e020c */
[----:B------:R-:W-:Y:S01]  /*7650*/  SHF.R.S32.HI R13, RZ, 0x1f, R0 ;  /* 0x0000001fff0d7819 */ /* 0x000fe20000011400 */
[----:B------:R-:W-:-:S04]  /*7660*/  IMAD.WIDE.U32 R6, R6, UR28, RZ ;  /* 0x0000001c06067c25 */ /* 0x000fc8000f8e00ff */
[----:B---3--:R-:W-:Y:S02]  /*7670*/  IMAD R0, R13, R10, RZ ;  /* 0x0000000a0d007224 */ /* 0x008fe400078e02ff */
[----:B------:R-:W-:Y:S02]  /*7680*/  IMAD.IADD R7, R7, 0x1, R15 ;  /* 0x0000000107077824 */ /* 0x000fe400078e020f */
[----:B------:R-:W-:Y:S02]  /*7690*/  IMAD R11, R11, UR29, R0 ;  /* 0x0000001d0b0b7c24 */ /* 0x000fe4000f8e0200 */
[----:B------:R-:W-:-:S04]  /*76a0*/  IMAD.WIDE.U32 R8, R10, UR29, R8 ;  /* 0x0000001d0a087c25 */ /* 0x000fc8000f8e0008 */
[----:B------:R-:W-:Y:S02]  /*76b0*/  IMAD.MOV.U32 R10, RZ, RZ, 0x1 ;  /* 0x00000001ff0a7424 */ /* 0x000fe400078e00ff */
[----:B-1----:R-:W-:Y:S02]  /*76c0*/  IMAD R0, R13, R2, RZ ;  /* 0x000000020d007224 */ /* 0x002fe400078e02ff */
[----:B------:R-:W-:-:S04]  /*76d0*/  IMAD.WIDE.U32 R6, R2, UR29, R6 ;  /* 0x0000001d02067c25 */ /* 0x000fc8000f8e0006 */
[----:B------:R-:W-:Y:S01]  /*76e0*/  IMAD R3, R3, UR29, R0 ;  /* 0x0000001d03037c24 */ /* 0x000fe2000f8e0200 */
[----:B------:R-:W-:Y:S06]  /*76f0*/  @!P0 BRA `(.L_x_2613) ;  /* 0x0000001c00c48947 */ /* 0x000fec0003800000 */
[----:B------:R-:W1:Y:S01]  /*7700*/  S2R R13, SR_CgaCtaId ;  /* 0x00000000000d7919 */ /* 0x000e620000008800 */
[----:B------:R-:W-:Y:S01]  /*7710*/  MOV R12, 0x400 ;  /* 0x00000400000c7802 */ /* 0x000fe20000000f00 */
[----:B------:R-:W-:Y:S01]  /*7720*/  IMAD.MOV.U32 R0, RZ, RZ, 0x1 ;  /* 0x00000001ff007424 */ /* 0x000fe200078e00ff */
[----:B------:R-:W2:Y:S02]  /*7730*/  S2R R14, SR_TID.X ;  /* 0x00000000000e7919 */ /* 0x000ea40000002100 */
[----:B-1----:R-:W-:Y:S02]  /*7740*/  LEA R12, R13, R12, 0x18 ;  /* 0x0000000c0d0c7211 */ /* 0x002fe400078ec0ff */
[----:B------:R-:W-:Y:S02]  /*7750*/  SHF.L.U32 R13, R0, 0x1f, RZ ;  /* 0x0000001f000d7819 */ /* 0x000fe400000006ff */
[----:B--2---:R-:W-:Y:S01]  /*7760*/  LOP3.LUT P0, RZ, R14, 0x7f, RZ, 0xc0, !PT ;  /* 0x0000007f0eff7812 */ /* 0x004fe2000780c0ff */
[----:B------:R-:W-:Y:S01]  /*7770*/  IMAD.IADD R14, R9, 0x1, R11 ;  /* 0x00000001090e7824 */ /* 0x000fe200078e020b */
[----:B------:R-:W1:Y:S02]  /*7780*/  SYNCS.PHASECHK.TRANS64.TRYWAIT P1, [R12+URZ+0x36420], R13 ;  /* 0x0364200d0c0075a7 */ /* 0x000e64000802017f */
[----:B-1----:R-:W-:Y:S09]  /*7790*/  @!P1 BRA `(.L_x_2614) ;  /* 0x00000020008c9947 */ /* 0x002ff20003800000 */
.L_x_2641:
        /* <DEDUP_REMOVED lines=9> */
.L_x_2615:
[----:B------:R-:W-:Y:S01]  /*7830*/  R2UR UR27, R5 ;  /* 0x00000000051b72ca */ /* 0x000fe200000e0000 */
[----:B------:R-:W2:Y:S01]  /*7840*/  LDC.64 R18, c[0x0][0x198] ;  /* 0x00006600ff127b82 */ /* 0x000ea20000000a00 */
[----:B------:R-:W-:Y:S01]  /*7850*/  ULDC.64 UR4, c[0x0][0x700] ;  /* 0x0001c00000047ab9 */ /* 0x000fe20000000a00 */
[----:B------:R-:W-:Y:S01]  /*7860*/  R2UR UR32, R12 ;  /* 0x000000000c2072ca */ /* 0x000fe200000e0000 */
[----:B------:R-:W-:Y:S01]  /*7870*/  IMAD.U32 R11, RZ, RZ, UR4 ;  /* 0x00000004ff0b7e24 */ /* 0x000fe2000f8e00ff */
[----:B------:R-:W-:Y:S01]  /*7880*/  UMOV UR30, 0x0 ;  /* 0x00000000001e7882 */ /* 0x000fe20000000000 */
[----:B------:R-:W-:Y:S01]  /*7890*/  IMAD.U32 R0, RZ, RZ, UR5 ;  /* 0x00000005ff007e24 */ /* 0x000fe2000f8e00ff */
[----:B------:R-:W-:Y:S01]  /*78a0*/  UMOV UR31, 0x14f00000 ;  /* 0x14f00000001f7882 */ /* 0x000fe20000000000 */
[----:B------:R-:W-:Y:S01]  /*78b0*/  UMOV UR26, URZ ;  /* 0x0000003f001a7c82 */ /* 0x000fe20008000000 */
[----:B------:R-:W-:Y:S01]  /*78c0*/  UMOV UR18, 0x40 ;  /* 0x0000004000127882 */ /* 0x000fe20000000000 */
[----:B------:R-:W-:Y:S01]  /*78d0*/  UMOV UR20, UR28 ;  /* 0x0000001c00147c82 */ /* 0x000fe20008000000 */
[----:B------:R-:W-:Y:S01]  /*78e0*/  UMOV UR21, UR29 ;  /* 0x0000001d00157c82 */ /* 0x000fe20008000000 */
[----:B------:R-:W-:Y:S01]  /*78f0*/  UMOV UR10, 0x80 ;  /* 0x00000080000a7882 */ /* 0x000fe20000000000 */
[----:B------:R-:W-:Y:S01]  /*7900*/  USHF.L.U32 UR27, UR27, 0x6, URZ ;  /* 0x000000061b1b7899 */ /* 0x000fe2000800063f */
[----:B------:R-:W-:Y:S01]  /*7910*/  IMAD.MOV.U32 R17, RZ, RZ, 0x12000 ;  /* 0x00012000ff117424 */ /* 0x000fe200078e00ff */
[----:B------:R-:W-:Y:S01]  /*7920*/  UMOV UR12, UR28 ;  /* 0x0000001c000c7c82 */ /* 0x000fe20008000000 */
[----:B------:R-:W-:Y:S01]  /*7930*/  UIADD3 UR25, UR32, 0x36410, URZ ;  /* 0x0003641020197890 */ /* 0x000fe2000fffe03f */
[----:B------:R-:W-:Y:S01]  /*7940*/  IMAD.MOV.U32 R23, RZ, RZ, 0x1 ;  /* 0x00000001ff177424 */ /* 0x000fe200078e00ff */
[----:B------:R-:W-:Y:S01]  /*7950*/  UIADD3 UR24, UR32, 0x1e000, URZ ;  /* 0x0001e00020187890 */ /* 0x000fe2000fffe03f */
[----:B------:R-:W-:Y:S01]  /*7960*/  IMAD.U32 R3, RZ, RZ, UR27 ;  /* 0x0000001bff037e24 */ /* 0x000fe2000f8e00ff */
[----:B------:R-:W-:Y:S01]  /*7970*/  IADD3 R2, P1, R8, UR27, RZ ;  /* 0x0000001b08027c10 */ /* 0x000fe2000ff3e0ff */
[----:B------:R-:W-:-:S02]  /*7980*/  UIADD3 UR16, UR32, 0x20000, URZ ;  /* 0x0002000020107890 */ /* 0x000fc4000fffe03f */
[----:B------:R-:W-:Y:S01]  /*7990*/  UIADD3 UR8, UR32, 0x22000, URZ ;  /* 0x0002200020087890 */ /* 0x000fe2000fffe03f */
[----:B------:R-:W-:Y:S01]  /*79a0*/  LEA.HI.X.SX32 R3, R3, R14, 0x1, P1 ;  /* 0x0000000e03037211 */ /* 0x000fe200008f0eff */
[----:B--2---:R-:W-:Y:S01]  /*79b0*/  IMAD.MOV.U32 R20, RZ, RZ, R18 ;  /* 0x000000ffff147224 */ /* 0x004fe200078e0012 */
[C---:B------:R-:W-:Y:S01]  /*79c0*/  LEA R10, P1, R2.reuse, R11, 0x2 ;  /* 0x0000000b020a7211 */ /* 0x040fe200078210ff */
[----:B------:R-:W-:Y:S01]  /*79d0*/  IMAD.MOV.U32 R21, RZ, RZ, R19 ;  /* 0x000000ffff157224 */ /* 0x000fe200078e0013 */
[----:B------:R-:W-:Y:S02]  /*79e0*/  UIADD3 UR40, UR32, 0x30000, URZ ;  /* 0x0003000020287890 */ /* 0x000fe4000fffe03f */
[----:B------:R-:W-:Y:S01]  /*79f0*/  LEA.HI.X R2, R2, R0, R3, 0x2, P1 ;  /* 0x0000000002027211 */ /* 0x000fe200008f1403 */
[----:B------:R-:W-:Y:S01]  /*7a00*/  UMOV UR17, UR25 ;  /* 0x0000001900117c82 */ /* 0x000fe20008000000 */
[----:B------:R-:W-:Y:S01]  /*7a10*/  R2UR UR14, R10 ;  /* 0x000000000a0e72ca */ /* 0x000fe200000e0000 */
[----:B------:R-:W-:Y:S01]  /*7a20*/  UMOV UR19, UR27 ;  /* 0x0000001b00137c82 */ /* 0x000fe20008000000 */
[----:B------:R-:W-:Y:S01]  /*7a30*/  R2UR UR15, R2 ;  /* 0x00000000020f72ca */ /* 0x000fe200000e0000 */
[----:B------:R-:W-:Y:S01]  /*7a40*/  UMOV UR13, UR29 ;  /* 0x0000001d000d7c82 */ /* 0x000fe20008000000 */
[----:B------:R-:W-:Y:S01]  /*7a50*/  IADD3 R2, P1, R20, 0x2f0, RZ ;  /* 0x000002f014027810 */ /* 0x000fe20007f3e0ff */
[----:B------:R-:W-:Y:S01]  /*7a60*/  UMOV UR9, UR25 ;  /* 0x0000001900097c82 */ /* 0x000fe20008000000 */
[----:B------:R-:W-:Y:S01]  /*7a70*/  UMOV UR11, UR27 ;  /* 0x0000001b000b7c82 */ /* 0x000fe20008000000 */
[----:B------:R-:W-:Y:S01]  /*7a80*/  UMOV UR33, 0x10 ;  /* 0x0000001000217882 */ /* 0x000fe20000000000 */
[----:B------:R-:W-:Y:S01]  /*7a90*/  R2UR UR6, R2 ;  /* 0x00000000020672ca */ /* 0x000fe200000e0000 */
[----:B------:R-:W-:Y:S01]  /*7aa0*/  UMOV UR41, UR25 ;  /* 0x0000001900297c82 */ /* 0x000fe20008000000 */
[----:B------:R-:W-:Y:S01]  /*7ab0*/  IADD3 R2, P2, R20, 0x3f0, RZ ;  /* 0x000003f014027810 */ /* 0x000fe20007f5e0ff */
[----:B------:R-:W-:Y:S01]  /*7ac0*/  VIADD R10, R4, 0xffffffff ;  /* 0xffffffff040a7836 */ /* 0x000fe20000000000 */
[----:B------:R-:W-:-:S02]  /*7ad0*/  UIADD3 UR48, UR32, 0x3000, URZ ;  /* 0x0000300020307890 */ /* 0x000fc4000fffe03f */
[----:B------:R-:W-:Y:S01]  /*7ae0*/  R2UR UR4, R2 ;  /* 0x00000000020472ca */ /* 0x000fe200000e0000 */
[--C-:B------:R-:W-:Y:S01]  /*7af0*/  IMAD.X R2, RZ, RZ, R21.reuse, P1 ;  /* 0x000000ffff027224 */ /* 0x100fe200008e0615 */
[----:B------:R-:W-:Y:S01]  /*7b00*/  UMOV UR38, 0x0 ;  /* 0x0000000000267882 */ /* 0x000fe20000000000 */
[----:B------:R-:W-:Y:S01]  /*7b10*/  UMOV UR39, 0x10000000 ;  /* 0x1000000000277882 */ /* 0x000fe20000000000 */
[----:B------:R-:W-:Y:S01]  /*7b20*/  UMOV UR37, UR29 ;  /* 0x0000001d00257c82 */ /* 0x000fe20008000000 */
[----:B------:R-:W-:Y:S01]  /*7b30*/  UMOV UR34, UR26 ;  /* 0x0000001a00227c82 */ /* 0x000fe20008000000 */
[----:B------:R-:W-:Y:S01]  /*7b40*/  R2UR UR7, R2 ;  /* 0x00000000020772ca */ /* 0x000fe200000e0000 */
[--C-:B------:R-:W-:Y:S01]  /*7b50*/  IMAD.X R2, RZ, RZ, R21.reuse, P2 ;  /* 0x000000ffff027224 */ /* 0x100fe200010e0615 */
[----:B------:R-:W-:Y:S01]  /*7b60*/  UMOV UR50, 0x40 ;  /* 0x0000004000327882 */ /* 0x000fe20000000000 */
[----:B------:R-:W-:Y:S01]  /*7b70*/  UMOV UR51, UR35 ;  /* 0x0000002300337c82 */ /* 0x000fe20008000000 */
[----:B------:R-:W-:Y:S01]  /*7b80*/  UMOV UR52, UR36 ;  /* 0x0000002400347c82 */ /* 0x000fe20008000000 */
[----:B------:R-:W-:Y:S01]  /*7b90*/  UMOV UR53, UR29 ;  /* 0x0000001d00357c82 */ /* 0x000fe20008000000 */
[----:B------:R-:W-:Y:S01]  /*7ba0*/  R2UR UR5, R2 ;  /* 0x00000000020572ca */ /* 0x000fe200000e0000 */
[----:B------:R-:W-:Y:S01]  /*7bb0*/  UMOV UR42, 0x80 ;  /* 0x00000080002a7882 */ /* 0x000fe20000000000 */
[----:B------:R-:W-:Y:S01]  /*7bc0*/  IADD3 R2, P1, R20, 0xf0, RZ ;  /* 0x000000f014027810 */ /* 0x000fe20007f3e0ff */
[----:B------:R-:W-:Y:S01]  /*7bd0*/  UMOV UR43, UR35 ;  /* 0x00000023002b7c82 */ /* 0x000fe20008000000 */
[----:B------:R-:W-:Y:S01]  /*7be0*/  UMOV UR44, UR36 ;  /* 0x00000024002c7c82 */ /* 0x000fe20008000000 */
[----:B------:R-:W-:Y:S01]  /*7bf0*/  UMOV UR45, UR29 ;  /* 0x0000001d002d7c82 */ /* 0x000fe20008000000 */
[----:B------:R-:W-:Y:S01]  /*7c00*/  R2UR UR22, R2 ;  /* 0x00000000021672ca */ /* 0x000fe200000e0000 */
[----:B------:R-:W-:Y:S01]  /*7c10*/  IMAD.X R3, RZ, RZ, R21, P1 ;  /* 0x000000ffff037224 */ /* 0x000fe200008e0615 */
[----:B------:R-:W-:Y:S01]  /*7c20*/  ISETP.GE.AND P1, PT, R5, R10, PT ;  /* 0x0000000a0500720c */ /* 0x000fe20003f26270 */
[----:B------:R2:W-:Y:S03]  /*7c30*/  STL [R1+0x8], R10 ;  /* 0x0000080a01007387 */ /* 0x0005e60000100800 */
[----:B------:R-:W-:Y:S01]  /*7c40*/  R2UR UR23, R3 ;  /* 0x00000000031772ca */ /* 0x000fe200000e0000 */
[----:B--2---:R-:W-:-:S12]  /*7c50*/  IMAD.MOV.U32 R10, RZ, RZ, 0x1 ;  /* 0x00000001ff0a7424 */ /* 0x004fd800078e00ff */
[----:B------:R-:W-:Y:S01]  /*7c60*/  UTMALDG.4D [UR24], [UR22], desc[UR30] ;  /* 0x00001e18160075b4 */ /* 0x000fe20008019000 */
[----:B------:R2:W-:Y:S01]  /*7c70*/  UTMALDG.4D [UR16], [UR22], desc[UR30] ;  /* 0x00001e10160075b4 */ /* 0x0005e20008019000 */
[----:B------:R-:W-:Y:S01]  /*7c80*/  UTMALDG.4D [UR8], [UR22], desc[UR30] ;  /* 0x00001e08160075b4 */ /* 0x000fe20008019000 */
[----:B------:R3:W-:Y:S01]  /*7c90*/  UBLKCP.S.G [UR40], [UR14], UR33 ;  /* 0x000000280e0073ba */ /* 0x0007e20008000221 */
[----:B------:R4:W-:Y:S01]  /*7ca0*/  SYNCS.ARRIVE.TRANS64 RZ, [R12+URZ+0x36400], R17 ;  /* 0x036400110cff79a7 */ /* 0x0009e2000800003f */
[----:B--2---:R-:W-:Y:S01]  /*7cb0*/  UIADD3 UR16, UR32, 0x9000, URZ ;  /* 0x0000900020107890 */ /* 0x004fe2000fffe03f */
[----:B------:R-:W-:Y:S01]  /*7cc0*/  UMOV UR19, UR35 ;  /* 0x0000002300137c82 */ /* 0x000fe20008000000 */
[----:B------:R-:W-:Y:S01]  /*7cd0*/  UMOV UR20, UR36 ;  /* 0x0000002400147c82 */ /* 0x000fe20008000000 */
[----:B------:R-:W-:Y:S01]  /*7ce0*/  UMOV UR18, UR26 ;  /* 0x0000001a00127c82 */ /* 0x000fe20008000000 */
[----:B---3--:R-:W-:Y:S02]  /*7cf0*/  UIADD3 UR33, UR32, 0x36400, URZ ;  /* 0x0003640020217890 */ /* 0x008fe4000fffe03f */
[----:B------:R-:W-:-:S02]  /*7d00*/  UIADD3 UR40, UR32, 0x6000, URZ ;  /* 0x0000600020287890 */ /* 0x000fc4000fffe03f */
[----:B------:R-:W-:Y:S01]  /*7d10*/  UIADD3 UR8, UR32, 0xc000, URZ ;  /* 0x0000c00020087890 */ /* 0x000fe2000fffe03f */
[----:B------:R-:W-:Y:S02]  /*7d20*/  UMOV UR10, 0x40 ;  /* 0x00000040000a7882 */ /* 0x000fe40000000000 */
[----:B------:R-:W-:Y:S01]  /*7d30*/  UMOV UR49, UR33 ;  /* 0x0000002100317c82 */ /* 0x000fe20008000000 */
[----:B------:R-:W-:Y:S01]  /*7d40*/  UMOV UR41, UR33 ;  /* 0x0000002100297c82 */ /* 0x000fe20008000000 */
[----:B------:R2:W-:Y:S01]  /*7d50*/  UTMALDG.4D [UR32], [UR6], desc[UR38] ;  /* 0x00002620060075b4 */ /* 0x0005e20008019000 */
[----:B------:R-:W-:Y:S01]  /*7d60*/  UMOV UR17, UR33 ;  /* 0x0000002100117c82 */ /* 0x000fe20008000000 */
[----:B------:R-:W-:Y:S01]  /*7d70*/  UMOV UR11, UR35 ;  /* 0x00000023000b7c82 */ /* 0x000fe20008000000 */
[----:B------:R-:W-:Y:S01]  /*7d80*/  UMOV UR12, UR36 ;  /* 0x00000024000c7c82 */ /* 0x000fe20008000000 */
[----:B------:R-:W-:Y:S01]  /*7d90*/  UMOV UR9, UR33 ;  /* 0x0000002100097c82 */ /* 0x000fe20008000000 */
[----:B------:R4:W-:Y:S01]  /*7da0*/  UTMALDG.4D [UR48], [UR6], desc[UR38] ;  /* 0x00002630060075b4 */ /* 0x0009e20008019000 */
[----:B------:R4:W-:Y:S01]  /*7db0*/  UTMALDG.4D [UR40], [UR6], desc[UR38] ;  /* 0x00002628060075b4 */ /* 0x0009e20008019000 */
[----:B------:R4:W-:Y:S01]  /*7dc0*/  UTMALDG.4D [UR16], [UR4], desc[UR38] ;  /* 0x00002610040075b4 */ /* 0x0009e20008019000 */
[----:B--2---:R-:W-:Y:S01]  /*7dd0*/  UIADD3 UR32, UR32, 0xf000, URZ ;  /* 0x0000f00020207890 */ /* 0x004fe2000fffe03f */
[----:B------:R-:W-:Y:S01]  /*7de0*/  UMOV UR34, 0x80 ;  /* 0x0000008000227882 */ /* 0x000fe20000000000 */
[----:B------:R4:W-:Y:S07]  /*7df0*/  UTMALDG.4D [UR8], [UR4], desc[UR38] ;  /* 0x00002608040075b4 */ /* 0x0009ee0008019000 */
[----:B------:R4:W-:Y:S02]  /*7e00*/  UTMALDG.4D [UR32], [UR4], desc[UR38] ;  /* 0x00002620040075b4 */ /* 0x0009e40008019000 */
[----:B----4-:R-:W-:Y:S05]  /*7e10*/  @P1 BRA `(.L_x_2616) ;  /* 0x0000001400201947 */ /* 0x010fea0003800000 */
[-C--:B------:R-:W-:Y:S01]  /*7e20*/  LOP3.LUT R17, RZ, R5.reuse, RZ, 0x33, !PT ;  /* 0x00000005ff117212 */ /* 0x080fe200078e33ff */
[C---:B------:R-:W-:Y:S02]  /*7e30*/  VIADD R10, R4.reuse, 0xfffffffe ;  /* 0xfffffffe040a7836 */ /* 0x040fe40000000000 */
[----:B------:R-:W-:Y:S02]  /*7e40*/  IMAD.MOV.U32 R23, RZ, RZ, 0x1 ;  /* 0x00000001ff177424 */ /* 0x000fe400078e00ff */
[----:B------:R-:W-:Y:S01]  /*7e50*/  IMAD.IADD R17, R4, 0x1, R17 ;  /* 0x0000000104117824 */ /* 0x000fe200078e0211 */
[----:B------:R-:W-:Y:S01]  /*7e60*/  ISETP.NE.AND P1, PT, R10, R5, PT ;  /* 0x000000050a00720c */ /* 0x000fe20003f25270 */
[----:B------:R-:W-:Y:S02]  /*7e70*/  IMAD.MOV.U32 R24, RZ, RZ, R5 ;  /* 0x000000ffff187224 */ /* 0x000fe400078e0005 */
[----:B------:R-:W-:Y:S01]  /*7e80*/  IMAD.MOV.U32 R16, RZ, RZ, 0x1 ;  /* 0x00000001ff107424 */ /* 0x000fe200078e00ff */
[----:B------:R-:W-:-:S05]  /*7e90*/  LOP3.LUT R4, R17, 0x1, RZ, 0xc0, !PT ;  /* 0x0000000111047812 */ /* 0x000fca00078ec0ff */
[----:B------:R2:W-:Y:S04]  /*7ea0*/  STL [R1+0x4], R4 ;  /* 0x0000040401007387 */ /* 0x0005e80000100800 */
[----:B------:R-:W-:Y:S05]  /*7eb0*/  @!P1 BRA `(.L_x_2617) ;  /* 0x0000000c005c9947 */ /* 0x000fea0003800000 */
[----:B------:R-:W-:Y:S02]  /*7ec0*/  IMAD.IADD R25, R17, 0x1, -R4 ;  /* 0x0000000111197824 */ /* 0x000fe400078e0a04 */
[----:B------:R-:W-:Y:S02]  /*7ed0*/  IMAD.MOV.U32 R24, RZ, RZ, R5 ;  /* 0x000000ffff187224 */ /* 0x000fe400078e0005 */
[----:B------:R-:W-:-:S07]  /*7ee0*/  IMAD.MOV.U32 R16, RZ, RZ, 0x1 ;  /* 0x00000001ff107424 */ /* 0x000fce00078e00ff */
.L_x_2626:
[----:B-1----:R-:W-:-:S05]  /*7ef0*/  IMAD.MOV.U32 R13, RZ, RZ, 0x1 ;  /* 0x00000001ff0d7424 */ /* 0x002fca00078e00ff */
[----:B------:R-:W-:-:S04]  /*7f00*/  SHF.L.U32 R13, R13, 0x1f, RZ ;  /* 0x0000001f0d0d7819 */ /* 0x000fc800000006ff */
[----:B------:R-:W1:Y:S02]  /*7f10*/  SYNCS.PHASECHK.TRANS64.TRYWAIT P1, [R12+URZ+0x36438], R13 ;  /* 0x0364380d0c0075a7 */ /* 0x000e64000802017f */
[----:B-1----:R-:W-:Y:S05]  /*7f20*/  @!P1 BRA `(.L_x_2618) ;  /* 0x0000001800bc9947 */ /* 0x002fea0003800000 */
.L_x_2642:
[----:B------:R-:W-:Y:S05]  /*7f30*/  @P0 BRA `(.L_x_2619) ;  /* 0x00000000001c0947 */ /* 0x000fea0003800000 */
[----:B------:R-:W3:Y:S01]  /*7f40*/  S2R R0, SR_TID.X ;  /* 0x0000000000007919 */ /* 0x000ee20000002100 */
[----:B------:R-:W-:-:S04]  /*7f50*/  IMAD.MOV.U32 R3, RZ, RZ, 0x6100 ;  /* 0x00006100ff037424 */ /* 0x000fc800078e00ff */
[----:B------:R4:W-:Y:S01]  /*7f60*/  SYNCS.ARRIVE.TRANS64 RZ, [R12+URZ+0x36430], R3 ;  /* 0x036430030cff79a7 */ /* 0x0009e2000800003f */
[----:B---3--:R-:W-:-:S04]  /*7f70*/  LOP3.LUT R0, R0, 0x1f, RZ, 0xc0, !PT ;  /* 0x0000001f00007812 */ /* 0x008fc800078ec0ff */
[----:B------:R-:W-:-:S13]  /*7f80*/  ISETP.NE.AND P1, PT, R0, RZ, PT ;  /* 0x000000ff0000720c */ /* 0x000fda0003f25270 */
[----:B----4-:R-:W-:Y:S05]  /*7f90*/  @!P1 BRA `(.L_x_2619) ;  /* 0x0000000000049947 */ /* 0x010fea0003800000 */
[----:B------:R-:W-:Y:S01]  /*7fa0*/  BPT.TRAP 0x1 ;  /* 0x000000040000795c */ /* 0x000fe20000300000 */
.L_x_2619:
[----:B------:R-:W3:Y:S01]  /*7fb0*/  LDC.64 R18, c[0x0][0x728] ;  /* 0x0001ca00ff127b82 */ /* 0x000ee20000000a00 */
[----:B------:R-:W-:Y:S01]  /*7fc0*/  IMAD.SHL.U32 R22, R24, 0x40, RZ ;  /* 0x0000004018167824 */ /* 0x000fe200078e00ff */
[----:B------:R-:W-:Y:S01]  /*7fd0*/  UMOV UR6, 0x0 ;  /* 0x0000000000067882 */ /* 0x000fe20000000000 */
[C---:B------:R-:W-:Y:S01]  /*7fe0*/  VIADD R26, R12.reuse, 0x36430 ;  /* 0x000364300c1a7836 */ /* 0x040fe20000000000 */
[----:B------:R-:W-:Y:S01]  /*7ff0*/  UMOV UR7, 0x14f00000 ;  /* 0x14f0000000077882 */ /* 0x000fe20000000000 */
[----:B------:R-:W-:Y:S01]  /*8000*/  VIADD R27, R12, 0x2a000 ;  /* 0x0002a0000c1b7836 */ /* 0x000fe20000000000 */
[----:B------:R-:W-:Y:S01]  /*8010*/  IADD3 R0, P1, R22, R6, RZ ;  /* 0x0000000616007210 */ /* 0x000fe20007f3e0ff */
[C---:B------:R-:W-:Y:S01]  /*8020*/  VIADD R28, R12.reuse, 0x2c000 ;  /* 0x0002c0000c1c7836 */ /* 0x040fe20000000000 */
[----:B--2---:R-:W2:Y:S01]  /*8030*/  LDC.64 R4, c[0x0][0x198] ;  /* 0x00006600ff047b82 */ /* 0x004ea20000000a00 */
        /* <DEDUP_REMOVED lines=39> */
.L_x_2643:
[----:B------:R-:W-:Y:S05]  /*82b0*/  @P0 BRA `(.L_x_2621) ;  /* 0x00000000001c0947 */ /* 0x000fea0003800000 */
[----:B------:R-:W3:Y:S01]  /*82c0*/  S2R R2, SR_TID.X ;  /* 0x0000000000027919 */ /* 0x000ee20000002100 */
[----:B--2---:R-:W-:-:S04]  /*82d0*/  IMAD.MOV.U32 R0, RZ, RZ, 0x6100 ;  /* 0x00006100ff007424 */ /* 0x004fc800078e00ff */
[----:B------:R4:W-:Y:S01]  /*82e0*/  SYNCS.ARRIVE.TRANS64 RZ, [R12+URZ+0x36418], R0 ;  /* 0x036418000cff79a7 */ /* 0x0009e2000800003f */
[----:B---3--:R-:W-:-:S04]  /*82f0*/  LOP3.LUT R2, R2, 0x1f, RZ, 0xc0, !PT ;  /* 0x0000001f02027812 */ /* 0x008fc800078ec0ff */
[----:B------:R-:W-:-:S13]  /*8300*/  ISETP.NE.AND P1, PT, R2, RZ, PT ;  /* 0x000000ff0200720c */ /* 0x000fda0003f25270 */
[----:B----4-:R-:W-:Y:S05]  /*8310*/  @!P1 BRA `(.L_x_2621) ;  /* 0x0000000000049947 */ /* 0x010fea0003800000 */
[----:B------:R-:W-:Y:S01]  /*8320*/  BPT.TRAP 0x1 ;  /* 0x000000040000795c */ /* 0x000fe20000300000 */
.L_x_2621:
[----:B------:R-:W-:Y:S01]  /*8330*/  VIADD R22, R22, 0x40 ;  /* 0x0000004016167836 */ /* 0x000fe20000000000 */
[----:B------:R-:W-:Y:S01]  /*8340*/  ULDC.64 UR4, c[0x0][0x700] ;  /* 0x0001c00000047ab9 */ /* 0x000fe20000000a00 */
[----:B------:R-:W-:Y:S01]  /*8350*/  R2UR UR14, R12 ;  /* 0x000000000c0e72ca */ /* 0x000fe200000e0000 */
[----:B------:R-:W-:Y:S01]  /*8360*/  IMAD.U32 R11, RZ, RZ, UR4 ;  /* 0x00000004ff0b7e24 */ /* 0x000fe2000f8e00ff */
[----:B------:R3:W-:Y:S01]  /*8370*/  STL [R1+0x10], R4 ;  /* 0x0000100401007387 */ /* 0x0007e20000100800 */
[----:B------:R-:W-:Y:S01]  /*8380*/  IADD3 R2, P1, R22, R8, RZ ;  /* 0x0000000816027210 */ /* 0x000fe20007f3e0ff */
[----:B------:R-:W-:Y:S01]  /*8390*/  UMOV UR6, 0x0 ;  /* 0x0000000000067882 */ /* 0x000fe20000000000 */
[----:B------:R-:W-:Y:S01]  /*83a0*/  SHF.R.S32.HI R10, RZ, 0x1f, R22 ;  /* 0x0000001fff0a7819 */ /* 0x000fe20000011416 */
[----:B------:R-:W-:Y:S01]  /*83b0*/  UMOV UR7, 0x14f00000 ;  /* 0x14f0000000077882 */ /* 0x000fe20000000000 */
[----:B--2---:R-:W-:Y:S01]  /*83c0*/  LEA R0, P2, R2, R11, 0x2 ;  /* 0x0000000b02007211 */ /* 0x004fe200078410ff */
[----:B------:R-:W-:Y:S01]  /*83d0*/  UMOV UR18, URZ ;  /* 0x0000003f00127c82 */ /* 0x000fe20008000000 */
[----:B------:R-:W-:Y:S01]  /*83e0*/  R2UR UR19, R22 ;  /* 0x00000000161372ca */ /* 0x000fe200000e0000 */
[----:B------:R-:W-:Y:S01]  /*83f0*/  IMAD.X R3, R10, 0x1, R14, P1 ;  /* 0x000000010a037824 */ /* 0x000fe200008e060e */
[----:B------:R-:W-:Y:S01]  /*8400*/  R2UR UR30, R0 ;  /* 0x00000000001e72ca */ /* 0x000fe200000e0000 */
[----:B------:R-:W-:Y:S01]  /*8410*/  IMAD.U32 R0, RZ, RZ, UR5 ;  /* 0x00000005ff007e24 */ /* 0x000fe2000f8e00ff */
[----:B------:R-:W-:Y:S01]  /*8420*/  UIADD3 UR17, UR14, 0x36418, URZ ;  /* 0x000364180e117890 */ /* 0x000fe2000fffe03f */
[----:B---3--:R-:W-:Y:S01]  /*8430*/  SHF.L.U32 R4, RZ, 0x1f, RZ ;  /* 0x0000001fff047819 */ /* 0x008fe200000006ff */
        /* <DEDUP_REMOVED lines=10> */
[----:B------:R-:W-:Y:S01]  /*84e0*/  UMOV UR21, UR29 ;  /* 0x0000001d00157c82 */ /* 0x000fe20008000000 */
[----:B------:R-:W-:Y:S01]  /*84f0*/  UMOV UR10, 0x40 ;  /* 0x00000040000a7882 */ /* 0x000fe20000000000 */
[----:B------:R-:W-:Y:S01]  /*8500*/  UMOV UR12, UR28 ;  /* 0x0000001c000c7c82 */ /* 0x000fe20008000000 */
[----:B------:R-:W-:Y:S01]  /*8510*/  R2UR UR5, R3 ;  /* 0x00000000030572ca */ /* 0x000fe200000e0000 */
[----:B------:R-:W-:Y:S01]  /*8520*/  UMOV UR13, UR29 ;  /* 0x0000001d000d7c82 */ /* 0x000fe20008000000 */
[----:B------:R-:W-:Y:S01]  /*8530*/  UMOV UR9, UR17 ;  /* 0x0000001100097c82 */ /* 0x000fe20008000000 */
[----:B------:R-:W-:Y:S01]  /*8540*/  UMOV UR11, UR19 ;  /* 0x00000013000b7c82 */ /* 0x000fe20008000000 */
[----:B------:R-:W-:Y:S01]  /*8550*/  UMOV UR26, 0x80 ;  /* 0x00000080001a7882 */ /* 0x000fe20000000000 */
[----:B------:R-:W-:Y:S01]  /*8560*/  UMOV UR25, UR17 ;  /* 0x0000001100197c82 */ /* 0x000fe20008000000 */
[----:B------:R-:W-:Y:S01]  /*8570*/  UMOV UR27, UR19 ;  /* 0x00000013001b7c82 */ /* 0x000fe20008000000 */
[----:B------:R-:W-:Y:S01]  /*8580*/  UMOV UR15, UR17 ;  /* 0x00000011000f7c82 */ /* 0x000fe20008000000 */
[----:B------:R-:W-:-:S05]  /*8590*/  UMOV UR22, 0x10 ;  /* 0x0000001000167882 */ /* 0x000fca0000000000 */
[----:B------:R2:W-:Y:S01]  /*85a0*/  UTMALDG.4D [UR16], [UR4], desc[UR6] ;  /* 0x00000610040075b4 */ /* 0x0005e20008019000 */
[----:B------:R2:W-:Y:S01]  /*85b0*/  UTMALDG.4D [UR8], [UR4], desc[UR6] ;  /* 0x00000608040075b4 */ /* 0x0005e20008019000 */
[----:B------:R2:W-:Y:S01]  /*85c0*/  UTMALDG.4D [UR24], [UR4], desc[UR6] ;  /* 0x00000618040075b4 */ /* 0x0005e20008019000 */
[----:B------:R2:W-:Y:S01]  /*85d0*/  UBLKCP.S.G [UR14], [UR30], UR22 ;  /* 0x0000000e1e0073ba */ /* 0x0005e20008000216 */
[----:B------:R3:W4:Y:S02]  /*85e0*/  SYNCS.PHASECHK.TRANS64.TRYWAIT P1, [R12+URZ+0x36438], R4 ;  /* 0x036438040c0075a7 */ /* 0x000724000802017f */
[----:B---3--:R2:W5:Y:S02]  /*85f0*/  LDL.LU R4, [R1+0x10] ;  /* 0x0000100001047983 */ /* 0x0085640000300800 */
[----:B--2-4-:R-:W-:Y:S05]  /*8600*/  @!P1 BRA `(.L_x_2622) ;  /* 0x00000014002c9947 */ /* 0x014fea0003800000 */
.L_x_2644:
[----:B------:R-:W-:Y:S05]  /*8610*/  @P0 BRA `(.L_x_2623) ;  /* 0x00000000002c0947 */ /* 0x000fea0003800000 */
[----:B------:R2:W-:Y:S04]  /*8620*/  STL [R1+0x14], R2 ;  /* 0x0000140201007387 */ /* 0x0005e80000100800 */
[----:B-----5:R3:W-:Y:S01]  /*8630*/  STL [R1+0x10], R0 ;  /* 0x0000100001007387 */ /* 0x0207e20000100800 */
[----:B--2---:R-:W3:Y:S02]  /*8640*/  S2R R2, SR_TID.X ;  /* 0x0000000000027919 */ /* 0x004ee40000002100 */
[----:B---3--:R-:W-:Y:S01]  /*8650*/  LOP3.LUT R0, R2, 0x1f, RZ, 0xc0, !PT ;  /* 0x0000001f02007812 */ /* 0x008fe200078ec0ff */
[----:B------:R-:W-:-:S03]  /*8660*/  IMAD.MOV.U32 R2, RZ, RZ, 0x6100 ;  /* 0x00006100ff027424 */ /* 0x000fc600078e00ff */
[----:B------:R-:W-:Y:S01]  /*8670*/  ISETP.NE.AND P1, PT, R0, RZ, PT ;  /* 0x000000ff0000720c */ /* 0x000fe20003f25270 */
[----:B------:R2:W-:Y:S02]  /*8680*/  SYNCS.ARRIVE.TRANS64 RZ, [R12+URZ+0x36430], R2 ;  /* 0x036430020cff79a7 */ /* 0x0005e4000800003f */
[----:B--2---:R2:W5:Y:S04]  /*8690*/  LDL.LU R2, [R1+0x14] ;  /* 0x0000140001027983 */ /* 0x0045680000300800 */
[----:B------:R2:W5:Y:S06]  /*86a0*/  LDL.LU R0, [R1+0x10] ;  /* 0x0000100001007983 */ /* 0x00056c0000300800 */
[----:B------:R-:W-:Y:S05]  /*86b0*/  @!P1 BRA `(.L_x_2623) ;  /* 0x0000000000049947 */ /* 0x000fea0003800000 */
[----:B------:R-:W-:Y:S01]  /*86c0*/  BPT.TRAP 0x1 ;  /* 0x000000040000795c */ /* 0x000fe20000300000 */
.L_x_2623:
        /* <DEDUP_REMOVED lines=10> */
[----:B-----5:R-:W-:Y:S01]  /*8770*/  R2UR UR4, R4 ;  /* 0x00000000040472ca */ /* 0x020fe200000e0000 */
        /* <DEDUP_REMOVED lines=26> */
.L_x_2646:
[----:B------:R-:W-:Y:S05]  /*8920*/  @P0 BRA `(.L_x_2625) ;  /* 0x00000000001c0947 */ /* 0x000fea0003800000 */
[----:B------:R-:W4:Y:S01]  /*8930*/  S2R R4, SR_TID.X ;  /* 0x0000000000047919 */ /* 0x000f220000002100 */
[----:B---3--:R-:W-:-:S04]  /*8940*/  IMAD.MOV.U32 R5, RZ, RZ, 0x6100 ;  /* 0x00006100ff057424 */ /* 0x008fc800078e00ff */
[----:B------:R3:W-:Y:S01]  /*8950*/  SYNCS.ARRIVE.TRANS64 RZ, [R12+URZ+0x36410], R5 ;  /* 0x036410050cff79a7 */ /* 0x0007e2000800003f */
[----:B----4-:R-:W-:-:S04]  /*8960*/  LOP3.LUT R4, R4, 0x1f, RZ, 0xc0, !PT ;  /* 0x0000001f04047812 */ /* 0x010fc800078ec0ff */
[----:B------:R-:W-:-:S13]  /*8970*/  ISETP.NE.AND P1, PT, R4, RZ, PT ;  /* 0x000000ff0400720c */ /* 0x000fda0003f25270 */
[----:B---3--:R-:W-:Y:S05]  /*8980*/  @!P1 BRA `(.L_x_2625) ;  /* 0x0000000000049947 */ /* 0x008fea0003800000 */
[----:B------:R-:W-:Y:S01]  /*8990*/  BPT.TRAP 0x1 ;  /* 0x000000040000795c */ /* 0x000fe20000300000 */
.L_x_2625:
        /* <DEDUP_REMOVED lines=18> */
[----:B------:R-:W-:Y:S02]  /*8ac0*/  UIADD3 UR8, UR22, 0x20000, URZ ;  /* 0x0002000016087890 */ /* 0x000fe4000fffe03f */
[----:B------:R-:W-:Y:S01]  /*8ad0*/  IADD3 R4, P1, R8, UR19, RZ ;  /* 0x0000001308047c10 */ /* 0x000fe2000ff3e0ff */
[----:B------:R-:W-:Y:S02]  /*8ae0*/  UIADD3 UR24, UR22, 0x22000, URZ ;  /* 0x0002200016187890 */ /* 0x000fe4000fffe03f */
[----:B------:R-:W-:Y:S01]  /*8af0*/  UIADD3 UR22, UR22, 0x30000, URZ ;  /* 0x0003000016167890 */ /* 0x000fe2000fffe03f */
[----:B---3--:R-:W-:Y:S01]  /*8b00*/  LEA R5, P2, R4, R11, 0x2 ;  /* 0x0000000b04057211 */ /* 0x008fe200078410ff */
[----:B------:R-:W-:Y:S01]  /*8b10*/  UMOV UR9, UR17 ;  /* 0x0000001100097c82 */ /* 0x000fe20008000000 */
[----:B------:R-:W-:Y:S01]  /*8b20*/  UMOV UR11, UR19 ;  /* 0x00000013000b7c82 */ /* 0x000fe20008000000 */
[----:B------:R-:W-:Y:S01]  /*8b30*/  UMOV UR26, 0x80 ;  /* 0x00000080001a7882 */ /* 0x000fe20000000000 */
[----:B------:R-:W-:Y:S01]  /*8b40*/  R2UR UR30, R5 ;  /* 0x00000000051e72ca */ /* 0x000fe200000e0000 */
[----:B------:R-:W-:Y:S01]  /*8b50*/  IMAD.U32 R5, RZ, RZ, UR19 ;  /* 0x00000013ff057e24 */ /* 0x000fe2000f8e00ff */
[----:B------:R-:W-:Y:S01]  /*8b60*/  UMOV UR25, UR17 ;  /* 0x0000001100197c82 */ /* 0x000fe20008000000 */
[----:B------:R3:W-:Y:S01]  /*8b70*/  UTMALDG.4D [UR16], [UR4], desc[UR6] ;  /* 0x00000610040075b4 */ /* 0x0007e20008019000 */
[----:B------:R-:W-:Y:S01]  /*8b80*/  UMOV UR27, UR19 ;  /* 0x00000013001b7c82 */ /* 0x000fe20008000000 */
[----:B------:R-:W-:Y:S01]  /*8b90*/  UMOV UR23, UR17 ;  /* 0x0000001100177c82 */ /* 0x000fe20008000000 */
[----:B------:R-:W-:Y:S01]  /*8ba0*/  LEA.HI.X.SX32 R5, R5, R14, 0x1, P1 ;  /* 0x0000000e05057211 */ /* 0x000fe200008f0eff */
[----:B------:R-:W-:Y:S01]  /*8bb0*/  UMOV UR15, 0x10 ;  /* 0x00000010000f7882 */ /* 0x000fe20000000000 */
[----:B------:R-:W-:-:S02]  /*8bc0*/  ISETP.NE.AND P1, PT, R25, RZ, PT ;  /* 0x000000ff1900720c */ /* 0x000fc40003f25270 */
[----:B------:R-:W-:Y:S01]  /*8bd0*/  LEA.HI.X R4, R4, R0, R5, 0x2, P2 ;  /* 0x0000000004047211 */ /* 0x000fe200010f1405 */
[----:B------:R3:W-:Y:S03]  /*8be0*/  UTMALDG.4D [UR8], [UR4], desc[UR6] ;  /* 0x00000608040075b4 */ /* 0x0007e60008019000 */
[----:B------:R-:W-:Y:S01]  /*8bf0*/  R2UR UR31, R4 ;  /* 0x00000000041f72ca */ /* 0x000fe200000e0000 */
[----:B------:R3:W-:-:S12]  /*8c00*/  UTMALDG.4D [UR24], [UR4], desc[UR6] ;  /* 0x00000618040075b4 */ /* 0x0007d80008019000 */
[----:B------:R3:W-:Y:S02]  /*8c10*/  UBLKCP.S.G [UR22], [UR30], UR15 ;  /* 0x000000161e0073ba */ /* 0x0007e4000800020f */
[----:B---3--:R-:W-:Y:S05]  /*8c20*/  @P1 BRA `(.L_x_2626) ;  /* 0xfffffff000b01947 */ /* 0x008fea000383ffff */
.L_x_2617:
[----:B--2---:R-:W2:Y:S01]  /*8c30*/  LDL.LU R4, [R1+0x4] ;  /* 0x0000040001047983 */ /* 0x004ea20000300800 */
[----:B------:R-:W-:-:S03]  /*8c40*/  IMAD.MOV.U32 R10, RZ, RZ, 0x1 ;  /* 0x00000001ff0a7424 */ /* 0x000fc600078e00ff */
[----:B------:R3:W5:Y:S01]  /*8c50*/  LDL R5, [R1+0x8] ;  /* 0x0000080001057983 */ /* 0x0007620000100800 */
[----:B--2---:R-:W-:-:S13]  /*8c60*/  ISETP.NE.AND P1, PT, R4, RZ, PT ;  /* 0x000000ff0400720c */ /* 0x004fda0003f25270 */
[----:B---3--:R-:W-:Y:S05]  /*8c70*/  @!P1 BRA `(.L_x_2616) ;  /* 0x0000000400889947 */ /* 0x008fea0003800000 */
[----:B------:R-:W2:Y:S02]  /*8c80*/  SYNCS.PHASECHK.TRANS64.TRYWAIT P1, [R12+URZ+0x36438], R13 ;  /* 0x0364380d0c0075a7 */ /* 0x000ea4000802017f */
[----:B--2---:R-:W-:Y:S05]  /*8c90*/  @!P1 BRA `(.L_x_2627) ;  /* 0x0000000c00c09947 */ /* 0x004fea0003800000 */
.L_x_2647:
[----:B------:R-:W-:Y:S05]  /*8ca0*/  @P0 BRA `(.L_x_2628) ;  /* 0x00000000001c0947 */ /* 0x000fea0003800000 */
[----:B------:R-:W3:Y:S01]  /*8cb0*/  S2R R4, SR_TID.X ;  /* 0x0000000000047919 */ /* 0x000ee20000002100 */
[----:B-----5:R-:W-:-:S04]  /*8cc0*/  IMAD.MOV.U32 R5, RZ, RZ, 0x6100 ;  /* 0x00006100ff057424 */ /* 0x020fc800078e00ff */
[----:B------:R4:W-:Y:S01]  /*8cd0*/  SYNCS.ARRIVE.TRANS64 RZ, [R12+URZ+0x36430], R5 ;  /* 0x036430050cff79a7 */ /* 0x0009e2000800003f */
[----:B---3--:R-:W-:-:S04]  /*8ce0*/  LOP3.LUT R4, R4, 0x1f, RZ, 0xc0, !PT ;  /* 0x0000001f04047812 */ /* 0x008fc800078ec0ff */
[----:B------:R-:W-:-:S13]  /*8cf0*/  ISETP.NE.AND P1, PT, R4, RZ, PT ;  /* 0x000000ff0400720c */ /* 0x000fda0003f25270 */
[----:B----4-:R-:W-:Y:S05]  /*8d00*/  @!P1 BRA `(.L_x_2628) ;  /* 0x0000000000049947 */ /* 0x010fea0003800000 */
[----:B------:R-:W-:Y:S01]  /*8d10*/  BPT.TRAP 0x1 ;  /* 0x000000040000795c */ /* 0x000fe20000300000 */
.L_x_2628:
[----:B-----5:R-:W3:Y:S01]  /*8d20*/  LDC.64 R4, c[0x0][0x728] ;  /* 0x0001ca00ff047b82 */ /* 0x020ee20000000a00 */
        /* <DEDUP_REMOVED lines=9> */
[----:B-12---:R-:W-:Y:S01]  /*8dc0*/  LEA.HI.X.SX32 R13, R24, R15, 0x1, P1 ;  /* 0x0000000f180d7211 */ /* 0x006fe200008f0eff */
        /* <DEDUP_REMOVED lines=9> */
[----:B---3--:R-:W-:Y:S01]  /*8e60*/  LEA R4, P2, R10, R4, 0x2 ;  /* 0x000000040a047211 */ /* 0x008fe200078410ff */
[----:B------:R-:W-:Y:S01]  /*8e70*/  UMOV UR9, UR17 ;  /* 0x0000001100097c82 */ /* 0x000fe20008000000 */
[----:B------:R-:W-:Y:S01]  /*8e80*/  UMOV UR11, UR19 ;  /* 0x00000013000b7c82 */ /* 0x000fe20008000000 */
[----:B------:R-:W-:Y:S01]  /*8e90*/  UMOV UR25, UR17 ;  /* 0x0000001100197c82 */ /* 0x000fe20008000000 */
[----:B------:R-:W-:Y:S01]  /*8ea0*/  R2UR UR22, R4 ;  /* 0x00000000041672ca */ /* 0x000fe200000e0000 */
[----:B------:R-:W-:Y:S01]  /*8eb0*/  UMOV UR27, UR19 ;  /* 0x00000013001b7c82 */ /* 0x000fe20008000000 */
[----:B------:R-:W-:Y:S01]  /*8ec0*/  IADD3 R4, P1, R20, 0x1f0, RZ ;  /* 0x000001f014047810 */ /* 0x000fe20007f3e0ff */
[----:B------:R-:W-:Y:S01]  /*8ed0*/  UMOV UR31, UR17 ;  /* 0x00000011001f7c82 */ /* 0x000fe20008000000 */
[----:B------:R-:W-:Y:S01]  /*8ee0*/  LEA.HI.X R5, R10, R5, R13, 0x2, P2 ;  /* 0x000000050a057211 */ /* 0x000fe200010f140d */
        /* <DEDUP_REMOVED lines=10> */
[----:B------:R-:W2:Y:S02]  /*8f90*/  SYNCS.PHASECHK.TRANS64.TRYWAIT P1, [R12+URZ+0x36428], R5 ;  /* 0x036428050c0075a7 */ /* 0x000ea4000802017f */
[----:B-12---:R-:W-:Y:S05]  /*8fa0*/  @!P1 BRA `(.L_x_2629) ;  /* 0x0000000c00109947 */ /* 0x006fea0003800000 */
.L_x_2648:
[----:B------:R-:W-:Y:S01]  /*8fb0*/  IMAD.MOV.U32 R10, RZ, RZ, RZ ;  /* 0x000000ffff0a7224 */ /* 0x000fe200078e00ff */
[----:B------:R-:W-:Y:S06]  /*8fc0*/  @P0 BRA `(.L_x_2630) ;  /* 0x00000000001c0947 */ /* 0x000fec0003800000 */
[----:B------:R-:W2:Y:S01]  /*8fd0*/  S2R R4, SR_TID.X ;  /* 0x0000000000047919 */ /* 0x000ea20000002100 */
[----:B-1----:R-:W-:-:S04]  /*8fe0*/  IMAD.MOV.U32 R5, RZ, RZ, 0x6100 ;  /* 0x00006100ff057424 */ /* 0x002fc800078e00ff */
[----:B------:R3:W-:Y:S01]  /*8ff0*/  SYNCS.ARRIVE.TRANS64 RZ, [R12+URZ+0x36418], R5 ;  /* 0x036418050cff79a7 */ /* 0x0007e2000800003f */
[----:B--2---:R-:W-:-:S04]  /*9000*/  LOP3.LUT R4, R4, 0x1f, RZ, 0xc0, !PT ;  /* 0x0000001f04047812 */ /* 0x004fc800078ec0ff */
[----:B------:R-:W-:-:S13]  /*9010*/  ISETP.NE.AND P1, PT, R4, RZ, PT ;  /* 0x000000ff0400720c */ /* 0x000fda0003f25270 */
[----:B---3--:R-:W-:Y:S05]  /*9020*/  @!P1 BRA `(.L_x_2630) ;  /* 0x0000000000049947 */ /* 0x008fea0003800000 */
[----:B------:R-:W-:Y:S01]  /*9030*/  BPT.TRAP 0x1 ;  /* 0x000000040000795c */ /* 0x000fe20000300000 */
.L_x_2630:
[----:B-1----:R2:W5:Y:S01]  /*9040*/  LDL.LU R5, [R1+0x8] ;  /* 0x0000080001057983 */ /* 0x0025620000300800 */
        /* <DEDUP_REMOVED lines=14> */
[----:B------:R-:W-:-:S03]  /*9130*/  UMOV UR22, 0x10 ;  /* 0x0000001000167882 */ /* 0x000fc60000000000 */
[----:B------:R-:W-:Y:S02]  /*9140*/  UIADD3 UR16, UR14, 0x24000, URZ ;  /* 0x000240000e107890 */ /* 0x000fe4000fffe03f */
[----:B------:R-:W-:Y:S01]  /*9150*/  IMAD.U32 R3, RZ, RZ, UR19 ;  /* 0x00000013ff037e24 */ /* 0x000fe2000f8e00ff */
[----:B------:R-:W-:Y:S01]  /*9160*/  IADD3 R8, P1, R8, UR19, RZ ;  /* 0x0000001308087c10 */ /* 0x000fe2000ff3e0ff */
[----:B------:R-:W-:Y:S02]  /*9170*/  UIADD3 UR17, UR14, 0x36418, URZ ;  /* 0x000364180e117890 */ /* 0x000fe4000fffe03f */
[----:B------:R-:W-:Y:S01]  /*9180*/  UIADD3 UR8, UR14, 0x26000, URZ ;  /* 0x000260000e087890 */ /* 0x000fe2000fffe03f */
[----:B------:R-:W-:Y:S01]  /*9190*/  LEA.HI.X.SX32 R3, R3, R14, 0x1, P1 ;  /* 0x0000000e03037211 */ /* 0x000fe200008f0eff */
[----:B------:R-:W-:Y:S01]  /*91a0*/  UIADD3 UR24, UR14, 0x28000, URZ ;  /* 0x000280000e187890 */ /* 0x000fe2000fffe03f */
[----:B------:R-:W-:Y:S01]  /*91b0*/  LEA R11, P1, R8, R11, 0x2 ;  /* 0x0000000b080b7211 */ /* 0x000fe200078210ff */
[----:B------:R-:W-:Y:S01]  /*91c0*/  UIADD3 UR14, UR14, 0x30100, URZ ;  /* 0x000301000e0e7890 */ /* 0x000fe2000fffe03f */
[----:B------:R-:W-:-:S02]  /*91d0*/  UMOV UR9, UR17 ;  /* 0x0000001100097c82 */ /* 0x000fc40008000000 */
[----:B------:R-:W-:Y:S01]  /*91e0*/  LEA.HI.X R0, R8, R0, R3, 0x2, P1 ;  /* 0x0000000008007211 */ /* 0x000fe200008f1403 */
[----:B------:R-:W-:Y:S01]  /*91f0*/  UMOV UR11, UR19 ;  /* 0x00000013000b7c82 */ /* 0x000fe20008000000 */
[----:B------:R-:W-:Y:S01]  /*9200*/  R2UR UR30, R11 ;  /* 0x000000000b1e72ca */ /* 0x000fe200000e0000 */
[----:B------:R2:W-:Y:S01]  /*9210*/  UTMALDG.4D [UR16], [UR4], desc[UR6] ;  /* 0x00000610040075b4 */ /* 0x0005e20008019000 */
[----:B------:R-:W-:Y:S01]  /*9220*/  R2UR UR31, R0 ;  /* 0x00000000001f72ca */ /* 0x000fe200000e0000 */
[----:B------:R-:W-:Y:S01]  /*9230*/  UMOV UR25, UR17 ;  /* 0x0000001100197c82 */ /* 0x000fe20008000000 */
[----:B------:R-:W-:Y:S01]  /*9240*/  UMOV UR27, UR19 ;  /* 0x00000013001b7c82 */ /* 0x000fe20008000000 */
[----:B------:R-:W-:Y:S01]  /*9250*/  UMOV UR15, UR17 ;  /* 0x00000011000f7c82 */ /* 0x000fe20008000000 */
[----:B------:R2:W-:Y:S01]  /*9260*/  UTMALDG.4D [UR8], [UR4], desc[UR6] ;  /* 0x00000608040075b4 */ /* 0x0005e20008019000 */
[----:B------:R2:W-:Y:S08]  /*9270*/  UTMALDG.4D [UR24], [UR4], desc[UR6] ;  /* 0x00000618040075b4 */ /* 0x0005f00008019000 */
[----:B------:R2:W-:Y:S02]  /*9280*/  UBLKCP.S.G [UR14], [UR30], UR22 ;  /* 0x0000000e1e0073ba */ /* 0x0005e40008000216 */
[----:B--2---:R-:W-:-:S07]  /*9290*/  IMAD.MOV.U32 R23, RZ, RZ, 0x2 ;  /* 0x00000002ff177424 */ /* 0x004fce00078e00ff */
.L_x_2616:
[----:B------:R-:W-:-:S04]  /*92a0*/  SHF.L.U32 R3, R10, 0x1f, RZ ;  /* 0x0000001f0a037819 */ /* 0x000fc800000006ff */
[----:B------:R-:W2:Y:S02]  /*92b0*/  SYNCS.PHASECHK.TRANS64.TRYWAIT P1, [R12+URZ+0x36438], R3 ;  /* 0x036438030c0075a7 */ /* 0x000ea4000802017f */
[----:B--2---:R-:W-:Y:S05]  /*92c0*/  @!P1 BRA `(.L_x_2631) ;  /* 0x00000008005c9947 */ /* 0x004fea0003800000 */
.L_x_2649:
[----:B------:R-:W-:Y:S05]  /*92d0*/  @P0 BRA `(.L_x_2632) ;  /* 0x0000000000180947 */ /* 0x000fea0003800000 */
[----:B------:R-:W3:Y:S01]  /*92e0*/  S2R R0, SR_TID.X ;  /* 0x0000000000007919 */ /* 0x000ee20000002100 */
[----:B--2---:R-:W-:-:S04]  /*92f0*/  IMAD.MOV.U32 R3, RZ, RZ, 0x6100 ;  /* 0x00006100ff037424 */ /* 0x004fc800078e00ff */
[----:B------:R4:W-:Y:S01]  /*9300*/  SYNCS.ARRIVE.TRANS64 RZ, [R12+URZ+0x36430], R3 ;  /* 0x036430030cff79a7 */ /* 0x0009e2000800003f */
[----:B---3--:R-:W-:-:S13]  /*9310*/  LOP3.LUT P0, RZ, R0, 0x1f, RZ, 0xc0, !PT ;  /* 0x0000001f00ff7812 */ /* 0x008fda000780c0ff */
[----:B----4-:R-:W-:Y:S05]  /*9320*/  @!P0 BRA `(.L_x_2632) ;  /* 0x0000000000048947 */ /* 0x010fea0003800000 */
[----:B------:R-:W-:Y:S01]  /*9330*/  BPT.TRAP 0x1 ;  /* 0x000000040000795c */ /* 0x000fe20000300000 */
.L_x_2632:
[----:B-----5:R-:W-:Y:S01]  /*9340*/  R2UR UR19, R5 ;  /* 0x00000000051372ca */ /* 0x020fe200000e0000 */
[----:B--2---:R-:W2:Y:S01]  /*9350*/  LDC.64 R2, c[0x0][0x728] ;  /* 0x0001ca00ff027b82 */ /* 0x004ea20000000a00 */
[----:B------:R-:W-:Y:S01]  /*9360*/  IADD3 R20, P1, R20, 0x1f0, RZ ;  /* 0x000001f014147810 */ /* 0x000fe20007f3e0ff */
[----:B------:R-:W-:Y:S01]  /*9370*/  UMOV UR6, 0x0 ;  /* 0x0000000000067882 */ /* 0x000fe20000000000 */
[----:B------:R-:W-:Y:S01]  /*9380*/  R2UR UR24, R12 ;  /* 0x000000000c1872ca */ /* 0x000fe200000e0000 */
[----:B------:R-:W-:Y:S01]  /*9390*/  UMOV UR7, 0x14f00000 ;  /* 0x14f0000000077882 */ /* 0x000fe20000000000 */
[----:B------:R-:W-:Y:S01]  /*93a0*/  R2UR UR4, R20 ;  /* 0x00000000140472ca */ /* 0x000fe200000e0000 */
[----:B------:R-:W-:Y:S01]  /*93b0*/  IMAD.X R21, RZ, RZ, R21, P1 ;  /* 0x000000ffff157224 */ /* 0x000fe200008e0615 */
[----:B------:R-:W-:Y:S01]  /*93c0*/  UMOV UR18, URZ ;  /* 0x0000003f00127c82 */ /* 0x000fe20008000000 */
[----:B------:R-:W-:Y:S01]  /*93d0*/  UMOV UR20, UR28 ;  /* 0x0000001c00147c82 */ /* 0x000fe20008000000 */
[----:B------:R-:W-:Y:S01]  /*93e0*/  UMOV UR21, UR29 ;  /* 0x0000001d00157c82 */ /* 0x000fe20008000000 */
[----:B------:R-:W-:Y:S01]  /*93f0*/  UMOV UR10, 0x40 ;  /* 0x00000040000a7882 */ /* 0x000fe20000000000 */
[----:B------:R-:W-:Y:S01]  /*9400*/  R2UR UR5, R21 ;  /* 0x00000000150572ca */ /* 0x000fe200000e0000 */
[----:B------:R-:W-:Y:S01]  /*9410*/  USHF.L.U32 UR19, UR19, 0x6, URZ ;  /* 0x0000000613137899 */ /* 0x000fe2000800063f */
[----:B------:R-:W-:Y:S01]  /*9420*/  LOP3.LUT R10, R10, 0x1, RZ, 0x3c, !PT ;  /* 0x000000010a0a7812 */ /* 0x000fe200078e3cff */
[----:B------:R-:W-:Y:S01]  /*9430*/  UMOV UR12, UR28 ;  /* 0x0000001c000c7c82 */ /* 0x000fe20008000000 */
[----:B------:R-:W-:Y:S01]  /*9440*/  UMOV UR13, UR29 ;  /* 0x0000001d000d7c82 */ /* 0x000fe20008000000 */
[----:B------:R-:W-:-:S02]  /*9450*/  UIADD3 UR17, UR24, 0x36430, URZ ;  /* 0x0003643018117890 */ /* 0x000fc4000fffe03f */
[----:B------:R-:W-:Y:S01]  /*9460*/  IMAD.U32 R0, RZ, RZ, UR19 ;  /* 0x00000013ff007e24 */ /* 0x000fe2000f8e00ff */
[----:B------:R-:W-:Y:S01]  /*9470*/  IADD3 R6, P0, R6, UR19, RZ ;  /* 0x0000001306067c10 */ /* 0x000fe2000ff1e0ff */
[----:B------:R-:W-:Y:S02]  /*9480*/  UIADD3 UR16, UR24, 0x2a000, URZ ;  /* 0x0002a00018107890 */ /* 0x000fe4000fffe03f */
[----:B------:R-:W-:Y:S01]  /*9490*/  UIADD3 UR30, UR24, 0x30200, URZ ;  /* 0x00030200181e7890 */ /* 0x000fe2000fffe03f */
[----:B------:R-:W-:Y:S01]  /*94a0*/  LEA.HI.X.SX32 R15, R0, R15, 0x1, P0 ;  /* 0x0000000f000f7211 */ /* 0x000fe200000f0eff */
[----:B------:R-:W-:Y:S01]  /*94b0*/  UIADD3 UR8, UR24, 0x2c000, URZ ;  /* 0x0002c00018087890 */ /* 0x000fe2000fffe03f */
[C---:B--2---:R-:W-:Y:S01]  /*94c0*/  LEA R2, P0, R6.reuse, R2, 0x2 ;  /* 0x0000000206027211 */ /* 0x044fe200078010ff */
[----:B------:R-:W-:Y:S01]  /*94d0*/  UIADD3 UR24, UR24, 0x2e000, URZ ;  /* 0x0002e00018187890 */ /* 0x000fe2000fffe03f */
[----:B------:R-:W-:Y:S02]  /*94e0*/  UMOV UR9, UR17 ;  /* 0x0000001100097c82 */ /* 0x000fe40008000000 */
[----:B------:R-:W-:Y:S01]  /*94f0*/  LEA.HI.X R3, R6, R3, R15, 0x2, P0 ;  /* 0x0000000306037211 */ /* 0x000fe200000f140f */
[----:B------:R-:W-:Y:S01]  /*9500*/  UMOV UR11, UR19 ;  /* 0x00000013000b7c82 */ /* 0x000fe20008000000 */
[----:B------:R-:W-:Y:S01]  /*9510*/  R2UR UR22, R2 ;  /* 0x00000000021672ca */ /* 0x000fe200000e0000 */
[----:B------:R-:W-:Y:S01]  /*9520*/  UMOV UR26, 0x80 ;  /* 0x00000080001a7882 */ /* 0x000fe20000000000 */
        /* <DEDUP_REMOVED lines=13> */
[----:B--2---:R-:W-:-:S03]  /*9600*/  NOP ;  /* 0x0000000000007918 */ /* 0x004fc60000000000 */
.L_x_2613:
[----:B------:R-:W-:Y:S05]  /*9610*/  BSYNC B1 ;  /* 0x0000000000017941 */ /* 0x000fea0003800000 */
.L_x_2612:
[----:B------:R-:W-:-:S03]  /*9620*/  UMOV UR4, 0xffffffff ;  /* 0xffffffff00047882 */ /* 0x000fc60000000000 */
[----:B------:R-:W-:Y:S05]  /*9630*/  BRA.DIV UR4, `(.L_x_2633) ;  /* 0x0000000604947947 */ /* 0x000fea000b800000 */
[----:B------:R-:W-:-:S13]  /*9640*/  ELECT P6, URZ, PT ;  /* 0x00000000003f782f */ /* 0x000fda00038c0000 */
.L_x_2652:
[----:B------:R-:W-:Y:S05]  /*9650*/  @!P6 BRA `(.L_x_2574) ;  /* 0x000000000074e947 */ /* 0x000fea0003800000 */
[----:B------:R-:W2:Y:S02]  /*9660*/  LDL.LU R0, [R1+0xc] ;  /* 0x00000c0001007983 */ /* 0x000ea40000300800 */
[----:B--2---:R-:W-:-:S04]  /*9670*/  LOP3.LUT R0, R0, 0x2, RZ, 0xfc, !PT ;  /* 0x0000000200007812 */ /* 0x004fc800078efcff */
[----:B------:R-:W-:-:S13]  /*9680*/  ISETP.NE.AND P2, PT, R0, 0x3, PT ;  /* 0x000000030000780c */ /* 0x000fda0003f45270 */
[----:B------:R-:W-:Y:S05]  /*9690*/  @!P2 BRA `(.L_x_2634) ;  /* 0x000000000004a947 */ /* 0x000fea0003800000 */
[----:B------:R-:W-:Y:S01]  /*96a0*/  BPT.TRAP 0x1 ;  /* 0x000000040000795c */ /* 0x000fe20000300000 */
.L_x_2634:
[----:B------:R-:W2:Y:S01]  /*96b0*/  S2R R3, SR_CgaCtaId ;  /* 0x0000000000037919 */ /* 0x000ea20000008800 */
[----:B------:R-:W-:Y:S02]  /*96c0*/  MOV R0, 0x400 ;  /* 0x0000040000007802 */ /* 0x000fe40000000f00 */
[----:B------:R-:W-:Y:S02]  /*96d0*/  SHF.L.U32 R2, R16, 0x1f, RZ ;  /* 0x0000001f10027819 */ /* 0x000fe400000006ff */
[----:B--2---:R-:W-:-:S05]  /*96e0*/  LEA R7, R3, R0, 0x18 ;  /* 0x0000000003077211 */ /* 0x004fca00078ec0ff */
[----:B------:R-:W-:-:S04]  /*96f0*/  VIADD R0, R7, 0x36420 ;  /* 0x0003642007007836 */ /* 0x000fc80000000000 */
[C---:B------:R-:W-:Y:S02]  /*9700*/  IMAD R5, R23.reuse, 0x8, R0 ;  /* 0x0000000817057824 */ /* 0x040fe400078e0200 */
[----:B------:R-:W-:Y:S02]  /*9710*/  VIADD R23, R23, 0x1 ;  /* 0x0000000117177836 */ /* 0x000fe40000000000 */
[----:B------:R-:W2:Y:S03]  /*9720*/  SYNCS.PHASECHK.TRANS64.TRYWAIT P0, [R5+URZ], R2 ;  /* 0x00000002050075a7 */ /* 0x000ea6000800017f */
[----:B------:R-:W-:-:S04]  /*9730*/  ISETP.NE.AND P1, PT, R23, 0x2, PT ;  /* 0x000000021700780c */ /* 0x000fc80003f25270 */
[----:B------:R-:W-:Y:S02]  /*9740*/  SEL R3, RZ, 0x1, P1 ;  /* 0x00000001ff037807 */ /* 0x000fe40000800000 */
[----:B------:R-:W-:Y:S02]  /*9750*/  SEL R23, R23, RZ, P1 ;  /* 0x000000ff17177207 */ /* 0x000fe40000800000 */
[----:B------:R-:W-:-:S03]  /*9760*/  LOP3.LUT R3, R16, R3, RZ, 0x3c, !PT ;  /* 0x0000000310037212 */ /* 0x000fc600078e3cff */
[----:B------:R-:W-:Y:S01]  /*9770*/  IMAD R23, R23, 0x8, R0 ;  /* 0x0000000817177824 */ /* 0x000fe200078e0200 */
[----:B------:R-:W-:Y:S01]  /*9780*/  SHF.L.U32 R0, R3, 0x1f, RZ ;  /* 0x0000001f03007819 */ /* 0x000fe200000006ff */
[----:B--2---:R-:W-:Y:S06]  /*9790*/  @!P0 BRA `(.L_x_2635) ;  /* 0x00000004005c8947 */ /* 0x004fec0003800000 */
.L_x_2653:
[----:B------:R-:W3:Y:S02]  /*97a0*/  SYNCS.PHASECHK.TRANS64.TRYWAIT P0, [R23+URZ], R0 ;  /* 0x00000000170075a7 */ /* 0x000ee4000800017f */
[----:B---3--:R-:W-:Y:S05]  /*97b0*/  @!P0 BRA `(.L_x_2636) ;  /* 0x0000000400688947 */ /* 0x008fea0003800000 */
.L_x_2654:
[----:B------:R-:W-:Y:S05]  /*97c0*/  @!P2 BRA `(.L_x_2637) ;  /* 0x000000000004a947 */ /* 0x000fea0003800000 */
[----:B------:R-:W-:Y:S01]  /*97d0*/  BPT.TRAP 0x1 ;  /* 0x000000040000795c */ /* 0x000fe20000300000 */
.L_x_2637:
[----:B------:R-:W-:-:S07]  /*97e0*/  SHF.L.U32 R10, R10, 0x1f, RZ ;  /* 0x0000001f0a0a7819 */ /* 0x000fce00000006ff */
.L_x_2638:
[----:B----4-:R4:W1:Y:S02]  /*97f0*/  SYNCS.PHASECHK.TRANS64.TRYWAIT P0, [R7+URZ+0x36438], R10 ;  /* 0x0364380a070075a7 */ /* 0x010864000800017f */
[----:B-1----:R-:W-:Y:S05]  /*9800*/  @!P0 NANOSLEEP.SYNCS 0x989680 ;  /* 0x009896800000895d */ /* 0x002fea0003900000 */
[----:B------:R-:W1:Y:S02]  /*9810*/  @!P0 SYNCS.PHASECHK.TRANS64 P0, [R7+URZ+0x36438], R10 ;  /* 0x0364380a070085a7 */ /* 0x000e64000800007f */
[----:B-1----:R-:W-:Y:S05]  /*9820*/  @!P0 BRA `(.L_x_2638) ;  /* 0xfffffffc00f08947 */ /* 0x002fea000383ffff */
.L_x_2574:
[----:B------:R-:W-:Y:S05]  /*9830*/  BSYNC B0 ;  /* 0x0000000000007941 */ /* 0x000fea0003800000 */
.L_x_2572:
[----:B------:R-:W-:Y:S05]  /*9840*/  EXIT ;  /* 0x000000000000794d */ /* 0x000fea0003800000 */
.L_x_2527:
[----:B------:R-:W-:Y:S02]  /*9850*/  IMAD.MOV.U32 R12, RZ, RZ, RZ ;  /* 0x000000ffff0c7224 */ /* 0x000fe400078e00ff */
[----:B------:R-:W-:Y:S02]  /*9860*/  IMAD.MOV.U32 R11, RZ, RZ, 0x1f ;  /* 0x0000001fff0b7424 */ /* 0x000fe400078e00ff */
[----:B------:R-:W-:-:S07]  /*9870*/  IMAD.MOV.U32 R15, RZ, RZ, -0x1 ;  /* 0xffffffffff0f7424 */ /* 0x000fce00078e00ff */
[----:B------:R-:W-:Y:S05]  /*9880*/  WARPSYNC.COLLECTIVE R15, `(.L_x_2639) ;  /* 0x000000000f087348 */ /* 0x000fea0003c00000 */
[----:B------:R1:W2:Y:S02]  /*9890*/  SHFL.IDX P6, R14, R13, R12, R11 ;  /* 0x0000000c0d0e7389 */ /* 0x0002a400000c000b */
[----:B-12---:R-:W-:Y:S01]  /*98a0*/  ENDCOLLECTIVE ;  /* 0x000000000000791b */ /* 0x006fe20003800000 */
.L_x_2639:
[----:B------:R-:W-:Y:S05]  /*98b0*/  BRA `(.L_x_2640) ;  /* 0xffffff78005c7947 */ /* 0x000fea000383ffff */
.L_x_2529:
[----:B--2---:R-:W-:-:S04]  /*98c0*/  IMAD.U32 R3, RZ, RZ, UR37 ;  /* 0x00000025ff037e24 */ /* 0x004fc8000f8e00ff */
[----:B------:R2:W3:Y:S03]  /*98d0*/  SYNCS.PHASECHK.TRANS64.TRYWAIT P0, [R3+URZ+0x36400], R10 ;  /* 0x0364000a030075a7 */ /* 0x0004e6000800017f */
[----:B---3--:R-:W-:Y:S05]  /*98e0*/  @!P0 NANOSLEEP.SYNCS 0x989680 ;  /* 0x009896800000895d */ /* 0x008fea0003900000 */
[----:B------:R-:W3:Y:S02]  /*98f0*/  @!P0 SYNCS.PHASECHK.TRANS64 P0, [R3+URZ+0x36400], R10 ;  /* 0x0364000a030085a7 */ /* 0x000ee4000800007f */
[----:B---3--:R-:W-:Y:S05]  /*9900*/  @!P0 BRA `(.L_x_2529) ;  /* 0xfffffffc00ec8947 */ /* 0x008fea000383ffff */
[----:B------:R-:W-:Y:S05]  /*9910*/  BRA `(.L_x_2528) ;  /* 0xffffff7800907947 */ /* 0x000fea000383ffff */
.L_x_2533:
[----:B--2---:R2:W3:Y:S02]  /*9920*/  SYNCS.PHASECHK.TRANS64.TRYWAIT P1, [R3+URZ+0x36410], R10 ;  /* 0x0364100a030075a7 */ /* 0x0044e4000802017f */
[----:B---3--:R-:W-:Y:S05]  /*9930*/  @!P1 NANOSLEEP.SYNCS 0x989680 ;  /* 0x009896800000995d */ /* 0x008fea0003900000 */
[----:B------:R-:W3:Y:S02]  /*9940*/  @!P1 SYNCS.PHASECHK.TRANS64 P1, [R3+URZ+0x36410], R10 ;  /* 0x0364100a030095a7 */ /* 0x000ee4000802007f */
[----:B---3--:R-:W-:Y:S05]  /*9950*/  @!P1 BRA `(.L_x_2533) ;  /* 0xfffffffc00f09947 */ /* 0x008fea000383ffff */
[----:B------:R-:W-:Y:S05]  /*9960*/  BRA `(.L_x_2532) ;  /* 0xffffff8000607947 */ /* 0x000fea000383ffff */
.L_x_2537:
[----:B-1----:R-:W-:-:S04]  /*9970*/  IMAD.U32 R121, RZ, RZ, UR37 ;  /* 0x00000025ff797e24 */ /* 0x002fc8000f8e00ff */
[----:B------:R1:W2:Y:S03]  /*9980*/  SYNCS.PHASECHK.TRANS64.TRYWAIT P1, [R121+URZ+0x36430], R14 ;  /* 0x0364300e790075a7 */ /* 0x0002a6000802017f */
[----:B--2---:R-:W-:Y:S05]  /*9990*/  @!P1 NANOSLEEP.SYNCS 0x989680 ;  /* 0x009896800000995d */ /* 0x004fea0003900000 */
[----:B------:R-:W2:Y:S02]  /*99a0*/  @!P1 SYNCS.PHASECHK.TRANS64 P1, [R121+URZ+0x36430], R14 ;  /* 0x0364300e790095a7 */ /* 0x000ea4000802007f */
[----:B--2---:R-:W-:Y:S05]  /*99b0*/  @!P1 BRA `(.L_x_2537) ;  /* 0xfffffffc00ec9947 */ /* 0x004fea000383ffff */
[----:B------:R-:W-:Y:S05]  /*99c0*/  BRA `(.L_x_2536) ;  /* 0xffffff8800847947 */ /* 0x000fea000383ffff */
.L_x_2614:
[----:B-1----:R1:W2:Y:S02]  /*99d0*/  SYNCS.PHASECHK.TRANS64.TRYWAIT P1, [R12+URZ+0x36420], R13 ;  /* 0x0364200d0c0075a7 */ /* 0x0022a4000802017f */
[----:B--2---:R-:W-:Y:S05]  /*99e0*/  @!P1 NANOSLEEP.SYNCS 0x989680 ;  /* 0x009896800000995d */ /* 0x004fea0003900000 */
[----:B------:R-:W2:Y:S02]  /*99f0*/  @!P1 SYNCS.PHASECHK.TRANS64 P1, [R12+URZ+0x36420], R13 ;  /* 0x0364200d0c0095a7 */ /* 0x000ea4000802007f */
[----:B--2---:R-:W-:Y:S05]  /*9a00*/  @!P1 BRA `(.L_x_2614) ;  /* 0xfffffffc00f09947 */ /* 0x004fea000383ffff */
[----:B------:R-:W-:Y:S05]  /*9a10*/  BRA `(.L_x_2641) ;  /* 0xffffffdc00607947 */ /* 0x000fea000383ffff */
.L_x_2618:
[----:B-1----:R1:W3:Y:S02]  /*9a20*/  SYNCS.PHASECHK.TRANS64.TRYWAIT P1, [R12+URZ+0x36438], R13 ;  /* 0x0364380d0c0075a7 */ /* 0x0022e4000802017f */
[----:B---3--:R-:W-:Y:S05]  /*9a30*/  @!P1 NANOSLEEP.SYNCS 0x989680 ;  /* 0x009896800000995d */ /* 0x008fea0003900000 */
[----:B------:R-:W3:Y:S02]  /*9a40*/  @!P1 SYNCS.PHASECHK.TRANS64 P1, [R12+URZ+0x36438], R13 ;  /* 0x0364380d0c0095a7 */ /* 0x000ee4000802007f */
[----:B---3--:R-:W-:Y:S05]  /*9a50*/  @!P1 BRA `(.L_x_2618) ;  /* 0xfffffffc00f09947 */ /* 0x008fea000383ffff */
[----:B------:R-:W-:Y:S05]  /*9a60*/  BRA `(.L_x_2642) ;  /* 0xffffffe400307947 */ /* 0x000fea000383ffff */
.L_x_2620:
[----:B--2---:R2:W3:Y:S02]  /*9a70*/  SYNCS.PHASECHK.TRANS64.TRYWAIT P1, [R12+URZ+0x36428], R0 ;  /* 0x036428000c0075a7 */ /* 0x0044e4000802017f */
[----:B---3--:R-:W-:Y:S05]  /*9a80*/  @!P1 NANOSLEEP.SYNCS 0x989680 ;  /* 0x009896800000995d */ /* 0x008fea0003900000 */
[----:B------:R-:W3:Y:S02]  /*9a90*/  @!P1 SYNCS.PHASECHK.TRANS64 P1, [R12+URZ+0x36428], R0 ;  /* 0x036428000c0095a7 */ /* 0x000ee4000802007f */
[----:B---3--:R-:W-:Y:S05]  /*9aa0*/  @!P1 BRA `(.L_x_2620) ;  /* 0xfffffffc00f09947 */ /* 0x008fea000383ffff */
[----:B------:R-:W-:Y:S05]  /*9ab0*/  BRA `(.L_x_2643) ;  /* 0xffffffe400fc7947 */ /* 0x000fea000383ffff */
.L_x_2622:
[----:B-----5:R2:W-:Y:S02]  /*9ac0*/  STL [R1+0x10], R0 ;  /* 0x0000100001007387 */ /* 0x0205e40000100800 */
[----:B--2---:R-:W-:-:S04]  /*9ad0*/  SHF.L.U32 R0, RZ, 0x1f, RZ ;  /* 0x0000001fff007819 */ /* 0x004fc800000006ff */
[----:B------:R2:W3:Y:S03]  /*9ae0*/  SYNCS.PHASECHK.TRANS64.TRYWAIT P1, [R12+URZ+0x36438], R0 ;  /* 0x036438000c0075a7 */ /* 0x0004e6000802017f */
[----:B---3--:R-:W-:Y:S05]  /*9af0*/  @!P1 NANOSLEEP.SYNCS 0x989680 ;  /* 0x009896800000995d */ /* 0x008fea0003900000 */
[----:B------:R2:W3:Y:S02]  /*9b00*/  @!P1 SYNCS.PHASECHK.TRANS64 P1, [R12+URZ+0x36438], R0 ;  /* 0x036438000c0095a7 */ /* 0x0004e4000802007f */
[----:B--2---:R2:W5:Y:S02]  /*9b10*/  LDL.LU R0, [R1+0x10] ;  /* 0x0000100001007983 */ /* 0x0045640000300800 */
[----:B--23--:R-:W-:Y:S05]  /*9b20*/  @!P1 BRA `(.L_x_2622) ;  /* 0xfffffffc00e49947 */ /* 0x00cfea000383ffff */
[----:B------:R-:W-:Y:S05]  /*9b30*/  BRA `(.L_x_2644) ;  /* 0xffffffe800b47947 */ /* 0x000fea000383ffff */
.L_x_2624:
[----:B------:R-:W-:-:S07]  /*9b40*/  SHF.L.U32 R5, R16, 0x1f, RZ ;  /* 0x0000001f10057819 */ /* 0x000fce00000006ff */
.L_x_2645:
[----:B---3--:R3:W4:Y:S02]  /*9b50*/  SYNCS.PHASECHK.TRANS64.TRYWAIT P1, [R12+URZ+0x36420], R5 ;  /* 0x036420050c0075a7 */ /* 0x008724000802017f */
[----:B----4-:R-:W-:Y:S05]  /*9b60*/  @!P1 NANOSLEEP.SYNCS 0x989680 ;  /* 0x009896800000995d */ /* 0x010fea0003900000 */
[----:B------:R-:W4:Y:S02]  /*9b70*/  @!P1 SYNCS.PHASECHK.TRANS64 P1, [R12+URZ+0x36420], R5 ;  /* 0x036420050c0095a7 */ /* 0x000f24000802007f */
[----:B----4-:R-:W-:Y:S05]  /*9b80*/  @!P1 BRA `(.L_x_2645) ;  /* 0xfffffffc00f09947 */ /* 0x010fea000383ffff */
[----:B------:R-:W-:Y:S05]  /*9b90*/  BRA `(.L_x_2646) ;  /* 0xffffffec00607947 */ /* 0x000fea000383ffff */
.L_x_2627:
[----:B--2---:R2:W3:Y:S02]  /*9ba0*/  SYNCS.PHASECHK.TRANS64.TRYWAIT P1, [R12+URZ+0x36438], R13 ;  /* 0x0364380d0c0075a7 */ /* 0x0044e4000802017f */
[----:B---3--:R-:W-:Y:S05]  /*9bb0*/  @!P1 NANOSLEEP.SYNCS 0x989680 ;  /* 0x009896800000995d */ /* 0x008fea0003900000 */
[----:B------:R-:W3:Y:S02]  /*9bc0*/  @!P1 SYNCS.PHASECHK.TRANS64 P1, [R12+URZ+0x36438], R13 ;  /* 0x0364380d0c0095a7 */ /* 0x000ee4000802007f */
[----:B---3--:R-:W-:Y:S05]  /*9bd0*/  @!P1 BRA `(.L_x_2627) ;  /* 0xfffffffc00f09947 */ /* 0x008fea000383ffff */
[----:B------:R-:W-:Y:S05]  /*9be0*/  BRA `(.L_x_2647) ;  /* 0xfffffff0002c7947 */ /* 0x000fea000383ffff */
.L_x_2629:
[----:B-1----:R1:W2:Y:S02]  /*9bf0*/  SYNCS.PHASECHK.TRANS64.TRYWAIT P1, [R12+URZ+0x36428], R5 ;  /* 0x036428050c0075a7 */ /* 0x0022a4000802017f */
[----:B--2---:R-:W-:Y:S05]  /*9c00*/  @!P1 NANOSLEEP.SYNCS 0x989680 ;  /* 0x009896800000995d */ /* 0x004fea0003900000 */
[----:B------:R-:W2:Y:S02]  /*9c10*/  @!P1 SYNCS.PHASECHK.TRANS64 P1, [R12+URZ+0x36428], R5 ;  /* 0x036428050c0095a7 */ /* 0x000ea4000802007f */
[----:B--2---:R-:W-:Y:S05]  /*9c20*/  @!P1 BRA `(.L_x_2629) ;  /* 0xfffffffc00f09947 */ /* 0x004fea000383ffff */
[----:B------:R-:W-:Y:S05]  /*9c30*/  BRA `(.L_x_2648) ;  /* 0xfffffff000dc7947 */ /* 0x000fea000383ffff */
.L_x_2631:
[----:B--2---:R2:W3:Y:S02]  /*9c40*/  SYNCS.PHASECHK.TRANS64.TRYWAIT P1, [R12+URZ+0x36438], R3 ;  /* 0x036438030c0075a7 */ /* 0x0044e4000802017f */
[----:B---3--:R-:W-:Y:S05]  /*9c50*/  @!P1 NANOSLEEP.SYNCS 0x989680 ;  /* 0x009896800000995d */ /* 0x008fea0003900000 */
[----:B------:R-:W3:Y:S02]  /*9c60*/  @!P1 SYNCS.PHASECHK.TRANS64 P1, [R12+URZ+0x36438], R3 ;  /* 0x036438030c0095a7 */ /* 0x000ee4000802007f */
[----:B---3--:R-:W-:Y:S05]  /*9c70*/  @!P1 BRA `(.L_x_2631) ;  /* 0xfffffffc00f09947 */ /* 0x008fea000383ffff */
[----:B------:R-:W-:Y:S05]  /*9c80*/  BRA `(.L_x_2649) ;  /* 0xfffffff400907947 */ /* 0x000fea000383ffff */
.L_x_2633:
[----:B------:R-:W-:Y:S01]  /*9c90*/  BSSY B1, `(.L_x_2650) ;  /* 0x0000006000017945 */ /* 0x000fe20003800000 */
[----:B------:R-:W-:-:S07]  /*9ca0*/  IMAD.MOV.U32 R15, RZ, RZ, -0x1 ;  /* 0xffffffffff0f7424 */ /* 0x000fce00078e00ff */
[----:B-1----:R-:W-:Y:S05]  /*9cb0*/  WARPSYNC.COLLECTIVE R15, `(.L_x_2651) ;  /* 0x000000000f0c7348 */ /* 0x002fea0003c00000 */
[----:B------:R-:W-:Y:S02]  /*9cc0*/  ELECT P6, UR62, PT ;  /* 0x00000000003e782f */ /* 0x000fe400038c0000 */
[----:B------:R-:W-:Y:S01]  /*9cd0*/  MOV R14, UR62 ;  /* 0x0000003e000e7c02 */ /* 0x000fe20008000f00 */
[----:B-1----:R-:W-:Y:S10]  /*9ce0*/  ENDCOLLECTIVE ;  /* 0x000000000000791b */ /* 0x002ff40003800000 */
.L_x_2651:
[----:B------:R-:W-:Y:S05]  /*9cf0*/  BSYNC B1 ;  /* 0x0000000000017941 */ /* 0x000fea0003800000 */
.L_x_2650:
[----:B------:R-:W-:Y:S05]  /*9d00*/  BRA `(.L_x_2652) ;  /* 0xfffffff800507947 */ /* 0x000fea000383ffff */
.L_x_2635:
[----:B--2---:R2:W3:Y:S02]  /*9d10*/  SYNCS.PHASECHK.TRANS64.TRYWAIT P0, [R5+URZ], R2 ;  /* 0x00000002050075a7 */ /* 0x0044e4000800017f */
[----:B---3--:R-:W-:Y:S05]  /*9d20*/  @!P0 NANOSLEEP.SYNCS 0x989680 ;  /* 0x009896800000895d */ /* 0x008fea0003900000 */
[----:B------:R-:W3:Y:S02]  /*9d30*/  @!P0 SYNCS.PHASECHK.TRANS64 P0, [R5+URZ], R2 ;  /* 0x00000002050085a7 */ /* 0x000ee4000800007f */
[----:B---3--:R-:W-:Y:S05]  /*9d40*/  @!P0 BRA `(.L_x_2635) ;  /* 0xfffffffc00f08947 */ /* 0x008fea000383ffff */
[----:B------:R-:W-:Y:S05]  /*9d50*/  BRA `(.L_x_2653) ;  /* 0xfffffff800907947 */ /* 0x000fea000383ffff */
.L_x_2636:
[----:B---3--:R3:W4:Y:S02]  /*9d60*/  SYNCS.PHASECHK.TRANS64.TRYWAIT P0, [R23+URZ], R0 ;  /* 0x00000000170075a7 */ /* 0x008724000800017f */
[----:B----4-:R-:W-:Y:S05]  /*9d70*/  @!P0 NANOSLEEP.SYNCS 0x989680 ;  /* 0x009896800000895d */ /* 0x010fea0003900000 */
[----:B------:R-:W4:Y:S02]  /*9d80*/  @!P0 SYNCS.PHASECHK.TRANS64 P0, [R23+URZ], R0 ;  /* 0x00000000170085a7 */ /* 0x000f24000800007f */
[----:B----4-:R-:W-:Y:S05]  /*9d90*/  @!P0 BRA `(.L_x_2636) ;  /* 0xfffffffc00f08947 */ /* 0x010fea000383ffff */
[----:B------:R-:W-:Y:S05]  /*9da0*/  BRA `(.L_x_2654) ;  /* 0xfffffff800847947 */ /* 0x000fea000383ffff */
.L_x_2655:
        /* <DEDUP_REMOVED lines=13> */
.L_x_3871:


//--------------------- .text._ZN7cutlass13device_kernelIN5flash11enable_sm90INS1_16FlashAttnBwdSm90INS1_25CollectiveMainloopBwdSm90ILi2ELi1ELi1EN4cute5tupleIJNS5_1CILi1EEES8_S8_EEENS6_IJNS7_ILi64EEENS7_ILi96EEENS7_ILi192EEEEEENS_6half_tEfNS_4arch4Sm90ELb1ELb0ELb1ELb0ELb1ELb0ELb1ELb0ELi3ELi1ELi1ELi1ELb0EEENS1_21CollectiveEpilogueBwdISD_SE_SG_Li384ELb0ELb1ELi3EEENS1_25SingleTileBwdLPTSchedulerILb0ELi96ELb1EEEEEEEEEvNT_6ParamsE --------------------------
	.section	.text._ZN7cutlass13device_kernelIN5flash11enable_sm90INS1_16FlashAttnBwdSm90INS1_25CollectiveMainloopBwdSm90ILi2ELi1ELi1EN4cute5tupleIJNS5_1CILi1EEES8_S8_EEENS6_IJNS7_ILi64EEENS7_ILi96EEENS7_ILi192EEEEEENS_6half_tEfNS_4arch4Sm90ELb1ELb0ELb1ELb0ELb1ELb0ELb1ELb0ELi3ELi1ELi1ELi1ELb0EEENS1_21CollectiveEpilogueBwdISD_SE_SG_Li384ELb0ELb1ELi3EEENS1_25SingleTileBwdLPTSchedulerILb0ELi96ELb1EEEEEEEEEvNT_6ParamsE,"ax",@progbits
	.align	128
.text._ZN7cutlass13device_kernelIN5flash11enable_sm90INS1_16FlashAttnBwdSm90INS1_25CollectiveMainloopBwdSm90ILi2ELi1ELi1EN4cute5tupleIJNS5_1CILi1EEES8_S8_EEENS6_IJNS7_ILi64EEENS7_ILi96EEENS7_ILi192EEEEEENS_6half_tEfNS_4arch4Sm90ELb1ELb0ELb1ELb0ELb1ELb0ELb1ELb0ELi3ELi1ELi1ELi1ELb0EEENS1_21CollectiveEpilogueBwdISD_SE_SG_Li384ELb0ELb1ELi3EEENS1_25SingleTileBwdLPTSchedulerILb0ELi96ELb1EEEEEEEEEvNT_6ParamsE:
        .type           _ZN7cutlass13device_kernelIN5flash11enable_sm90INS1_16FlashAttnBwdSm90INS1_25CollectiveMainloopBwdSm90ILi2ELi1ELi1EN4cute5tupleIJNS5_1CILi1EEES8_S8_EEENS6_IJNS7_ILi64EEENS7_ILi96EEENS7_ILi192EEEEEENS_6half_tEfNS_4arch4Sm90ELb1ELb0ELb1ELb0ELb1ELb0ELb1ELb0ELi3ELi1ELi1ELi1ELb0EEENS1_21CollectiveEpilogueBwdISD_SE_SG_Li384ELb0ELb1ELi3EEENS1_25SingleTileBwdLPTSchedulerILb0ELi96ELb1EEEEEEEEEvNT_6ParamsE,@function
        .size           _ZN7cutlass13device_kernelIN5flash11enable_sm90INS1_16FlashAttnBwdSm90INS1_25CollectiveMainloopBwdSm90ILi2ELi1ELi1EN4cute5tupleIJNS5_1CILi1EEES8_S8_EEENS6_IJNS7_ILi64EEENS7_ILi96EEENS7_ILi192EEEEEENS_6half_tEfNS_4arch4Sm90ELb1ELb0ELb1ELb0ELb1ELb0ELb1ELb0ELi3ELi1ELi1ELi1ELb0EEENS1_21CollectiveEpilogueBwdISD_SE_SG_Li384ELb0ELb1ELi3EEENS1_25SingleTileBwdLPTSchedulerILb0ELi96ELb1EEEEEEEEEvNT_6ParamsE,(.L_x_3872 - _ZN7cutlass13device_kernelIN5flash11enable_sm90INS1_16FlashAttnBwdSm90INS1_25CollectiveMainloopBwdSm90ILi2ELi1ELi1EN4cute5tupleIJNS5_1CILi1EEES8_S8_EEENS6_IJNS7_ILi64EEENS7_ILi96EEENS7_ILi192EEEEEENS_6half_tEfNS_4arch4Sm90ELb1ELb0ELb1ELb0ELb1ELb0ELb1ELb0ELi3ELi1ELi1ELi1ELb0EEENS1_21CollectiveEpilogueBwdISD_SE_SG_Li384ELb0ELb1ELi3EEENS1_25SingleTileBwdLPTSchedulerILb0ELi96ELb1EEEEEEEEEvNT_6ParamsE)
        .other          _ZN7cutlass13device_kernelIN5flash11enable_sm90INS1_16FlashAttnBwdSm90INS1_25CollectiveMainloopBwdSm90ILi2ELi1ELi1EN4cute5tupleIJNS5_1CILi1EEES8_S8_EEENS6_IJNS7_ILi64EEENS7_ILi96EEENS7_ILi192EEEEEENS_6half_tEfNS_4arch4Sm90ELb1ELb0ELb1ELb0ELb1ELb0ELb1ELb0ELi3ELi1ELi1ELi1ELb0EEENS1_21CollectiveEpilogueBwdISD_SE_SG_Li384ELb0ELb1ELi3EEENS1_25SingleTileBwdLPTSchedulerILb0ELi96ELb1EEEEEEEEEvNT_6ParamsE,@"STO_CUDA_ENTRY STV_DEFAULT"
_ZN7cutlass13device_kernelIN5flash11enable_sm90INS1_16FlashAttnBwdSm90INS1_25CollectiveMainloopBwdSm90ILi2ELi1ELi1EN4cute5tupleIJNS5_1CILi1EEES8_S8_EEENS6_IJNS7_ILi64EEENS7_ILi96EEENS7_ILi192EEEEEENS_6half_tEfNS_4arch4Sm90ELb1ELb0ELb1ELb0ELb1ELb0ELb1ELb0ELi3ELi1ELi1ELi1ELb0EEENS1_21CollectiveEpilogueBwdISD_SE_SG_Li384ELb0ELb1ELi3EEENS1_25SingleTileBwdLPTSchedulerILb0ELi96ELb1EEEEEEEEEvNT_6ParamsE:
        /* <DEDUP_REMOVED lines=29> */
.L_x_2657:
[----:B------:R-:W-:Y:S05]  /*01d0*/  BSYNC B0 ;  /* 0x0000000000007941 */ /* 0x000fea0003800000 */
.L_x_2656:
        /* <DEDUP_REMOVED lines=34> */
.L_x_2658:
        /* <DEDUP_REMOVED lines=20> */
.L_x_2659:
[----:B---3--:R-:W-:Y:S01]  /*0540*/  ISETP.NE.AND P0, PT, R2, RZ, PT ;  /* 0x000000ff0200720c */ /* 0x008fe20003f05270 */
[----:B------:R-:W-:Y:S01]  /*0550*/  IMAD.MOV.U32 R2, RZ, RZ, 0x1 ;  /* 0x00000001ff027424 */ /* 0x000fe200078e00ff */
[----:B------:R-:W-:Y:S01]  /*0560*/  NOP ;  /* 0x0000000000007918 */ /* 0x000fe20000000000 */
[----:B------:R-:W-:-:S03]  /*0570*/  ULDC.64 UR38, c[0x0][0x208] ;  /* 0x0000820000267ab9 */ /* 0x000fc60000000a00 */
[----:B------:R-:W-:-:S05]  /*0580*/  SEL R2, R2, 0x2, !P0 ;  /* 0x0000000202027807 */ /* 0x000fca0004000000 */
[----:B------:R3:W-:Y:S01]  /*0590*/  STL [R1+0xc], R2 ;  /* 0x00000c0201007387 */ /* 0x0007e20000100800 */
[----:B-12-4-:R-:W-:Y:S06]  /*05a0*/  BAR.SYNC.DEFER_BLOCKING 0x0 ;  /* 0x0000000000007b1d */ /* 0x016fec0000010000 */
[----:B------:R-:W-:Y:S05]  /*05b0*/  @!P0 BRA `(.L_x_2660) ;  /* 0x0000005800488947 */ /* 0x000fea0003800000 */
.L_x_2661:
        /* <DEDUP_REMOVED lines=32> */
.L_x_2662:
[----:B------:R-:W-:Y:S01]  /*07c0*/  ULDC UR7, c[0x0][0xb44] ;  /* 0x0002d10000077ab9 */ /* 0x000fe20000000800 */
[----:B------:R-:W-:Y:S01]  /*07d0*/  UMOV UR45, UR10 ;  /* 0x0000000a002d7c82 */ /* 0x000fe20008000000 */
[----:B------:R-:W-:-:S11]  /*07e0*/  UISETP.NE.AND UP0, UPT, UR7, 0x1, UPT ;  /* 0x000000010700788c */ /* 0x000fd6000bf05270 */
[----:B------:R-:W-:Y:S02]  /*07f0*/  @UP0 ULDC.64 UR8, c[0x0][0xb48] ;  /* 0x0002d20000080ab9 */ /* 0x000fe40000000a00 */
[----:B------:R-:W-:-:S04]  /*0800*/  UIMAD.WIDE.U32 UR4, UR10, UR8, URZ ;  /* 0x000000080a0472a5 */ /* 0x000fc8000f8e003f */
[----:B------:R-:W-:-:S04]  /*0810*/  @UP0 USHF.R.U32.HI UR45, URZ, UR9, UR5 ;  /* 0x000000093f2d0299 */ /* 0x000fc80008011605 */
[----:B------:R-:W-:-:S12]  /*0820*/  UIMAD UR4, UR45, UR7, URZ ;  /* 0x000000072d0472a4 */ /* 0x000fd8000f8e023f */
.L_x_2663:
[----:B------:R-:W-:Y:S01]  /*0830*/  ULDC UR43, c[0x0][0xb38] ;  /* 0x0002ce00002b7ab9 */ /* 0x000fe20000000800 */
[----:B------:R-:W-:Y:S02]  /*0840*/  UIADD3 UR4, UR10, -UR4, URZ ;  /* 0x800000040a047290 */ /* 0x000fe4000fffe03f */
[----:B------:R-:W-:Y:S01]  /*0850*/  UISETP.NE.AND UP0, UPT, UR43, 0x1, UPT ;  /* 0x000000012b00788c */ /* 0x000fe2000bf05270 */
[----:B------:R-:W-:Y:S01]  /*0860*/  ULDC UR5, c[0x0][0xb44] ;  /* 0x0002d10000057ab9 */ /* 0x000fe20000000800 */
[----:B------:R-:W-:Y:S02]  /*0870*/  ULOP3.LUT UR36, URZ, UR45, URZ, 0x33, !UPT ;  /* 0x0000002d3f247292 */ /* 0x000fe4000f8e333f */
[----:B------:R-:W-:-:S07]  /*0880*/  UIMAD UR6, UR6, UR5, UR4 ;  /* 0x00000005060672a4 */ /* 0x000fce000f8e0204 */
[----:B------:R-:W-:Y:S01]  /*0890*/  @UP0 ULDC UR4, c[0x0][0xb3c] ;  /* 0x0002cf0000040ab9 */ /* 0x000fe20000000800 */
[----:B------:R-:W-:Y:S01]  /*08a0*/  @UP0 ULDC UR7, c[0x0][0xb40] ;  /* 0x0002d00000070ab9 */ /* 0x000fe20000000800 */
[----:B------:R-:W-:Y:S02]  /*08b0*/  UIMAD.WIDE.U32 UR4, UR6, UR4, URZ ;  /* 0x00000004060472a5 */ /* 0x000fe4000f8e003f */
[----:B------:R-:W-:Y:S02]  /*08c0*/  UMOV UR44, UR6 ;  /* 0x00000006002c7c82 */ /* 0x000fe40008000000 */
[----:B------:R-:W-:-:S03]  /*08d0*/  @UP0 USHF.R.U32.HI UR44, URZ, UR7, UR5 ;  /* 0x000000073f2c0299 */ /* 0x000fc60008011605 */
[----:B------:R-:W-:Y:S01]  /*08e0*/  ULDC UR5, c[0x0][0xb2c] ;  /* 0x0002cb0000057ab9 */ /* 0x000fe20000000800 */
[----:B------:R-:W-:Y:S02]  /*08f0*/  UIADD3 UR4, -UR44, URZ, URZ ;  /* 0x0000003f2c047290 */ /* 0x000fe4000fffe13f */
[----:B------:R-:W-:Y:S01]  /*0900*/  ISETP.LE.AND P0, PT, RZ, UR44, PT ;  /* 0x0000002cff007c0c */ /* 0x000fe2000bf03270 */
[----:B------:R-:W-:Y:S02]  /*0910*/  UIADD3 UR36, UR36, UR5, URZ ;  /* 0x0000000524247290 */ /* 0x000fe4000fffe03f */
[----:B------:R-:W-:-:S10]  /*0920*/  UIMAD UR43, UR43, UR4, UR6 ;  /* 0x000000042b2b72a4 */ /* 0x000fd4000f8e0206 */
        /* <DEDUP_REMOVED lines=90> */
.L_x_2666:
        /* <DEDUP_REMOVED lines=15> */
.L_x_2665:
        /* <DEDUP_REMOVED lines=20> */
.L_x_2668:
        /* <DEDUP_REMOVED lines=15> */
.L_x_2667:
        /* <DEDUP_REMOVED lines=8> */
.L_x_2800:
        /* <DEDUP_REMOVED lines=19> */
.L_x_2670:
        /* <DEDUP_REMOVED lines=109> */
.L_x_2682:
[----:B------:R-:W-:Y:S01]  /*1a70*/  ISETP.NE.AND P0, PT, R8, 0x3, PT ;  /* 0x000000030800780c */ /* 0x000fe20003f05270 */
[----:B------:R-:W-:-:S12]  /*1a80*/  YIELD ;  /* 0x0000000000007946 */ /* 0x000fd80003800000 */
[----:B-1----:R-:W-:Y:S05]  /*1a90*/  @!P0 BRA `(.L_x_2672) ;  /* 0x0000000000048947 */ /* 0x002fea0003800000 */
[----:B------:R-:W-:Y:S01]  /*1aa0*/  BPT.TRAP 0x1 ;  /* 0x000000040000795c */ /* 0x000fe20000300000 */
.L_x_2672:
[----:B------:R-:W-:Y:S02]  /*1ab0*/  LEA R3, R2, UR40, 0x3 ;  /* 0x0000002802037c11 */ /* 0x000fe4000f8e18ff */
[----:B------:R-:W-:-:S04]  /*1ac0*/  SHF.L.U32 R10, R7, 0x1f, RZ ;  /* 0x0000001f070a7819 */ /* 0x000fc800000006ff */
[----:B------:R1:W2:Y:S01]  /*1ad0*/  SYNCS.PHASECHK.TRANS64.TRYWAIT P1, [R3+URZ+0x36410], R10 ;  /* 0x0364100a030075a7 */ /* 0x0002a2000802017f */
[----:B------:R-:W-:Y:S05]  /*1ae0*/  @!P0 BRA `(.L_x_2673) ;  /* 0x0000000000048947 */ /* 0x000fea0003800000 */
[----:B------:R-:W-:Y:S01]  /*1af0*/  BPT.TRAP 0x1 ;  /* 0x000000040000795c */ /* 0x000fe20000300000 */
.L_x_2673:
[----:B--2---:R-:W-:Y:S05]  /*1b00*/  @P1 BRA `(.L_x_2674) ;  /* 0x0000000000081947 */ /* 0x004fea0003800000 */
[----:B------:R-:W2:Y:S02]  /*1b10*/  SYNCS.PHASECHK.TRANS64.TRYWAIT P1, [R3+URZ+0x36410], R10 ;  /* 0x0364100a030075a7 */ /* 0x000ea4000802017f */
[----:B--2---:R-:W-:Y:S05]  /*1b20*/  @!P1 BRA `(.L_x_2675) ;  /* 0x00000088001c9947 */ /* 0x004fea0003800000 */
.L_x_2674:
        /* <DEDUP_REMOVED lines=103> */
.L_x_2676:
[----:B------:R-:W-:-:S04]  /*21a0*/  SHF.L.U32 R14, R5, 0x1f, RZ ;  /* 0x0000001f050e7819 */ /* 0x000fc800000006ff */
[----:B------:R1:W1:Y:S01]  /*21b0*/  SYNCS.PHASECHK.TRANS64.TRYWAIT P1, [UR40+0x36430], R14 ;  /* 0x0364300eff0075a7 */ /* 0x0002620008020168 */
[----:B------:R-:W-:Y:S05]  /*21c0*/  @!P0 BRA `(.L_x_2677) ;  /* 0x0000000000048947 */ /* 0x000fea0003800000 */
[----:B------:R-:W-:Y:S01]  /*21d0*/  BPT.TRAP 0x1 ;  /* 0x000000040000795c */ /* 0x000fe20000300000 */
.L_x_2677:
        /* <DEDUP_REMOVED lines=36> */
.L_x_2678:
        /* <DEDUP_REMOVED lines=351> */
.L_x_2680:
        /* <DEDUP_REMOVED lines=60> */
.L_x_2681:
        /* <DEDUP_REMOVED lines=62> */
.L_x_2664:
        /* <DEDUP_REMOVED lines=23> */
.L_x_2684:
        /* <DEDUP_REMOVED lines=20> */
.L_x_2685:
        /* <DEDUP_REMOVED lines=18> */
.L_x_2686:
        /* <DEDUP_REMOVED lines=18> */
.L_x_2687:
        /* <DEDUP_REMOVED lines=98> */
[----:B------:R-:W-:Y:S01]  /*4cc0*/  ULOP3.LUT UR4, URZ, UR45, URZ, 0x33, !UPT ;  /* 0x0000002d3f047292 */ /* 0x000fe2000f8e333f */
[----:B------:R-:W-:Y:S01]  /*4cd0*/  ULDC UR5, c[0x0][0xb2c] ;  /* 0x0002cb0000057ab9 */ /* 0x000fe20000000800 */
[----:B------:R-:W-:Y:S02]  /*4ce0*/  ULDC.64 UR6, c[0x0][0x198] ;  /* 0x0000660000067ab9 */ /* 0x000fe40000000a00 */
[----:B------:R-:W-:Y:S02]  /*4cf0*/  UIADD3 UR42, UR4, UR5, URZ ;  /* 0x00000005042a7290 */ /* 0x000fe4000fffe03f */
[----:B------:R-:W-:Y:S02]  /*4d00*/  UIADD3 UR4, UP0, UR6, 0x770, URZ ;  /* 0x0000077006047890 */ /* 0x000fe4000ff1e03f */
[----:B------:R-:W-:Y:S02]  /*4d10*/  UIADD3 UR40, UR37, 0x9000, URZ ;  /* 0x0000900025287890 */ /* 0x000fe4000fffe03f */
[----:B------:R-:W-:-:S02]  /*4d20*/  UIADD3.X UR5, URZ, UR7, URZ, UP0, !UPT ;  /* 0x000000073f057290 */ /* 0x000fc400087fe43f */
[----:B------:R-:W-:Y:S02]  /*4d30*/  UIADD3 UR6, UP0, UR6, 0x670, URZ ;  /* 0x0000067006067890 */ /* 0x000fe4000ff1e03f */
[----:B------:R-:W-:Y:S02]  /*4d40*/  UIMAD UR42, UR42, 0x60, URZ ;  /* 0x000000602a2a78a4 */ /* 0x000fe4000f8e023f */
[----:B------:R-:W-:Y:S02]  /*4d50*/  UIADD3 UR32, UR37, 0xc000, URZ ;  /* 0x0000c00025207890 */ /* 0x000fe4000fffe03f */
[----:B------:R-:W-:Y:S02]  /*4d60*/  UIADD3 UR24, UR37, 0xf000, URZ ;  /* 0x0000f00025187890 */ /* 0x000fe4000fffe03f */
[----:B------:R-:W-:Y:S02]  /*4d70*/  UIADD3.X UR7, URZ, UR7, URZ, UP0, !UPT ;  /* 0x000000073f077290 */ /* 0x000fe400087fe43f */
[----:B------:R-:W-:-:S02]  /*4d80*/  UIADD3 UR16, UR37, 0x3000, URZ ;  /* 0x0000300025107890 */ /* 0x000fc4000fffe03f */
        /* <DEDUP_REMOVED lines=9> */
[----:B------:R-:W-:Y:S01]  /*4e20*/  UMOV UR26, UR42 ;  /* 0x0000002a001a7c82 */ /* 0x000fe20008000000 */
[----:B------:R1:W-:Y:S01]  /*4e30*/  UTMASTG.4D [UR40], [UR4] ;  /* 0x00000028040073b5 */ /* 0x0003e20008018000 */
        /* <DEDUP_REMOVED lines=9> */
[----:B------:R3:W-:Y:S01]  /*4ed0*/  UTMASTG.4D [UR24], [UR4] ;  /* 0x00000018040073b5 */ /* 0x0007e20008018000 */
[----:B-1----:R-:W-:-:S02]  /*4ee0*/  UMOV UR40, UR37 ;  /* 0x0000002500287c82 */ /* 0x002fc40008000000 */
[----:B------:R3:W-:Y:S01]  /*4ef0*/  UTMASTG.4D [UR40], [UR6] ;  /* 0x00000028060073b5 */ /* 0x0007e20008018000 */
[----:B------:R3:W-:Y:S01]  /*4f00*/  UTMASTG.4D [UR16], [UR6] ;  /* 0x00000010060073b5 */ /* 0x0007e20008018000 */
[----:B------:R3:W-:Y:S02]  /*4f10*/  UTMASTG.4D [UR8], [UR6] ;  /* 0x00000008060073b5 */ /* 0x0007e40008018000 */
[----:B---3--:R0:W-:Y:S02]  /*4f20*/  UTMACMDFLUSH ;  /* 0x00000000000079b7 */ /* 0x0081e40000000000 */
.L_x_2689:
[----:B------:R-:W-:Y:S05]  /*4f30*/  BSYNC B0 ;  /* 0x0000000000007941 */ /* 0x000fea0003800000 */
.L_x_2688:
[----:B------:R-:W-:-:S04]  /*4f40*/  DEPBAR.LE SB0, 0x0 ;  /* 0x000080000000791a */ /* 0x000fc80000000000 */
[----:B------:R-:W-:Y:S05]  /*4f50*/  EXIT ;  /* 0x000000000000794d */ /* 0x000fea0003800000 */
.L_x_2683:
[----:B------:R-:W2:Y:S01]  /*4f60*/  S2R R0, SR_TID.X ;  /* 0x0000000000007919 */ /* 0x000ea20000002100 */
[----:B------:R-:W3:Y:S01]  /*4f70*/  LDC R8, c[0x0][0xb2c] ;  /* 0x0002cb00ff087b82 */ /* 0x000ee20000000800 */
[----:B------:R-:W-:Y:S01]  /*4f80*/  ULOP3.LUT UR45, URZ, UR45, URZ, 0x33, !UPT ;  /* 0x0000002d3f2d7292 */ /* 0x000fe2000f8e333f */
[----:B------:R-:W-:Y:S01]  /*4f90*/  BSSY B0, `(.L_x_2690) ;  /* 0x0000031000007945 */ /* 0x000fe20003800000 */
[----:B------:R-:W-:Y:S02]  /*4fa0*/  USHF.R.S32.HI UR6, URZ, 0x1f, UR43 ;  /* 0x0000001f3f067899 */ /* 0x000fe4000801142b */
[----:B------:R-:W-:-:S03]  /*4fb0*/  USHF.R.S32.HI UR7, URZ, 0x1f, UR44 ;  /* 0x0000001f3f077899 */ /* 0x000fc6000801142c */
[----:B-1----:R-:W1:Y:S08]  /*4fc0*/  LDC.64 R2, c[0x0][0x820] ;  /* 0x00020800ff027b82 */ /* 0x002e700000000a00 */
[----:B------:R-:W4:Y:S08]  /*4fd0*/  LDC.64 R16, c[0x0][0x808] ;  /* 0x00020200ff107b82 */ /* 0x000f300000000a00 */
[----:B------:R-:W5:Y:S01]  /*4fe0*/  LDC.64 R10, c[0x0][0x828] ;  /* 0x00020a00ff0a7b82 */ /* 0x000f620000000a00 */
[----:B---3--:R-:W-:-:S02]  /*4ff0*/  VIADD R9, R8, UR45 ;  /* 0x0000002d08097c36 */ /* 0x008fc40008000000 */
[----:B--2---:R-:W-:-:S05]  /*5000*/  VIADD R7, R0, 0xffffff80 ;  /* 0xffffff8000077836 */ /* 0x004fca0000000000 */
[----:B------:R-:W2:Y:S01]  /*5010*/  LDC.64 R18, c[0x0][0x850] ;  /* 0x00021400ff127b82 */ /* 0x000ea20000000a00 */
[----:B-1----:R-:W-:Y:S02]  /*5020*/  IMAD R0, R2, UR6, RZ ;  /* 0x0000000602007c24 */ /* 0x002fe4000f8e02ff */
[----:B------:R-:W-:-:S05]  /*5030*/  IMAD.HI R4, R7, 0x2aaaaaab, RZ ;  /* 0x2aaaaaab07047827 */ /* 0x000fca00078e02ff */
[----:B------:R-:W-:Y:S01]  /*5040*/  SHF.R.U32.HI R5, RZ, 0x1f, R4 ;  /* 0x0000001fff057819 */ /* 0x000fe20000011604 */
[----:B----4-:R-:W-:Y:S01]  /*5050*/  IMAD R23, R9, -0x60, R16 ;  /* 0xffffffa009177824 */ /* 0x010fe200078e0210 */
[----:B------:R-:W1:Y:S02]  /*5060*/  LDC.64 R20, c[0x0][0x858] ;  /* 0x00021600ff147b82 */ /* 0x000e640000000a00 */
[----:B------:R-:W-:Y:S01]  /*5070*/  LEA.HI.SX32 R4, R4, R5, 0x1e ;  /* 0x0000000504047211 */ /* 0x000fe200078ff2ff */
[----:B------:R-:W-:-:S03]  /*5080*/  IMAD R5, R3, UR43, R0 ;  /* 0x0000002b03057c24 */ /* 0x000fc6000f8e0200 */
[CC--:B------:R-:W-:Y:S01]  /*5090*/  ISETP.GE.AND P3, PT, R4.reuse, R23.reuse, PT ;  /* 0x000000170400720c */ /* 0x0c0fe20003f66270 */
[C---:B------:R-:W-:Y:S02]  /*50a0*/  IMAD R6, R4.reuse, -0x18, R7 ;  /* 0xffffffe804067824 */ /* 0x040fe400078e0207 */
[----:B------:R-:W-:Y:S02]  /*50b0*/  VIADD R0, R4, 0x10 ;  /* 0x0000001004007836 */ /* 0x000fe40000000000 */
[----:B------:R-:W-:Y:S02]  /*50c0*/  IMAD.SHL.U32 R6, R6, 0x8, RZ ;  /* 0x0000000806067824 */ /* 0x000fe400078e00ff */
[----:B------:R-:W-:Y:S01]  /*50d0*/  VIADD R8, R4, 0x40 ;  /* 0x0000004004087836 */ /* 0x000fe20000000000 */
[----:B------:R-:W-:Y:S01]  /*50e0*/  ISETP.GE.AND P4, PT, R0, R23, PT ;  /* 0x000000170000720c */ /* 0x000fe20003f86270 */
[----:B------:R-:W-:Y:S01]  /*50f0*/  VIADD R0, R4, 0x20 ;  /* 0x0000002004007836 */ /* 0x000fe20000000000 */
[----:B------:R-:W-:-:S02]  /*5100*/  SHF.R.S32.HI R7, RZ, 0x1f, R6 ;  /* 0x0000001fff077819 */ /* 0x000fc40000011406 */
[----:B------:R-:W-:Y:S02]  /*5110*/  ISETP.GE.OR P6, PT, R6, R17, P3 ;  /* 0x000000110600720c */ /* 0x000fe40001fc6670 */
[-C--:B------:R-:W-:Y:S01]  /*5120*/  ISETP.GE.AND P5, PT, R0, R23.reuse, PT ;  /* 0x000000170000720c */ /* 0x080fe20003fa6270 */
[----:B------:R-:W-:Y:S01]  /*5130*/  IMAD.WIDE.U32 R2, R2, UR43, R6 ;  /* 0x0000002b02027c25 */ /* 0x000fe2000f8e0006 */
[----:B------:R-:W-:Y:S02]  /*5140*/  ISETP.GE.AND P1, PT, R8, R23, PT ;  /* 0x000000170800720c */ /* 0x000fe40003f26270 */
[----:B------:R-:W-:Y:S01]  /*5150*/  ISETP.GE.OR P2, PT, R6, R17, P4 ;  /* 0x000000110600720c */ /* 0x000fe20002746670 */
[----:B------:R-:W-:Y:S02]  /*5160*/  IMAD.IADD R3, R3, 0x1, R5 ;  /* 0x0000000103037824 */ /* 0x000fe400078e0205 */
[----:B------:R-:W-:Y:S02]  /*5170*/  VIADD R5, R4, 0x30 ;  /* 0x0000003004057836 */ /* 0x000fe40000000000 */
[----:B-----5:R-:W-:-:S02]  /*5180*/  IMAD R0, R10, UR7, RZ ;  /* 0x000000070a007c24 */ /* 0x020fc4000f8e02ff */
[----:B------:R-:W-:Y:S01]  /*5190*/  IMAD.WIDE.U32 R12, R10, UR44, R2 ;  /* 0x0000002c0a0c7c25 */ /* 0x000fe2000f8e0002 */
[----:B------:R-:W-:Y:S02]  /*51a0*/  ISETP.GE.AND P0, PT, R5, R23, PT ;  /* 0x000000170500720c */ /* 0x000fe40003f06270 */
[----:B------:R-:W-:Y:S01]  /*51b0*/  SHF.R.S32.HI R5, RZ, 0x1f, R4 ;  /* 0x0000001fff057819 */ /* 0x000fe20000011404 */
[----:B------:R-:W-:Y:S02]  /*51c0*/  IMAD R11, R11, UR44, R0 ;  /* 0x0000002c0b0b7c24 */ /* 0x000fe4000f8e0200 */
[----:B------:R-:W-:-:S04]  /*51d0*/  IMAD.WIDE R2, R9, 0x60, R4 ;  /* 0x0000006009027825 */ /* 0x000fc800078e0204 */
[----:B------:R-:W-:Y:S01]  /*51e0*/  IMAD.IADD R11, R13, 0x1, R11 ;  /* 0x000000010d0b7824 */ /* 0x000fe200078e020b */
[----:B--2---:R-:W-:Y:S06]  /*51f0*/  @P6 BRA `(.L_x_2691) ;  /* 0x0000000000286947 */ /* 0x004fec0003800000 */
        /* <DEDUP_REMOVED lines=10> */
.L_x_2691:
[----:B------:R-:W-:Y:S05]  /*52a0*/  BSYNC B0 ;  /* 0x0000000000007941 */ /* 0x000fea0003800000 */
.L_x_2690:
[----:B------:R-:W-:Y:S01]  /*52b0*/  BSSY B0, `(.L_x_2692) ;  /* 0x0000010000007945 */ /* 0x000fe20003800000 */
[----:B------:R-:W-:-:S03]  /*52c0*/  ISETP.GE.OR P6, PT, R6, R17, P5 ;  /* 0x000000110600720c */ /* 0x000fc60002fc6670 */
[----:B------:R-:W-:Y:S10]  /*52d0*/  @P2 BRA `(.L_x_2693) ;  /* 0x0000000000342947 */ /* 0x000ff40003800000 */
        /* <DEDUP_REMOVED lines=13> */
.L_x_2693:
[----:B------:R-:W-:Y:S05]  /*53b0*/  BSYNC B0 ;  /* 0x0000000000007941 */ /* 0x000fea0003800000 */
.L_x_2692:
[----:B------:R-:W-:Y:S01]  /*53c0*/  BSSY B0, `(.L_x_2694) ;  /* 0x0000010000007945 */ /* 0x000fe20003800000 */
[----:B------:R-:W-:-:S03]  /*53d0*/  ISETP.GE.OR P2, PT, R6, R17, P0 ;  /* 0x000000110600720c */ /* 0x000fc60000746670 */
[----:B------:R-:W-:Y:S10]  /*53e0*/  @P6 BRA `(.L_x_2695) ;  /* 0x0000000000346947 */ /* 0x000ff40003800000 */
        /* <DEDUP_REMOVED lines=13> */
.L_x_2695:
[----:B------:R-:W-:Y:S05]  /*54c0*/  BSYNC B0 ;  /* 0x0000000000007941 */ /* 0x000fea0003800000 */
.L_x_2694:
        /* <DEDUP_REMOVED lines=17> */
.L_x_2697:
[----:B------:R-:W-:Y:S05]  /*55e0*/  BSYNC B0 ;  /* 0x0000000000007941 */ /* 0x000fea0003800000 */
.L_x_2696:
[----:B------:R-:W-:Y:S01]  /*55f0*/  BSSY B0, `(.L_x_2698) ;  /* 0x0000011000007945 */ /* 0x000fe20003800000 */
[----:B------:R-:W-:Y:S01]  /*5600*/  ISETP.GE.AND P2, PT, R0, R23, PT ;  /* 0x000000170000720c */ /* 0x000fe20003f46270 */
[----:B-1----:R-:W-:Y:S02]  /*5610*/  IMAD R8, R18, UR6, RZ ;  /* 0x0000000612087c24 */ /* 0x002fe4000f8e02ff */
        /* <DEDUP_REMOVED lines=14> */
.L_x_2699:
[----:B------:R-:W-:Y:S05]  /*5700*/  BSYNC B0 ;  /* 0x0000000000007941 */ /* 0x000fea0003800000 */
.L_x_2698:
        /* <DEDUP_REMOVED lines=8> */
[----:B------:R-:W-:Y:S01]  /*5790*/  IMAD R0, R20, UR7, RZ ;  /* 0x0000000714007c24 */ /* 0x000fe2000f8e02ff */
[----:B------:R-:W-:Y:S01]  /*57a0*/  ISETP.GE.OR P5, PT, R6, UR4, P5 ;  /* 0x0000000406007c0c */ /* 0x000fe2000afa6670 */
[----:B------:R-:W-:Y:S01]  /*57b0*/  IMAD.WIDE.U32 R8, R20, UR44, R4 ;  /* 0x0000002c14087c25 */ /* 0x000fe2000f8e0004 */
[----:B------:R-:W-:-:S02]  /*57c0*/  ISETP.GE.OR P0, PT, R6, UR4, P0 ;  /* 0x0000000406007c0c */ /* 0x000fc40008706670 */
[C---:B------:R-:W-:Y:S01]  /*57d0*/  ISETP.GE.OR P1, PT, R6.reuse, UR4, P1 ;  /* 0x0000000406007c0c */ /* 0x040fe20008f26670 */
[----:B-1234-:R-:W-:Y:S01]  /*57e0*/  IMAD R15, R21, UR44, R0 ;  /* 0x0000002c150f7c24 */ /* 0x01efe2000f8e0200 */
        /* <DEDUP_REMOVED lines=15> */
.L_x_2701:
[----:B------:R-:W-:Y:S05]  /*58e0*/  BSYNC B0 ;  /* 0x0000000000007941 */ /* 0x000fea0003800000 */
.L_x_2700:
        /* <DEDUP_REMOVED lines=13> */
.L_x_2703:
[----:B------:R-:W-:Y:S05]  /*59c0*/  BSYNC B0 ;  /* 0x0000000000007941 */ /* 0x000fea0003800000 */
.L_x_2702:
        /* <DEDUP_REMOVED lines=15> */
.L_x_2705:
[----:B------:R-:W-:Y:S05]  /*5ac0*/  BSYNC B0 ;  /* 0x0000000000007941 */ /* 0x000fea0003800000 */
.L_x_2704:
        /* <DEDUP_REMOVED lines=15> */
.L_x_2707:
[----:B------:R-:W-:Y:S05]  /*5bc0*/  BSYNC B0 ;  /* 0x0000000000007941 */ /* 0x000fea0003800000 */
.L_x_2706:
        /* <DEDUP_REMOVED lines=15> */
.L_x_2709:
[----:B------:R-:W-:Y:S05]  /*5cc0*/  BSYNC B0 ;  /* 0x0000000000007941 */ /* 0x000fea0003800000 */
.L_x_2708:
        /* <DEDUP_REMOVED lines=15> */
.L_x_2711:
[----:B------:R-:W-:Y:S05]  /*5dc0*/  BSYNC B0 ;  /* 0x0000000000007941 */ /* 0x000fea0003800000 */
.L_x_2710:
        /* <DEDUP_REMOVED lines=15> */
.L_x_2713:
[----:B------:R-:W-:Y:S05]  /*5ec0*/  BSYNC B0 ;  /* 0x0000000000007941 */ /* 0x000fea0003800000 */
.L_x_2712:
[----:B------:R-:W-:Y:S05]  /*5ed0*/  EXIT ;  /* 0x000000000000794d */ /* 0x000fea0003800000 */
.L_x_2660:
        /* <DEDUP_REMOVED lines=30> */
.L_x_2717:
[----:B------:R-:W-:Y:S01]  /*60c0*/  ULDC UR9, c[0x0][0xb44] ;  /* 0x0002d10000097ab9 */ /* 0x000fe20000000800 */
[----:B------:R-:W-:Y:S01]  /*60d0*/  UMOV UR7, UR8 ;  /* 0x0000000800077c82 */ /* 0x000fe20008000000 */
[----:B------:R-:W-:-:S11]  /*60e0*/  UISETP.NE.AND UP0, UPT, UR9, 0x1, UPT ;  /* 0x000000010900788c */ /* 0x000fd6000bf05270 */
[----:B------:R-:W-:Y:S02]  /*60f0*/  @UP0 ULDC.64 UR10, c[0x0][0xb48] ;  /* 0x0002d200000a0ab9 */ /* 0x000fe40000000a00 */
[----:B------:R-:W-:-:S04]  /*6100*/  UIMAD.WIDE.U32 UR4, UR8, UR10, URZ ;  /* 0x0000000a080472a5 */ /* 0x000fc8000f8e003f */
[----:B------:R-:W-:-:S04]  /*6110*/  @UP0 USHF.R.U32.HI UR7, URZ, UR11, UR5 ;  /* 0x0000000b3f070299 */ /* 0x000fc80008011605 */
[----:B------:R-:W-:-:S12]  /*6120*/  UIMAD UR4, UR7, UR9, URZ ;  /* 0x00000009070472a4 */ /* 0x000fd8000f8e023f */
.L_x_2718:
[----:B------:R-:W-:Y:S01]  /*6130*/  ULDC UR16, c[0x0][0xb38] ;  /* 0x0002ce0000107ab9 */ /* 0x000fe20000000800 */
[----:B------:R-:W-:Y:S02]  /*6140*/  UIADD3 UR4, UR8, -UR4, URZ ;  /* 0x8000000408047290 */ /* 0x000fe4000fffe03f */
[----:B------:R-:W-:Y:S01]  /*6150*/  UISETP.NE.AND UP0, UPT, UR16, 0x1, UPT ;  /* 0x000000011000788c */ /* 0x000fe2000bf05270 */
[----:B------:R-:W-:Y:S01]  /*6160*/  ULDC UR5, c[0x0][0xb44] ;  /* 0x0002d10000057ab9 */ /* 0x000fe20000000800 */
[----:B------:R-:W-:Y:S02]  /*6170*/  ULOP3.LUT UR7, URZ, UR7, URZ, 0x33, !UPT ;  /* 0x000000073f077292 */ /* 0x000fe4000f8e333f */
[----:B------:R-:W-:Y:S01]  /*6180*/  UIMAD UR6, UR6, UR5, UR4 ;  /* 0x00000005060672a4 */ /* 0x000fe2000f8e0204 */
[----:B------:R-:W-:Y:S02]  /*6190*/  ULDC UR18, c[0x0][0xb2c] ;  /* 0x0002cb0000127ab9 */ /* 0x000fe40000000800 */
[----:B------:R-:W-:-:S04]  /*61a0*/  UIADD3 UR18, UR7, UR18, URZ ;  /* 0x0000001207127290 */ /* 0x000fc8000fffe03f */
        /* <DEDUP_REMOVED lines=14> */
[----:B------:R-:W-:-:S04]  /*6290*/  UIADD3 UR4, -UR5, UR4, -UR20 ;  /* 0x0000000405047290 */ /* 0x000fc8000fffe914 */
        /* <DEDUP_REMOVED lines=8> */
[----:B------:R-:W-:-:S06]  /*6320*/  UISETP.GT.AND UP0, UPT, UR5, UR8, UPT ;  /* 0x000000080500728c */ /* 0x000fcc000bf04270 */
[----:B------:R-:W-:-:S13]  /*6330*/  PLOP3.LUT P0, PT, PT, PT, UP0, 0x80, 0x0 ;  /* 0x000000000000781c */ /* 0x000fda0003f0f008 */
[----:B------:R-:W-:Y:S05]  /*6340*/  @!P0 BRA `(.L_x_2716) ;  /* 0x0000003c00d88947 */ /* 0x000fea0003800000 */
[----:B------:R-:W-:Y:S01]  /*6350*/  USHF.R.S32.HI UR19, URZ, 0x1f, UR16 ;  /* 0x0000001f3f137899 */ /* 0x000fe20008011410 */
[----:B------:R-:W1:Y:S01]  /*6360*/  S2R R0, SR_TID.X ;  /* 0x0000000000007919 */ /* 0x000e620000002100 */
[----:B------:R-:W-:Y:S01]  /*6370*/  ULDC.64 UR12, c[0x0][0x2d8] ;  /* 0x0000b600000c7ab9 */ /* 0x000fe20000000a00 */
[----:B------:R-:W-:Y:S01]  /*6380*/  UIADD3 UR11, UR5, -UR8, URZ ;  /* 0x80000008050b7290 */ /* 0x000fe2000fffe03f */
[----:B------:R-:W-:Y:S01]  /*6390*/  LOP3.LUT R10, RZ, UR18, RZ, 0x33, !PT ;  /* 0x00000012ff0a7c12 */ /* 0x000fe2000f8e33ff */
[----:B------:R-:W-:Y:S02]  /*63a0*/  UIMAD UR4, UR19, UR12, URZ ;  /* 0x0000000c130472a4 */ /* 0x000fe4000f8e023f */
[----:B------:R-:W-:Y:S02]  /*63b0*/  UIMAD.WIDE.U32 UR6, UR16, UR12, URZ ;  /* 0x0000000c100672a5 */ /* 0x000fe4000f8e003f */
[----:B------:R-:W-:Y:S02]  /*63c0*/  UIMAD UR4, UR16, UR13, UR4 ;  /* 0x0000000d100472a4 */ /* 0x000fe4000f8e0204 */
[----:B------:R-:W-:-:S02]  /*63d0*/  USHF.R.S32.HI UR9, URZ, 0x1f, UR10 ;  /* 0x0000001f3f097899 */ /* 0x000fc4000801140a */
[----:B------:R-:W-:Y:S02]  /*63e0*/  UIADD3 UR7, UR7, UR4, URZ ;  /* 0x0000000407077290 */ /* 0x000fe4000fffe03f */
[----:B------:R-:W-:Y:S01]  /*63f0*/  ULOP3.LUT UR14, UR11, 0x1, URZ, 0xc0, !UPT ;  /* 0x000000010b0e7892 */ /* 0x000fe2000f8ec03f */
[----:B------:R-:W-:Y:S01]  /*6400*/  ULDC.64 UR12, c[0x0][0x2e0] ;  /* 0x0000b800000c7ab9 */ /* 0x000fe20000000a00 */
[----:B------:R-:W-:Y:S01]  /*6410*/  ULDC UR15, c[0x0][0x288] ;  /* 0x0000a200000f7ab9 */ /* 0x000fe20000000800 */
[----:B------:R-:W-:Y:S02]  /*6420*/  UIMAD UR9, UR9, UR12, URZ ;  /* 0x0000000c090972a4 */ /* 0x000fe4000f8e023f */
[----:B------:R-:W-:Y:S02]  /*6430*/  UIMAD.WIDE.U32 UR6, UR10, UR12, UR6 ;  /* 0x0000000c0a0672a5 */ /* 0x000fe4000f8e0006 */
[----:B------:R-:W-:Y:S02]  /*6440*/  UISETP.NE.U32.AND UP0, UPT, UR14, 0x1, UPT ;  /* 0x000000010e00788c */ /* 0x000fe4000bf05070 */
[----:B------:R-:W-:-:S02]  /*6450*/  UIADD3 UR12, UR20, 0x5f, URZ ;  /* 0x0000005f140c7890 */ /* 0x000fc4000fffe03f */
[----:B------:R-:W-:Y:S02]  /*6460*/  UIMAD UR9, UR10, UR13, UR9 ;  /* 0x0000000d0a0972a4 */ /* 0x000fe4000f8e0209 */
[----:B------:R-:W-:Y:S01]  /*6470*/  UIMAD.WIDE UR12, UR12, 0x2aaaaaab, URZ ;  /* 0x2aaaaaab0c0c78a5 */ /* 0x000fe2000f8e023f */
[----:B------:R-:W-:Y:S01]  /*6480*/  PLOP3.LUT P1, PT, PT, PT, UP0, 0x80, 0x0 ;  /* 0x000000000000781c */ /* 0x000fe20003f2f008 */
[----:B------:R-:W-:Y:S02]  /*6490*/  UIMAD UR4, UR10, UR15, URZ ;  /* 0x0000000f0a0472a4 */ /* 0x000fe4000f8e023f */
[----:B------:R-:W-:Y:S01]  /*64a0*/  UIADD3 UR10, UR20, 0x9f, -UR17 ;  /* 0x0000009f140a7890 */ /* 0x000fe2000fffe811 */
[----:B-1----:R-:W-:Y:S01]  /*64b0*/  LOP3.LUT R0, R0, 0x1f, RZ, 0xc0, !PT ;  /* 0x0000001f00007812 */ /* 0x002fe200078ec0ff */
[----:B------:R-:W-:Y:S01]  /*64c0*/  UIADD3 UR11, UP1, UR16, UR4, URZ ;  /* 0x00000004100b7290 */ /* 0x000fe2000ff3e03f */
[----:B------:R-:W-:Y:S02]  /*64d0*/  ULDC UR17, c[0x0][0x760] ;  /* 0x0001d80000117ab9 */ /* 0x000fe40000000800 */
[----:B------:R-:W-:Y:S01]  /*64e0*/  UMOV UR16, UR13 ;  /* 0x0000000d00107c82 */ /* 0x000fe20008000000 */
[----:B------:R-:W-:Y:S01]  /*64f0*/  ELECT P0, URZ, PT ;  /* 0x00000000003f782f */ /* 0x000fe20003800000 */
[----:B------:R-:W-:-:S02]  /*6500*/  USHF.R.U32.HI UR14, URZ, 0x1f, UR16 ;  /* 0x0000001f3f0e7899 */ /* 0x000fc40008011610 */
[----:B------:R-:W-:Y:S02]  /*6510*/  UIMAD UR12, UR15, UR17, URZ ;  /* 0x000000110f0c72a4 */ /* 0x000fe4000f8e023f */
[----:B------:R-:W-:Y:S02]  /*6520*/  ULEA.HI.X.SX32 UR13, UR4, UR19, 0x1, UP1 ;  /* 0x00000013040d7291 */ /* 0x000fe400088f0e3f */
[----:B------:R-:W-:Y:S02]  /*6530*/  ULEA.HI.SX32 UR16, UR16, UR14, 0x1c ;  /* 0x0000000e10107291 */ /* 0x000fe4000f8fe23f */
[----:B------:R-:W-:Y:S01]  /*6540*/  UIADD3 UR25, UR7, UR9, URZ ;  /* 0x0000000907197290 */ /* 0x000fe2000fffe03f */
[----:B------:R-:W-:Y:S11]  /*6550*/  @P1 BRA `(.L_x_2719) ;  /* 0x0000000400ec1947 */ /* 0x000ff60003800000 */
        /* <DEDUP_REMOVED lines=11> */
[----:B------:R-:W-:-:S04]  /*6610*/  ULEA UR14, UR8, UR10, 0x6 ;  /* 0x0000000a080e7291 */ /* 0x000fc8000f8e303f */
[----:B------:R-:W-:-:S04]  /*6620*/  UIMAD.WIDE UR14, UR14, 0x2aaaaaab, URZ ;  /* 0x2aaaaaab0e0e78a5 */ /* 0x000fc8000f8e023f */
[----:B------:R-:W-:-:S04]  /*6630*/  USHF.R.U32.HI UR4, URZ, 0x1f, UR15 ;  /* 0x0000001f3f047899 */ /* 0x000fc8000801160f */
[----:B------:R-:W-:-:S04]  /*6640*/  ULEA.HI.SX32 UR4, UR15, UR4, 0x1c ;  /* 0x000000040f047291 */ /* 0x000fc8000f8fe23f */
[----:B------:R-:W-:-:S04]  /*6650*/  UISETP.LT.AND UP0, UPT, UR16, UR4, UPT ;  /* 0x000000041000728c */ /* 0x000fc8000bf01270 */
[----:B------:R-:W-:-:S06]  /*6660*/  USEL UR4, UR16, UR4, UP0 ;  /* 0x0000000410047287 */ /* 0x000fcc0008000000 */
[----:B------:R-:W-:-:S07]  /*6670*/  VIADD R5, R10, UR4 ;  /* 0x000000040a057c36 */ /* 0x000fce0008000000 */
.L_x_2722:
[----:B------:R-:W2:Y:S04]  /*6680*/  LDG.E.STRONG.GPU R4, desc[UR38][R2.64] ;  /* 0x0000002602047981 */ /* 0x000ea8000c1ef900 */
[----:B--2---:R-:W-:Y:S01]  /*6690*/  CCTL.IVALL ;  /* 0x00000000ff00798f */ /* 0x004fe20002000000 */
[----:B------:R-:W-:Y:S05]  /*66a0*/  YIELD ;  /* 0x0000000000007946 */ /* 0x000fea0003800000 */
[----:B------:R-:W-:-:S13]  /*66b0*/  ISETP.NE.AND P1, PT, R4, R5, PT ;  /* 0x000000050400720c */ /* 0x000fda0003f25270 */
[----:B------:R-:W-:Y:S05]  /*66c0*/  @P1 BRA `(.L_x_2722) ;  /* 0xfffffffc00ec1947 */ /* 0x000fea000383ffff */
.L_x_2721:
[----:B------:R-:W-:Y:S05]  /*66d0*/  BSYNC B1 ;  /* 0x0000000000017941 */ /* 0x000fea0003800000 */
.L_x_2720:
[----:B------:R-:W-:-:S03]  /*66e0*/  UMOV UR4, 0xffffffff ;  /* 0xffffffff00047882 */ /* 0x000fc60000000000 */
[----:B------:R-:W-:Y:S05]  /*66f0*/  BRA.DIV UR4, `(.L_x_2723) ;  /* 0x0000003e04547947 */ /* 0x000fea000b800000 */
[----:B------:R-:W-:Y:S01]  /*6700*/  NOP ;  /* 0x0000000000007918 */ /* 0x000fe20000000000 */
.L_x_2803:
        /* <DEDUP_REMOVED lines=22> */
.L_x_2725:
[----:B------:R-:W-:Y:S05]  /*6870*/  BSYNC B1 ;  /* 0x0000000000017941 */ /* 0x000fea0003800000 */
.L_x_2724:
[----:B------:R-:W-:Y:S06]  /*6880*/  BAR.SYNC.DEFER_BLOCKING 0xe, 0xa0 ;  /* 0x0382800000007b1d */ /* 0x000fec0000010000 */
[----:B------:R-:W-:Y:S04]  /*6890*/  BSSY B1, `(.L_x_2726) ;  /* 0x0000012000017945 */ /* 0x000fe80003800000 */
[----:B------:R-:W-:Y:S05]  /*68a0*/  @!P0 BRA `(.L_x_2727) ;  /* 0x0000000000408947 */ /* 0x000fea0003800000 */
[----:B------:R-:W1:Y:S01]  /*68b0*/  S2UR UR18, SR_CgaCtaId ;  /* 0x00000000001279c3 */ /* 0x000e620000008800 */
[----:B------:R-:W-:Y:S01]  /*68c0*/  R2UR UR4, R7 ;  /* 0x00000000070472ca */ /* 0x000fe200000e0000 */
[----:B------:R-:W-:Y:S01]  /*68d0*/  UMOV UR17, 0x400 ;  /* 0x0000040000117882 */ /* 0x000fe20000000000 */
[----:B------:R-:W-:-:S11]  /*68e0*/  ULDC.64 UR14, c[0x0][0x2c0] ;  /* 0x0000b000000e7ab9 */ /* 0x000fd60000000a00 */
[----:B------:R-:W-:-:S04]  /*68f0*/  UIADD3 UR4, UR4, 0x1000, URZ ;  /* 0x0000100004047890 */ /* 0x000fc8000fffe03f */
[----:B------:R-:W-:-:S04]  /*6900*/  UIADD3 UR19, UP0, UR4, UR6, URZ ;  /* 0x0000000604137290 */ /* 0x000fc8000ff1e03f */
[----:B------:R-:W-:Y:S02]  /*6910*/  ULEA.HI.X.SX32 UR4, UR4, UR25, 0x1, UP0 ;  /* 0x0000001904047291 */ /* 0x000fe400080f0e3f */
[----:B-1----:R-:W-:Y:S02]  /*6920*/  ULEA UR17, UR18, UR17, 0x18 ;  /* 0x0000001112117291 */ /* 0x002fe4000f8ec03f */
[----:B------:R-:W-:Y:S02]  /*6930*/  ULEA UR14, UP0, UR19, UR14, 0x2 ;  /* 0x0000000e130e7291 */ /* 0x000fe4000f80103f */
[----:B------:R-:W-:Y:S02]  /*6940*/  UIADD3 UR17, UR17, 0x16000, URZ ;  /* 0x0001600011117890 */ /* 0x000fe4000fffe03f */
[----:B------:R-:W-:Y:S01]  /*6950*/  ULEA.HI.X UR15, UR19, UR15, UR4, 0x2, UP0 ;  /* 0x0000000f130f7291 */ /* 0x000fe200080f1404 */
[----:B------:R-:W-:Y:S02]  /*6960*/  UMOV UR18, 0x0 ;  /* 0x0000000000127882 */ /* 0x000fe40000000000 */
[----:B------:R-:W-:Y:S01]  /*6970*/  UMOV UR4, 0x400 ;  /* 0x0000040000047882 */ /* 0x000fe20000000000 */
[----:B------:R-:W-:-:S05]  /*6980*/  UMOV UR19, 0x14f00000 ;  /* 0x14f0000000137882 */ /* 0x000fca0000000000 */
[----:B------:R1:W-:Y:S02]  /*6990*/  UBLKRED.G.S.ADD.F32.RN [UR14], [UR17], UR4, desc[UR18] ;  /* 0x0000120e110073bb */ /* 0x0003e400080a1404 */
[----:B-1----:R0:W-:Y:S02]  /*69a0*/  UTMACMDFLUSH ;  /* 0x00000000000079b7 */ /* 0x0021e40000000000 */
.L_x_2727:
[----:B------:R-:W-:Y:S05]  /*69b0*/  BSYNC B1 ;  /* 0x0000000000017941 */ /* 0x000fea0003800000 */
.L_x_2726:
        /* <DEDUP_REMOVED lines=17> */
[----:B------:R1:W-:Y:S01]  /*6ad0*/  UBLKRED.G.S.ADD.F32.RN [UR14], [UR17], UR4, desc[UR18] ;  /* 0x0000120e110073bb */ /* 0x0003e200080a1404 */
[----:B------:R0:W-:Y:S01]  /*6ae0*/  UTMACMDFLUSH ;  /* 0x00000000000079b7 */ /* 0x0001e20000000000 */
[----:B-1----:R-:W-:-:S04]  /*6af0*/  DEPBAR.LE SB0, 0x2 ;  /* 0x000080800000791a */ /* 0x002fc80000000000 */
.L_x_2729:
[----:B------:R-:W-:Y:S05]  /*6b00*/  BSYNC B1 ;  /* 0x0000000000017941 */ /* 0x000fea0003800000 */
.L_x_2728:
[----:B------:R-:W-:Y:S06]  /*6b10*/  BAR.ARV 0xa, 0xa0 ;  /* 0x0282800000007b1d */ /* 0x000fec0000002000 */
[----:B------:R-:W-:Y:S04]  /*6b20*/  BSSY B1, `(.L_x_2730) ;  /* 0x0000003000017945 */ /* 0x000fe80003800000 */
[----:B------:R-:W-:Y:S05]  /*6b30*/  @!P0 BRA `(.L_x_2731) ;  /* 0x0000000000048947 */ /* 0x000fea0003800000 */
[----:B------:R-:W-:-:S04]  /*6b40*/  DEPBAR.LE SB0, 0x1 ;  /* 0x000080400000791a */ /* 0x000fc80000000000 */
.L_x_2731:
[----:B------:R-:W-:Y:S05]  /*6b50*/  BSYNC B1 ;  /* 0x0000000000017941 */ /* 0x000fea0003800000 */
.L_x_2730:
[----:B------:R-:W-:Y:S06]  /*6b60*/  BAR.ARV 0xb, 0xa0 ;  /* 0x02c2800000007b1d */ /* 0x000fec0000002000 */
[----:B------:R-:W-:Y:S04]  /*6b70*/  BSSY B1, `(.L_x_2732) ;  /* 0x0000003000017945 */ /* 0x000fe80003800000 */
[----:B------:R-:W-:Y:S05]  /*6b80*/  @!P0 BRA `(.L_x_2733) ;  /* 0x0000000000048947 */ /* 0x000fea0003800000 */
[----:B------:R-:W-:-:S04]  /*6b90*/  DEPBAR.LE SB0, 0x0 ;  /* 0x000080000000791a */ /* 0x000fc80000000000 */
.L_x_2733:
[----:B------:R-:W-:Y:S05]  /*6ba0*/  BSYNC B1 ;  /* 0x0000000000017941 */ /* 0x000fea0003800000 */
.L_x_2732:
        /* <DEDUP_REMOVED lines=19> */
.L_x_2735:
[----:B------:R-:W-:Y:S05]  /*6ce0*/  BSYNC B1 ;  /* 0x0000000000017941 */ /* 0x000fea0003800000 */
.L_x_2734:
[----:B------:R-:W-:Y:S01]  /*6cf0*/  UIADD3 UR17, UR8, 0x1, URZ ;  /* 0x0000000108117890 */ /* 0x000fe2000fffe03f */
[----:B------:R-:W-:Y:S11]  /*6d00*/  BRA `(.L_x_2736) ;  /* 0x0000000000047947 */ /* 0x000ff60003800000 */
.L_x_2719:
[----:B------:R-:W-:-:S05]  /*6d10*/  UMOV UR17, UR8 ;  /* 0x0000000800117c82 */ /* 0x000fca0008000000 */
.L_x_2736:
[----:B------:R-:W-:-:S04]  /*6d20*/  UIADD3 UR4, UR8, 0x1, URZ ;  /* 0x0000000108047890 */ /* 0x000fc8000fffe03f */
[----:B------:R-:W-:-:S06]  /*6d30*/  UISETP.NE.AND UP0, UPT, UR5, UR4, UPT ;  /* 0x000000040500728c */ /* 0x000fcc000bf05270 */
[----:B------:R-:W-:-:S13]  /*6d40*/  PLOP3.LUT P1, PT, PT, PT, UP0, 0x80, 0x0 ;  /* 0x000000000000781c */ /* 0x000fda0003f2f008 */
[----:B------:R-:W-:Y:S05]  /*6d50*/  @!P1 BRA `(.L_x_2716) ;  /* 0x0000003400549947 */ /* 0x000fea0003800000 */
[----:B------:R-:W-:Y:S01]  /*6d60*/  ULDC.64 UR14, c[0x0][0x2c0] ;  /* 0x0000b000000e7ab9 */ /* 0x000fe20000000a00 */
[----:B------:R-:W-:Y:S02]  /*6d70*/  UIADD3 UR21, UR9, UR7, URZ ;  /* 0x0000000709157290 */ /* 0x000fe4000fffe03f */
[----:B------:R-:W-:Y:S01]  /*6d80*/  ULEA UR20, UP0, UR6, UR14, 0x2 ;  /* 0x0000000e06147291 */ /* 0x000fe2000f80103f */
[----:B------:R-:W-:Y:S01]  /*6d90*/  UMOV UR22, UR17 ;  /* 0x0000001100167c82 */ /* 0x000fe20008000000 */
[----:B------:R-:W-:Y:S02]  /*6da0*/  UMOV UR4, URZ ;  /* 0x0000003f00047c82 */ /* 0x000fe40008000000 */
[----:B------:R-:W-:Y:S02]  /*6db0*/  ULEA.HI.X UR21, UR6, UR15, UR21, 0x2, UP0 ;  /* 0x0000000f06157291 */ /* 0x000fe400080f1415 */
[----:B------:R-:W-:-:S04]  /*6dc0*/  UIADD3 UR20, UP0, UR20, 0x4000, URZ ;  /* 0x0000400014147890 */ /* 0x000fc8000ff1e03f */
[----:B------:R-:W-:-:S12]  /*6dd0*/  UIADD3.X UR21, URZ, UR21, URZ, UP0, !UPT ;  /* 0x000000153f157290 */ /* 0x000fd800087fe43f */
.L_x_2769:
[----:B------:R-:W-:Y:S01]  /*6de0*/  UIMAD UR23, UR12, UR17, URZ ;  /* 0x000000110c1772a4 */ /* 0x000fe2000f8e023f */
[----:B------:R-:W-:Y:S01]  /*6df0*/  ISETP.NE.AND P2, PT, R0, RZ, PT ;  /* 0x000000ff0000720c */ /* 0x000fe20003f45270 */
[----:B------:R-:W-:Y:S01]  /*6e00*/  ULDC.64 UR14, c[0x0][0x768] ;  /* 0x0001da00000e7ab9 */ /* 0x000fe20000000a00 */
[----:B------:R-:W-:Y:S01]  /*6e10*/  ULEA UR28, UR17, UR10, 0x6 ;  /* 0x0000000a111c7291 */ /* 0x000fe2000f8e303f */
        /* <DEDUP_REMOVED lines=8> */
[----:B------:R-:W-:-:S04]  /*6ea0*/  UIMAD.WIDE UR18, UR28, 0x2aaaaaab, URZ ;  /* 0x2aaaaaab1c1278a5 */ /* 0x000fc8000f8e023f */
[----:B------:R-:W-:-:S04]  /*6eb0*/  USHF.R.U32.HI UR18, URZ, 0x1f, UR19 ;  /* 0x0000001f3f127899 */ /* 0x000fc80008011613 */
[----:B------:R-:W-:-:S04]  /*6ec0*/  ULEA.HI.SX32 UR18, UR19, UR18, 0x1c ;  /* 0x0000001213127291 */ /* 0x000fc8000f8fe23f */
[----:B------:R-:W-:-:S04]  /*6ed0*/  UISETP.LT.AND UP0, UPT, UR16, UR18, UPT ;  /* 0x000000121000728c */ /* 0x000fc8000bf01270 */
[----:B------:R-:W-:-:S06]  /*6ee0*/  USEL UR18, UR16, UR18, UP0 ;  /* 0x0000001210127287 */ /* 0x000fcc0008000000 */
[----:B------:R-:W-:-:S07]  /*6ef0*/  VIADD R5, R10, UR18 ;  /* 0x000000120a057c36 */ /* 0x000fce0008000000 */
.L_x_2739:
[----:B------:R-:W2:Y:S04]  /*6f00*/  LDG.E.STRONG.GPU R4, desc[UR38][R2.64] ;  /* 0x0000002602047981 */ /* 0x000ea8000c1ef900 */
[----:B--2---:R-:W-:Y:S01]  /*6f10*/  CCTL.IVALL ;  /* 0x00000000ff00798f */ /* 0x004fe20002000000 */
[----:B------:R-:W-:Y:S05]  /*6f20*/  YIELD ;  /* 0x0000000000007946 */ /* 0x000fea0003800000 */
[----:B------:R-:W-:-:S13]  /*6f30*/  ISETP.NE.AND P1, PT, R4, R5, PT ;  /* 0x000000050400720c */ /* 0x000fda0003f25270 */
[----:B------:R-:W-:Y:S05]  /*6f40*/  @P1 BRA `(.L_x_2739) ;  /* 0xfffffffc00ec1947 */ /* 0x000fea000383ffff */
.L_x_2738:
[----:B------:R-:W-:Y:S05]  /*6f50*/  BSYNC B1 ;  /* 0x0000000000017941 */ /* 0x000fea0003800000 */
.L_x_2737:
[----:B------:R-:W-:-:S03]  /*6f60*/  UMOV UR18, 0xffffffff ;  /* 0xffffffff00127882 */ /* 0x000fc60000000000 */
[----:B------:R-:W-:Y:S05]  /*6f70*/  BRA.DIV UR18, `(.L_x_2740) ;  /* 0x0000003612507947 */ /* 0x000fea000b800000 */
[----:B------:R-:W-:Y:S01]  /*6f80*/  NOP ;  /* 0x0000000000007918 */ /* 0x000fe20000000000 */
.L_x_2806:
        /* <DEDUP_REMOVED lines=19> */
.L_x_2742:
[----:B------:R-:W-:Y:S05]  /*70c0*/  BSYNC B1 ;  /* 0x0000000000017941 */ /* 0x000fea0003800000 */
.L_x_2741:
        /* <DEDUP_REMOVED lines=14> */
.L_x_2744:
[----:B------:R-:W-:Y:S05]  /*71b0*/  BSYNC B1 ;  /* 0x0000000000017941 */ /* 0x000fea0003800000 */
.L_x_2743:
        /* <DEDUP_REMOVED lines=15> */
.L_x_2746:
[----:B------:R-:W-:Y:S05]  /*72b0*/  BSYNC B1 ;  /* 0x0000000000017941 */ /* 0x000fea0003800000 */
.L_x_2745:
[----:B------:R-:W-:Y:S06]  /*72c0*/  BAR.ARV 0xa, 0xa0 ;  /* 0x0282800000007b1d */ /* 0x000fec0000002000 */
[----:B------:R-:W-:Y:S04]  /*72d0*/  BSSY B1, `(.L_x_2747) ;  /* 0x0000003000017945 */ /* 0x000fe80003800000 */
[----:B------:R-:W-:Y:S05]  /*72e0*/  @!P0 BRA `(.L_x_2748) ;  /* 0x0000000000048947 */ /* 0x000fea0003800000 */
[----:B------:R-:W-:-:S04]  /*72f0*/  DEPBAR.LE SB0, 0x1 ;  /* 0x000080400000791a */ /* 0x000fc80000000000 */
.L_x_2748:
[----:B------:R-:W-:Y:S05]  /*7300*/  BSYNC B1 ;  /* 0x0000000000017941 */ /* 0x000fea0003800000 */
.L_x_2747:
[----:B------:R-:W-:Y:S06]  /*7310*/  BAR.ARV 0xb, 0xa0 ;  /* 0x02c2800000007b1d */ /* 0x000fec0000002000 */
[----:B------:R-:W-:Y:S04]  /*7320*/  BSSY B1, `(.L_x_2749) ;  /* 0x0000003000017945 */ /* 0x000fe80003800000 */
[----:B------:R-:W-:Y:S05]  /*7330*/  @!P0 BRA `(.L_x_2750) ;  /* 0x0000000000048947 */ /* 0x000fea0003800000 */
[----:B------:R-:W-:-:S04]  /*7340*/  DEPBAR.LE SB0, 0x0 ;  /* 0x000080000000791a */ /* 0x000fc80000000000 */
.L_x_2750:
[----:B------:R-:W-:Y:S05]  /*7350*/  BSYNC B1 ;  /* 0x0000000000017941 */ /* 0x000fea0003800000 */
.L_x_2749:
        /* <DEDUP_REMOVED lines=19> */
.L_x_2752:
[----:B------:R-:W-:Y:S05]  /*7490*/  BSYNC B1 ;  /* 0x0000000000017941 */ /* 0x000fea0003800000 */
.L_x_2751:
        /* <DEDUP_REMOVED lines=9> */
[----:B------:R-:W-:-:S04]  /*7530*/  UIADD3 UR14, UR28, 0x40, URZ ;  /* 0x000000401c0e7890 */ /* 0x000fc8000fffe03f */
[----:B------:R-:W-:-:S04]  /*7540*/  UIMAD.WIDE UR14, UR14, 0x2aaaaaab, URZ ;  /* 0x2aaaaaab0e0e78a5 */ /* 0x000fc8000f8e023f */
[----:B------:R-:W-:-:S04]  /*7550*/  USHF.R.U32.HI UR14, URZ, 0x1f, UR15 ;  /* 0x0000001f3f0e7899 */ /* 0x000fc8000801160f */
[----:B------:R-:W-:-:S04]  /*7560*/  ULEA.HI.SX32 UR14, UR15, UR14, 0x1c ;  /* 0x0000000e0f0e7291 */ /* 0x000fc8000f8fe23f */
[----:B------:R-:W-:-:S04]  /*7570*/  UISETP.LT.AND UP0, UPT, UR16, UR14, UPT ;  /* 0x0000000e1000728c */ /* 0x000fc8000bf01270 */
[----:B------:R-:W-:-:S06]  /*7580*/  USEL UR14, UR16, UR14, UP0 ;  /* 0x0000000e100e7287 */ /* 0x000fcc0008000000 */
[----:B------:R-:W-:-:S07]  /*7590*/  VIADD R5, R10, UR14 ;  /* 0x0000000e0a057c36 */ /* 0x000fce0008000000 */
.L_x_2755:
[----:B------:R-:W2:Y:S04]  /*75a0*/  LDG.E.STRONG.GPU R4, desc[UR38][R2.64] ;  /* 0x0000002602047981 */ /* 0x000ea8000c1ef900 */
[----:B--2---:R-:W-:Y:S01]  /*75b0*/  CCTL.IVALL ;  /* 0x00000000ff00798f */ /* 0x004fe20002000000 */
[----:B------:R-:W-:Y:S05]  /*75c0*/  YIELD ;  /* 0x0000000000007946 */ /* 0x000fea0003800000 */
[----:B------:R-:W-:-:S13]  /*75d0*/  ISETP.NE.AND P1, PT, R4, R5, PT ;  /* 0x000000050400720c */ /* 0x000fda0003f25270 */
[----:B------:R-:W-:Y:S05]  /*75e0*/  @P1 BRA `(.L_x_2755) ;  /* 0xfffffffc00ec1947 */ /* 0x000fea000383ffff */
.L_x_2754:
[----:B------:R-:W-:Y:S05]  /*75f0*/  BSYNC B1 ;  /* 0x0000000000017941 */ /* 0x000fea0003800000 */
.L_x_2753:
[----:B------:R-:W-:-:S03]  /*7600*/  UMOV UR14, 0xffffffff ;  /* 0xffffffff000e7882 */ /* 0x000fc60000000000 */
[----:B------:R-:W-:Y:S05]  /*7610*/  BRA.DIV UR14, `(.L_x_2756) ;  /* 0x0000002e0ec47947 */ /* 0x000fea000b800000 */
[----:B------:R-:W-:Y:S01]  /*7620*/  NOP ;  /* 0x0000000000007918 */ /* 0x000fe20000000000 */
.L_x_2809:
        /* <DEDUP_REMOVED lines=15> */
.L_x_2758:
[----:B------:R-:W-:Y:S05]  /*7720*/  BSYNC B1 ;  /* 0x0000000000017941 */ /* 0x000fea0003800000 */
.L_x_2757:
        /* <DEDUP_REMOVED lines=14> */
.L_x_2760:
[----:B------:R-:W-:Y:S05]  /*7810*/  BSYNC B1 ;  /* 0x0000000000017941 */ /* 0x000fea0003800000 */
.L_x_2759:
        /* <DEDUP_REMOVED lines=15> */
.L_x_2762:
[----:B------:R-:W-:Y:S05]  /*7910*/  BSYNC B1 ;  /* 0x0000000000017941 */ /* 0x000fea0003800000 */
.L_x_2761:
[----:B------:R-:W-:Y:S06]  /*7920*/  BAR.ARV 0xa, 0xa0 ;  /* 0x0282800000007b1d */ /* 0x000fec0000002000 */
[----:B------:R-:W-:Y:S04]  /*7930*/  BSSY B1, `(.L_x_2763) ;  /* 0x0000003000017945 */ /* 0x000fe80003800000 */
[----:B------:R-:W-:Y:S05]  /*7940*/  @!P0 BRA `(.L_x_2764) ;  /* 0x0000000000048947 */ /* 0x000fea0003800000 */
[----:B------:R-:W-:-:S04]  /*7950*/  DEPBAR.LE SB0, 0x1 ;  /* 0x000080400000791a */ /* 0x000fc80000000000 */
.L_x_2764:
[----:B------:R-:W-:Y:S05]  /*7960*/  BSYNC B1 ;  /* 0x0000000000017941 */ /* 0x000fea0003800000 */
.L_x_2763:
[----:B------:R-:W-:Y:S06]  /*7970*/  BAR.ARV 0xb, 0xa0 ;  /* 0x02c2800000007b1d */ /* 0x000fec0000002000 */
[----:B------:R-:W-:Y:S04]  /*7980*/  BSSY B1, `(.L_x_2765) ;  /* 0x0000003000017945 */ /* 0x000fe80003800000 */
[----:B------:R-:W-:Y:S05]  /*7990*/  @!P0 BRA `(.L_x_2766) ;  /* 0x0000000000048947 */ /* 0x000fea0003800000 */
[----:B------:R-:W-:-:S04]  /*79a0*/  DEPBAR.LE SB0, 0x0 ;  /* 0x000080000000791a */ /* 0x000fc80000000000 */
.L_x_2766:
[----:B------:R-:W-:Y:S05]  /*79b0*/  BSYNC B1 ;  /* 0x0000000000017941 */ /* 0x000fea0003800000 */
.L_x_2765:
        /* <DEDUP_REMOVED lines=19> */
.L_x_2768:
[----:B------:R-:W-:Y:S05]  /*7af0*/  BSYNC B1 ;  /* 0x0000000000017941 */ /* 0x000fea0003800000 */
.L_x_2767:
[----:B------:R-:W-:Y:S02]  /*7b00*/  UIADD3 UR17, UR17, 0x2, URZ ;  /* 0x0000000211117890 */ /* 0x000fe4000fffe03f */
[----:B------:R-:W-:Y:S02]  /*7b10*/  UIADD3 UR4, UR4, 0x6000, URZ ;  /* 0x0000600004047890 */ /* 0x000fe4000fffe03f */
[----:B------:R-:W-:-:S06]  /*7b20*/  UISETP.GE.AND UP0, UPT, UR17, UR5, UPT ;  /* 0x000000051100728c */ /* 0x000fcc000bf06270 */
[----:B------:R-:W-:-:S13]  /*7b30*/  PLOP3.LUT P1, PT, PT, PT, UP0, 0x80, 0x0 ;  /* 0x000000000000781c */ /* 0x000fda0003f2f008 */
[----:B------:R-:W-:Y:S05]  /*7b40*/  @!P1 BRA `(.L_x_2769) ;  /* 0xfffffff000a49947 */ /* 0x000fea000383ffff */
[----:B------:R-:W-:Y:S05]  /*7b50*/  BRA `(.L_x_2716) ;  /* 0x0000002400d47947 */ /* 0x000fea0003800000 */
.L_x_2715:
        /* <DEDUP_REMOVED lines=21> */
.L_x_2770:
[----:B------:R-:W-:Y:S01]  /*7cb0*/  ULDC UR9, c[0x0][0xb44] ;  /* 0x0002d10000097ab9 */ /* 0x000fe20000000800 */
[----:B------:R-:W-:Y:S01]  /*7cc0*/  UMOV UR7, UR8 ;  /* 0x0000000800077c82 */ /* 0x000fe20008000000 */
[----:B------:R-:W-:-:S11]  /*7cd0*/  UISETP.NE.AND UP0, UPT, UR9, 0x1, UPT ;  /* 0x000000010900788c */ /* 0x000fd6000bf05270 */
[----:B------:R-:W-:Y:S02]  /*7ce0*/  @UP0 ULDC.64 UR10, c[0x0][0xb48] ;  /* 0x0002d200000a0ab9 */ /* 0x000fe40000000a00 */
[----:B------:R-:W-:-:S04]  /*7cf0*/  UIMAD.WIDE.U32 UR4, UR8, UR10, URZ ;  /* 0x0000000a080472a5 */ /* 0x000fc8000f8e003f */
[----:B------:R-:W-:-:S04]  /*7d00*/  @UP0 USHF.R.U32.HI UR7, URZ, UR11, UR5 ;  /* 0x0000000b3f070299 */ /* 0x000fc80008011605 */
[----:B------:R-:W-:-:S12]  /*7d10*/  UIMAD UR4, UR7, UR9, URZ ;  /* 0x00000009070472a4 */ /* 0x000fd8000f8e023f */
.L_x_2771:
        /* <DEDUP_REMOVED lines=18> */
[----:B------:R-:W-:Y:S01]  /*7e40*/  ULOP3.LUT UR7, URZ, UR7, URZ, 0x33, !UPT ;  /* 0x000000073f077292 */ /* 0x000fe2000f8e333f */
[----:B------:R-:W-:-:S03]  /*7e50*/  ULDC UR4, c[0x0][0xb2c] ;  /* 0x0002cb0000047ab9 */ /* 0x000fc60000000800 */
[----:B------:R-:W-:-:S03]  /*7e60*/  UIADD3 UR7, UR7, UR4, URZ ;  /* 0x0000000407077290 */ /* 0x000fc6000fffe03f */
[----:B------:R-:W1:Y:S01]  /*7e70*/  LDC R3, c[0x0][0x290] ;  /* 0x0000a400ff037b82 */ /* 0x000e620000000800 */
[----:B------:R-:W-:Y:S01]  /*7e80*/  UIMAD UR35, UR7, 0x60, URZ ;  /* 0x00000060072378a4 */ /* 0x000fe2000f8e023f */
[----:B------:R-:W-:-:S05]  /*7e90*/  ULDC UR4, c[0x0][0x74c] ;  /* 0x0001d30000047ab9 */ /* 0x000fca0000000800 */
        /* <DEDUP_REMOVED lines=56> */
.L_x_2810:
        /* <DEDUP_REMOVED lines=9> */
.L_x_2775:
        /* <DEDUP_REMOVED lines=108> */
.L_x_2786:
[----:B-1----:R-:W-:-:S05]  /*8970*/  IMAD.MOV.U32 R13, RZ, RZ, 0x1 ;  /* 0x00000001ff0d7424 */ /* 0x002fca00078e00ff */
[----:B------:R-:W-:-:S04]  /*8980*/  SHF.L.U32 R13, R13, 0x1f, RZ ;  /* 0x0000001f0d0d7819 */ /* 0x000fc800000006ff */
[----:B------:R-:W1:Y:S02]  /*8990*/  SYNCS.PHASECHK.TRANS64.TRYWAIT P1, [R12+URZ+0x36438], R13 ;  /* 0x0364380d0c0075a7 */ /* 0x000e64000802017f */
[----:B-1----:R-:W-:Y:S05]  /*89a0*/  @!P1 BRA `(.L_x_2778) ;  /* 0x0000001c00109947 */ /* 0x002fea0003800000 */
.L_x_2811:
        /* <DEDUP_REMOVED lines=8> */
.L_x_2779:
        /* <DEDUP_REMOVED lines=48> */
.L_x_2812:
        /* <DEDUP_REMOVED lines=8> */
.L_x_2781:
        /* <DEDUP_REMOVED lines=46> */
.L_x_2813:
        /* <DEDUP_REMOVED lines=12> */
.L_x_2783:
        /* <DEDUP_REMOVED lines=37> */
.L_x_2815:
        /* <DEDUP_REMOVED lines=8> */
.L_x_2785:
        /* <DEDUP_REMOVED lines=41> */
.L_x_2777:
[----:B--2---:R-:W2:Y:S01]  /*96b0*/  LDL.LU R4, [R1+0x4] ;  /* 0x0000040001047983 */ /* 0x004ea20000300800 */
[----:B------:R-:W-:-:S03]  /*96c0*/  IMAD.MOV.U32 R10, RZ, RZ, 0x1 ;  /* 0x00000001ff0a7424 */ /* 0x000fc600078e00ff */
[----:B------:R3:W5:Y:S01]  /*96d0*/  LDL R5, [R1+0x8] ;  /* 0x0000080001057983 */ /* 0x0007620000100800 */
[----:B--2---:R-:W-:-:S13]  /*96e0*/  ISETP.NE.AND P1, PT, R4, RZ, PT ;  /* 0x000000ff0400720c */ /* 0x004fda0003f25270 */
[----:B---3--:R-:W-:Y:S05]  /*96f0*/  @!P1 BRA `(.L_x_2776) ;  /* 0x0000000400889947 */ /* 0x008fea0003800000 */
[----:B------:R-:W2:Y:S02]  /*9700*/  SYNCS.PHASECHK.TRANS64.TRYWAIT P1, [R12+URZ+0x36438], R13 ;  /* 0x0364380d0c0075a7 */ /* 0x000ea4000802017f */
[----:B--2---:R-:W-:Y:S05]  /*9710*/  @!P1 BRA `(.L_x_2787) ;  /* 0x0000001000149947 */ /* 0x004fea0003800000 */
.L_x_2816:
        /* <DEDUP_REMOVED lines=8> */
.L_x_2788:
        /* <DEDUP_REMOVED lines=41> */
.L_x_2817:
        /* <DEDUP_REMOVED lines=9> */
.L_x_2790:
        /* <DEDUP_REMOVED lines=38> */
.L_x_2776:
[----:B------:R-:W-:-:S04]  /*9d20*/  SHF.L.U32 R3, R10, 0x1f, RZ ;  /* 0x0000001f0a037819 */ /* 0x000fc800000006ff */
[----:B------:R-:W2:Y:S02]  /*9d30*/  SYNCS.PHASECHK.TRANS64.TRYWAIT P1, [R12+URZ+0x36438], R3 ;  /* 0x036438030c0075a7 */ /* 0x000ea4000802017f */
[----:B--2---:R-:W-:Y:S05]  /*9d40*/  @!P1 BRA `(.L_x_2791) ;  /* 0x0000000800b09947 */ /* 0x004fea0003800000 */
.L_x_2818:
[----:B------:R-:W-:Y:S05]  /*9d50*/  @P0 BRA `(.L_x_2792) ;  /* 0x0000000000180947 */ /* 0x000fea0003800000 */
[----:B------:R-:W3:Y:S01]  /*9d60*/  S2R R0, SR_TID.X ;  /* 0x0000000000007919 */ /* 0x000ee20000002100 */
[----:B--2---:R-:W-:-:S04]  /*9d70*/  IMAD.MOV.U32 R3, RZ, RZ, 0x6100 ;  /* 0x00006100ff037424 */ /* 0x004fc800078e00ff */
[----:B------:R4:W-:Y:S01]  /*9d80*/  SYNCS.ARRIVE.TRANS64 RZ, [R12+URZ+0x36430], R3 ;  /* 0x036430030cff79a7 */ /* 0x0009e2000800003f */
[----:B---3--:R-:W-:-:S13]  /*9d90*/  LOP3.LUT P0, RZ, R0, 0x1f, RZ, 0xc0, !PT ;  /* 0x0000001f00ff7812 */ /* 0x008fda000780c0ff */
[----:B----4-:R-:W-:Y:S05]  /*9da0*/  @!P0 BRA `(.L_x_2792) ;  /* 0x0000000000048947 */ /* 0x010fea0003800000 */
[----:B------:R-:W-:Y:S01]  /*9db0*/  BPT.TRAP 0x1 ;  /* 0x000000040000795c */ /* 0x000fe20000300000 */
.L_x_2792:
        /* <DEDUP_REMOVED lines=45> */
.L_x_2773:
[----:B------:R-:W-:Y:S05]  /*a090*/  BSYNC B1 ;  /* 0x0000000000017941 */ /* 0x000fea0003800000 */
.L_x_2772:
[----:B------:R-:W-:-:S03]  /*a0a0*/  UMOV UR4, 0xffffffff ;  /* 0xffffffff00047882 */ /* 0x000fc60000000000 */
[----:B------:R-:W-:Y:S05]  /*a0b0*/  BRA.DIV UR4, `(.L_x_2793) ;  /* 0x0000000604e87947 */ /* 0x000fea000b800000 */
[----:B------:R-:W-:-:S13]  /*a0c0*/  ELECT P6, URZ, PT ;  /* 0x00000000003f782f */ /* 0x000fda00038c0000 */
.L_x_2821:
[----:B------:R-:W-:Y:S05]  /*a0d0*/  @!P6 BRA `(.L_x_2716) ;  /* 0x000000000074e947 */ /* 0x000fea0003800000 */
[----:B------:R-:W2:Y:S02]  /*a0e0*/  LDL.LU R0, [R1+0xc] ;  /* 0x00000c0001007983 */ /* 0x000ea40000300800 */
[----:B--2---:R-:W-:-:S04]  /*a0f0*/  LOP3.LUT R0, R0, 0x2, RZ, 0xfc, !PT ;  /* 0x0000000200007812 */ /* 0x004fc800078efcff */
[----:B------:R-:W-:-:S13]  /*a100*/  ISETP.NE.AND P2, PT, R0, 0x3, PT ;  /* 0x000000030000780c */ /* 0x000fda0003f45270 */
[----:B------:R-:W-:Y:S05]  /*a110*/  @!P2 BRA `(.L_x_2794) ;  /* 0x000000000004a947 */ /* 0x000fea0003800000 */
[----:B------:R-:W-:Y:S01]  /*a120*/  BPT.TRAP 0x1 ;  /* 0x000000040000795c */ /* 0x000fe20000300000 */
.L_x_2794:
        /* <DEDUP_REMOVED lines=15> */
.L_x_2822:
[----:B------:R-:W3:Y:S02]  /*a220*/  SYNCS.PHASECHK.TRANS64.TRYWAIT P0, [R23+URZ], R0 ;  /* 0x00000000170075a7 */ /* 0x000ee4000800017f */
[----:B---3--:R-:W-:Y:S05]  /*a230*/  @!P0 BRA `(.L_x_2796) ;  /* 0x0000000400bc8947 */ /* 0x008fea0003800000 */
.L_x_2823:
[----:B------:R-:W-:Y:S05]  /*a240*/  @!P2 BRA `(.L_x_2797) ;  /* 0x000000000004a947 */ /* 0x000fea0003800000 */
[----:B------:R-:W-:Y:S01]  /*a250*/  BPT.TRAP 0x1 ;  /* 0x000000040000795c */ /* 0x000fe20000300000 */
.L_x_2797:
[----:B------:R-:W-:-:S07]  /*a260*/  SHF.L.U32 R10, R10, 0x1f, RZ ;  /* 0x0000001f0a0a7819 */ /* 0x000fce00000006ff */
.L_x_2798:
[----:B----4-:R4:W1:Y:S02]  /*a270*/  SYNCS.PHASECHK.TRANS64.TRYWAIT P0, [R7+URZ+0x36438], R10 ;  /* 0x0364380a070075a7 */ /* 0x010864000800017f */
[----:B-1----:R-:W-:Y:S05]  /*a280*/  @!P0 NANOSLEEP.SYNCS 0x989680 ;  /* 0x009896800000895d */ /* 0x002fea0003900000 */
[----:B------:R-:W1:Y:S02]  /*a290*/  @!P0 SYNCS.PHASECHK.TRANS64 P0, [R7+URZ+0x36438], R10 ;  /* 0x0364380a070085a7 */ /* 0x000e64000800007f */
[----:B-1----:R-:W-:Y:S05]  /*a2a0*/  @!P0 BRA `(.L_x_2798) ;  /* 0xfffffffc00f08947 */ /* 0x002fea000383ffff */
.L_x_2716:
[----:B------:R-:W-:Y:S05]  /*a2b0*/  BSYNC B0 ;  /* 0x0000000000007941 */ /* 0x000fea0003800000 */
.L_x_2714:
[----:B------:R-:W-:Y:S05]  /*a2c0*/  EXIT ;  /* 0x000000000000794d */ /* 0x000fea0003800000 */
.L_x_2669:
[----:B------:R-:W-:Y:S02]  /*a2d0*/  IMAD.MOV.U32 R12, RZ, RZ, RZ ;  /* 0x000000ffff0c7224 */ /* 0x000fe400078e00ff */
[----:B------:R-:W-:Y:S02]  /*a2e0*/  IMAD.MOV.U32 R11, RZ, RZ, 0x1f ;  /* 0x0000001fff0b7424 */ /* 0x000fe400078e00ff */
[----:B------:R-:W-:-:S07]  /*a2f0*/  IMAD.MOV.U32 R15, RZ, RZ, -0x1 ;  /* 0xffffffffff0f7424 */ /* 0x000fce00078e00ff */
[----:B------:R-:W-:Y:S05]  /*a300*/  WARPSYNC.COLLECTIVE R15, `(.L_x_2799) ;  /* 0x000000000f087348 */ /* 0x000fea0003c00000 */
[----:B------:R1:W2:Y:S02]  /*a310*/  SHFL.IDX P6, R14, R13, R12, R11 ;  /* 0x0000000c0d0e7389 */ /* 0x0002a400000c000b */
[----:B-12---:R-:W-:Y:S01]  /*a320*/  ENDCOLLECTIVE ;  /* 0x000000000000791b */ /* 0x006fe20003800000 */
.L_x_2799:
[----:B------:R-:W-:Y:S05]  /*a330*/  BRA `(.L_x_2800) ;  /* 0xffffff6c00cc7947 */ /* 0x000fea000383ffff */
.L_x_2671:
[----:B--2---:R-:W-:-:S04]  /*a340*/  IMAD.U32 R3, RZ, RZ, UR40 ;  /* 0x00000028ff037e24 */ /* 0x004fc8000f8e00ff */
[----:B------:R2:W3:Y:S03]  /*a350*/  SYNCS.PHASECHK.TRANS64.TRYWAIT P0, [R3+URZ+0x36400], R10 ;  /* 0x0364000a030075a7 */ /* 0x0004e6000800017f */
[----:B---3--:R-:W-:Y:S05]  /*a360*/  @!P0 NANOSLEEP.SYNCS 0x989680 ;  /* 0x009896800000895d */ /* 0x008fea0003900000 */
[----:B------:R-:W3:Y:S02]  /*a370*/  @!P0 SYNCS.PHASECHK.TRANS64 P0, [R3+URZ+0x36400], R10 ;  /* 0x0364000a030085a7 */ /* 0x000ee4000800007f */
[----:B---3--:R-:W-:Y:S05]  /*a380*/  @!P0 BRA `(.L_x_2671) ;  /* 0xfffffffc00ec8947 */ /* 0x008fea000383ffff */
[----:B------:R-:W-:Y:S05]  /*a390*/  BRA `(.L_x_2670) ;  /* 0xffffff7000007947 */ /* 0x000fea000383ffff */
.L_x_2675:
[----:B--2---:R2:W3:Y:S02]  /*a3a0*/  SYNCS.PHASECHK.TRANS64.TRYWAIT P1, [R3+URZ+0x36410], R10 ;  /* 0x0364100a030075a7 */ /* 0x0044e4000802017f */
[----:B---3--:R-:W-:Y:S05]  /*a3b0*/  @!P1 NANOSLEEP.SYNCS 0x989680 ;  /* 0x009896800000995d */ /* 0x008fea0003900000 */
[----:B------:R-:W3:Y:S02]  /*a3c0*/  @!P1 SYNCS.PHASECHK.TRANS64 P1, [R3+URZ+0x36410], R10 ;  /* 0x0364100a030095a7 */ /* 0x000ee4000802007f */
[----:B---3--:R-:W-:Y:S05]  /*a3d0*/  @!P1 BRA `(.L_x_2675) ;  /* 0xfffffffc00f09947 */ /* 0x008fea000383ffff */
[----:B------:R-:W-:Y:S05]  /*a3e0*/  BRA `(.L_x_2674) ;  /* 0xffffff7400d07947 */ /* 0x000fea000383ffff */
.L_x_2679:
[----:B-1----:R-:W-:-:S04]  /*a3f0*/  IMAD.U32 R121, RZ, RZ, UR40 ;  /* 0x00000028ff797e24 */ /* 0x002fc8000f8e00ff */
[----:B------:R1:W2:Y:S03]  /*a400*/  SYNCS.PHASECHK.TRANS64.TRYWAIT P1, [R121+URZ+0x36430], R14 ;  /* 0x0364300e790075a7 */ /* 0x0002a6000802017f */
[----:B--2---:R-:W-:Y:S05]  /*a410*/  @!P1 NANOSLEEP.SYNCS 0x989680 ;  /* 0x009896800000995d */ /* 0x004fea0003900000 */
[----:B------:R-:W2:Y:S02]  /*a420*/  @!P1 SYNCS.PHASECHK.TRANS64 P1, [R121+URZ+0x36430], R14 ;  /* 0x0364300e790095a7 */ /* 0x000ea4000802007f */
[----:B--2---:R-:W-:Y:S05]  /*a430*/  @!P1 BRA `(.L_x_2679) ;  /* 0xfffffffc00ec9947 */ /* 0x004fea000383ffff */
[----:B------:R-:W-:Y:S05]  /*a440*/  BRA `(.L_x_2678) ;  /* 0xffffff7c00f47947 */ /* 0x000fea000383ffff */
.L_x_2723:
[----:B------:R-:W-:Y:S01]  /*a450*/  BSSY B1, `(.L_x_2801) ;  /* 0x0000005000017945 */ /* 0x000fe20003800000 */
[----:B------:R-:W-:-:S07]  /*a460*/  IMAD.MOV.U32 R15, RZ, RZ, -0x1 ;  /* 0xffffffffff0f7424 */ /* 0x000fce00078e00ff */
[----:B------:R-:W-:Y:S05]  /*a470*/  WARPSYNC.COLLECTIVE R15, `(.L_x_2802) ;  /* 0x000000000f087348 */ /* 0x000fea0003c00000 */
[----:B------:R-:W-:Y:S01]  /*a480*/  NOP ;  /* 0x0000000000007918 */ /* 0x000fe20000000000 */
[----:B------:R-:W-:Y:S01]  /*a490*/  ENDCOLLECTIVE ;  /* 0x000000000000791b */ /* 0x000fe20003800000 */
.L_x_2802:
[----:B------:R-:W-:Y:S05]  /*a4a0*/  BSYNC B1 ;  /* 0x0000000000017941 */ /* 0x000fea0003800000 */
.L_x_2801:
[----:B------:R-:W-:Y:S05]  /*a4b0*/  BRA `(.L_x_2803) ;  /* 0xffffffc000947947 */ /* 0x000fea000383ffff */
.L_x_2740:
[----:B------:R-:W-:Y:S01]  /*a4c0*/  BSSY B1, `(.L_x_2804) ;  /* 0x0000005000017945 */ /* 0x000fe20003800000 */
[----:B------:R-:W-:-:S07]  /*a4d0*/  IMAD.MOV.U32 R15, RZ, RZ, -0x1 ;  /* 0xffffffffff0f7424 */ /* 0x000fce00078e00ff */
[----:B------:R-:W-:Y:S05]  /*a4e0*/  WARPSYNC.COLLECTIVE R15, `(.L_x_2805) ;  /* 0x000000000f087348 */ /* 0x000fea0003c00000 */
[----:B------:R-:W-:Y:S01]  /*a4f0*/  NOP ;  /* 0x0000000000007918 */ /* 0x000fe20000000000 */
[----:B------:R-:W-:Y:S01]  /*a500*/  ENDCOLLECTIVE ;  /* 0x000000000000791b */ /* 0x000fe20003800000 */
.L_x_2805:
[----:B------:R-:W-:Y:S05]  /*a510*/  BSYNC B1 ;  /* 0x0000000000017941 */ /* 0x000fea0003800000 */
.L_x_2804:
[----:B------:R-:W-:Y:S05]  /*a520*/  BRA `(.L_x_2806) ;  /* 0xffffffc800987947 */ /* 0x000fea000383ffff */
.L_x_2756:
[----:B------:R-:W-:Y:S01]  /*a530*/  BSSY B1, `(.L_x_2807) ;  /* 0x0000005000017945 */ /* 0x000fe20003800000 */
[----:B------:R-:W-:-:S07]  /*a540*/  IMAD.MOV.U32 R15, RZ, RZ, -0x1 ;  /* 0xffffffffff0f7424 */ /* 0x000fce00078e00ff */
[----:B------:R-:W-:Y:S05]  /*a550*/  WARPSYNC.COLLECTIVE R15, `(.L_x_2808) ;  /* 0x000000000f087348 */ /* 0x000fea0003c00000 */
[----:B------:R-:W-:Y:S01]  /*a560*/  NOP ;  /* 0x0000000000007918 */ /* 0x000fe20000000000 */
[----:B------:R-:W-:Y:S01]  /*a570*/  ENDCOLLECTIVE ;  /* 0x000000000000791b */ /* 0x000fe20003800000 */
.L_x_2808:
[----:B------:R-:W-:Y:S05]  /*a580*/  BSYNC B1 ;  /* 0x0000000000017941 */ /* 0x000fea0003800000 */
.L_x_2807:
[----:B------:R-:W-:Y:S05]  /*a590*/  BRA `(.L_x_2809) ;  /* 0xffffffd000247947 */ /* 0x000fea000383ffff */
.L_x_2774:
[----:B-1----:R1:W2:Y:S02]  /*a5a0*/  SYNCS.PHASECHK.TRANS64.TRYWAIT P1, [R12+URZ+0x36420], R13 ;  /* 0x0364200d0c0075a7 */ /* 0x0022a4000802017f */
[----:B--2---:R-:W-:Y:S05]  /*a5b0*/  @!P1 NANOSLEEP.SYNCS 0x989680 ;  /* 0x009896800000995d */ /* 0x004fea0003900000 */
[----:B------:R-:W2:Y:S02]  /*a5c0*/  @!P1 SYNCS.PHASECHK.TRANS64 P1, [R12+URZ+0x36420], R13 ;  /* 0x0364200d0c0095a7 */ /* 0x000ea4000802007f */
[----:B--2---:R-:W-:Y:S05]  /*a5d0*/  @!P1 BRA `(.L_x_2774) ;  /* 0xfffffffc00f09947 */ /* 0x004fea000383ffff */
[----:B------:R-:W-:Y:S05]  /*a5e0*/  BRA `(.L_x_2810) ;  /* 0xffffffdc000c7947 */ /* 0x000fea000383ffff */
.L_x_2778:
[----:B-1----:R1:W3:Y:S02]  /*a5f0*/  SYNCS.PHASECHK.TRANS64.TRYWAIT P1, [R12+URZ+0x36438], R13 ;  /* 0x0364380d0c0075a7 */ /* 0x0022e4000802017f */
[----:B---3--:R-:W-:Y:S05]  /*a600*/  @!P1 NANOSLEEP.SYNCS 0x989680 ;  /* 0x009896800000995d */ /* 0x008fea0003900000 */
[----:B------:R-:W3:Y:S02]  /*a610*/  @!P1 SYNCS.PHASECHK.TRANS64 P1, [R12+URZ+0x36438], R13 ;  /* 0x0364380d0c0095a7 */ /* 0x000ee4000802007f */
[----:B---3--:R-:W-:Y:S05]  /*a620*/  @!P1 BRA `(.L_x_2778) ;  /* 0xfffffffc00f09947 */ /* 0x008fea000383ffff */
[----:B------:R-:W-:Y:S05]  /*a630*/  BRA `(.L_x_2811) ;  /* 0xffffffe000dc7947 */ /* 0x000fea000383ffff */
.L_x_2780:
[----:B--2---:R2:W3:Y:S02]  /*a640*/  SYNCS.PHASECHK.TRANS64.TRYWAIT P1, [R12+URZ+0x36428], R0 ;  /* 0x036428000c0075a7 */ /* 0x0044e4000802017f */
[----:B---3--:R-:W-:Y:S05]  /*a650*/  @!P1 NANOSLEEP.SYNCS 0x989680 ;  /* 0x009896800000995d */ /* 0x008fea0003900000 */
[----:B------:R-:W3:Y:S02]  /*a660*/  @!P1 SYNCS.PHASECHK.TRANS64 P1, [R12+URZ+0x36428], R0 ;  /* 0x036428000c0095a7 */ /* 0x000ee4000802007f */
[----:B---3--:R-:W-:Y:S05]  /*a670*/  @!P1 BRA `(.L_x_2780) ;  /* 0xfffffffc00f09947 */ /* 0x008fea000383ffff */
[----:B------:R-:W-:Y:S05]  /*a680*/  BRA `(.L_x_2812) ;  /* 0xffffffe400a87947 */ /* 0x000fea000383ffff */
.L_x_2782:
        /* <DEDUP_REMOVED lines=8> */
.L_x_2784:
[----:B------:R-:W-:-:S07]  /*a710*/  SHF.L.U32 R5, R16, 0x1f, RZ ;  /* 0x0000001f10057819 */ /* 0x000fce00000006ff */
.L_x_2814:
[----:B---3--:R3:W4:Y:S02]  /*a720*/  SYNCS.PHASECHK.TRANS64.TRYWAIT P1, [R12+URZ+0x36420], R5 ;  /* 0x036420050c0075a7 */ /* 0x008724000802017f */
[----:B----4-:R-:W-:Y:S05]  /*a730*/  @!P1 NANOSLEEP.SYNCS 0x989680 ;  /* 0x009896800000995d */ /* 0x010fea0003900000 */
[----:B------:R-:W4:Y:S02]  /*a740*/  @!P1 SYNCS.PHASECHK.TRANS64 P1, [R12+URZ+0x36420], R5 ;  /* 0x036420050c0095a7 */ /* 0x000f24000802007f */
[----:B----4-:R-:W-:Y:S05]  /*a750*/  @!P1 BRA `(.L_x_2814) ;  /* 0xfffffffc00f09947 */ /* 0x010fea000383ffff */
[----:B------:R-:W-:Y:S05]  /*a760*/  BRA `(.L_x_2815) ;  /* 0xffffffec000c7947 */ /* 0x000fea000383ffff */
.L_x_2787:
[----:B--2---:R2:W3:Y:S02]  /*a770*/  SYNCS.PHASECHK.TRANS64.TRYWAIT P1, [R12+URZ+0x36438], R13 ;  /* 0x0364380d0c0075a7 */ /* 0x0044e4000802017f */
[----:B---3--:R-:W-:Y:S05]  /*a780*/  @!P1 NANOSLEEP.SYNCS 0x989680 ;  /* 0x009896800000995d */ /* 0x008fea0003900000 */
[----:B------:R-:W3:Y:S02]  /*a790*/  @!P1 SYNCS.PHASECHK.TRANS64 P1, [R12+URZ+0x36438], R13 ;  /* 0x0364380d0c0095a7 */ /* 0x000ee4000802007f */
[----:B---3--:R-:W-:Y:S05]  /*a7a0*/  @!P1 BRA `(.L_x_2787) ;  /* 0xfffffffc00f09947 */ /* 0x008fea000383ffff */
[----:B------:R-:W-:Y:S05]  /*a7b0*/  BRA `(.L_x_2816) ;  /* 0xffffffec00d87947 */ /* 0x000fea000383ffff */
.L_x_2789:
[----:B-1----:R1:W2:Y:S02]  /*a7c0*/  SYNCS.PHASECHK.TRANS64.TRYWAIT P1, [R12+URZ+0x36428], R5 ;  /* 0x036428050c0075a7 */ /* 0x0022a4000802017f */
[----:B--2---:R-:W-:Y:S05]  /*a7d0*/  @!P1 NANOSLEEP.SYNCS 0x989680 ;  /* 0x009896800000995d */ /* 0x004fea0003900000 */
[----:B------:R-:W2:Y:S02]  /*a7e0*/  @!P1 SYNCS.PHASECHK.TRANS64 P1, [R12+URZ+0x36428], R5 ;  /* 0x036428050c0095a7 */ /* 0x000ea4000802007f */
[----:B--2---:R-:W-:Y:S05]  /*a7f0*/  @!P1 BRA `(.L_x_2789) ;  /* 0xfffffffc00f09947 */ /* 0x004fea000383ffff */
[----:B------:R-:W-:Y:S05]  /*a800*/  BRA `(.L_x_2817) ;  /* 0xfffffff000887947 */ /* 0x000fea000383ffff */
.L_x_2791:
[----:B--2---:R2:W3:Y:S02]  /*a810*/  SYNCS.PHASECHK.TRANS64.TRYWAIT P1, [R12+URZ+0x36438], R3 ;  /* 0x036438030c0075a7 */ /* 0x0044e4000802017f */
[----:B---3--:R-:W-:Y:S05]  /*a820*/  @!P1 NANOSLEEP.SYNCS 0x989680 ;  /* 0x009896800000995d */ /* 0x008fea0003900000 */
[----:B------:R-:W3:Y:S02]  /*a830*/  @!P1 SYNCS.PHASECHK.TRANS64 P1, [R12+URZ+0x36438], R3 ;  /* 0x036438030c0095a7 */ /* 0x000ee4000802007f */
[----:B---3--:R-:W-:Y:S05]  /*a840*/  @!P1 BRA `(.L_x_2791) ;  /* 0xfffffffc00f09947 */ /* 0x008fea000383ffff */
[----:B------:R-:W-:Y:S05]  /*a850*/  BRA `(.L_x_2818) ;  /* 0xfffffff4003c7947 */ /* 0x000fea000383ffff */
.L_x_2793:
[----:B------:R-:W-:Y:S01]  /*a860*/  BSSY B1, `(.L_x_2819) ;  /* 0x0000006000017945 */ /* 0x000fe20003800000 */
[----:B------:R-:W-:-:S07]  /*a870*/  IMAD.MOV.U32 R15, RZ, RZ, -0x1 ;  /* 0xffffffffff0f7424 */ /* 0x000fce00078e00ff */
[----:B-1----:R-:W-:Y:S05]  /*a880*/  WARPSYNC.COLLECTIVE R15, `(.L_x_2820) ;  /* 0x000000000f0c7348 */ /* 0x002fea0003c00000 */
[----:B------:R-:W-:Y:S02]  /*a890*/  ELECT P6, UR62, PT ;  /* 0x00000000003e782f */ /* 0x000fe400038c0000 */
[----:B------:R-:W-:Y:S01]  /*a8a0*/  MOV R14, UR62 ;  /* 0x0000003e000e7c02 */ /* 0x000fe20008000f00 */
[----:B-1----:R-:W-:Y:S10]  /*a8b0*/  ENDCOLLECTIVE ;  /* 0x000000000000791b */ /* 0x002ff40003800000 */
.L_x_2820:
[----:B------:R-:W-:Y:S05]  /*a8c0*/  BSYNC B1 ;  /* 0x0000000000017941 */ /* 0x000fea0003800000 */
.L_x_2819:
[----:B------:R-:W-:Y:S05]  /*a8d0*/  BRA `(.L_x_2821) ;  /* 0xfffffff400fc7947 */ /* 0x000fea000383ffff */
.L_x_2795:
[----:B--2---:R2:W3:Y:S02]  /*a8e0*/  SYNCS.PHASECHK.TRANS64.TRYWAIT P0, [R5+URZ], R2 ;  /* 0x00000002050075a7 */ /* 0x0044e4000800017f */
[----:B---3--:R-:W-:Y:S05]  /*a8f0*/  @!P0 NANOSLEEP.SYNCS 0x989680 ;  /* 0x009896800000895d */ /* 0x008fea0003900000 */
[----:B------:R-:W3:Y:S02]  /*a900*/  @!P0 SYNCS.PHASECHK.TRANS64 P0, [R5+URZ], R2 ;  /* 0x00000002050085a7 */ /* 0x000ee4000800007f */
[----:B---3--:R-:W-:Y:S05]  /*a910*/  @!P0 BRA `(.L_x_2795) ;  /* 0xfffffffc00f08947 */ /* 0x008fea000383ffff */
[----:B------:R-:W-:Y:S05]  /*a920*/  BRA `(.L_x_2822) ;  /* 0xfffffff8003c7947 */ /* 0x000fea000383ffff */
.L_x_2796:
[----:B---3--:R3:W4:Y:S02]  /*a930*/  SYNCS.PHASECHK.TRANS64.TRYWAIT P0, [R23+URZ], R0 ;  /* 0x00000000170075a7 */ /* 0x008724000800017f */
[----:B----4-:R-:W-:Y:S05]  /*a940*/  @!P0 NANOSLEEP.SYNCS 0x989680 ;  /* 0x009896800000895d */ /* 0x010fea0003900000 */
[----:B------:R-:W4:Y:S02]  /*a950*/  @!P0 SYNCS.PHASECHK.TRANS64 P0, [R23+URZ], R0 ;  /* 0x00000000170085a7 */ /* 0x000f24000800007f */
[----:B----4-:R-:W-:Y:S05]  /*a960*/  @!P0 BRA `(.L_x_2796) ;  /* 0xfffffffc00f08947 */ /* 0x010fea000383ffff */
[----:B------:R-:W-:Y:S05]  /*a970*/  BRA `(.L_x_2823) ;  /* 0xfffffff800307947 */ /* 0x000fea000383ffff */
.L_x_2824:
        /* <DEDUP_REMOVED lines=16> */
.L_x_3872:


//--------------------- .text._ZN7cutlass13device_kernelIN5flash11enable_sm90INS1_16FlashAttnBwdSm90INS1_25CollectiveMainloopBwdSm90ILi2ELi1ELi1EN4cute5tupleIJNS5_1CILi1EEES8_S8_EEENS6_IJNS7_ILi64EEENS7_ILi96EEENS7_ILi192EEEEEENS_6half_tEfNS_4arch4Sm90ELb1ELb0ELb1ELb0ELb0ELb0ELb1ELb0ELi3ELi1ELi1ELi1ELb0EEENS1_24CollectiveEpilogueBwdGQAISD_fSG_Li384ELb0ELb0EEENS1_25SingleTileBwdLPTSchedulerILb0ELi96ELb0EEEEEEEEEvNT_6ParamsE --------------------------
	.section	.text._ZN7cutlass13device_kernelIN5flash11enable_sm90INS1_16FlashAttnBwdSm90INS1_25CollectiveMainloopBwdSm90ILi2ELi1ELi1EN4cute5tupleIJNS5_1CILi1EEES8_S8_EEENS6_IJNS7_ILi64EEENS7_ILi96EEENS7_ILi192EEEEEENS_6half_tEfNS_4arch4Sm90ELb1ELb0ELb1ELb0ELb0ELb0ELb1ELb0ELi3ELi1ELi1ELi1ELb0EEENS1_24CollectiveEpilogueBwdGQAISD_fSG_Li384ELb0ELb0EEENS1_25SingleTileBwdLPTSchedulerILb0ELi96ELb0EEEEEEEEEvNT_6ParamsE,"ax",@progbits
	.align	128
.text._ZN7cutlass13device_kernelIN5flash11enable_sm90INS1_16FlashAttnBwdSm90INS1_25CollectiveMainloopBwdSm90ILi2ELi1ELi1EN4cute5tupleIJNS5_1CILi1EEES8_S8_EEENS6_IJNS7_ILi64EEENS7_ILi96EEENS7_ILi192EEEEEENS_6half_tEfNS_4arch4Sm90ELb1ELb0ELb1ELb0ELb0ELb0ELb1ELb0ELi3ELi1ELi1ELi1ELb0EEENS1_24CollectiveEpilogueBwdGQAISD_fSG_Li384ELb0ELb0EEENS1_25SingleTileBwdLPTSchedulerILb0ELi96ELb0EEEEEEEEEvNT_6ParamsE:
        .type           _ZN7cutlass13device_kernelIN5flash11enable_sm90INS1_16FlashAttnBwdSm90INS1_25CollectiveMainloopBwdSm90ILi2ELi1ELi1EN4cute5tupleIJNS5_1CILi1EEES8_S8_EEENS6_IJNS7_ILi64EEENS7_ILi96EEENS7_ILi192EEEEEENS_6half_tEfNS_4arch4Sm90ELb1ELb0ELb1ELb0ELb0ELb0ELb1ELb0ELi3ELi1ELi1ELi1ELb0EEENS1_24CollectiveEpilogueBwdGQAISD_fSG_Li384ELb0ELb0EEENS1_25SingleTileBwdLPTSchedulerILb0ELi96ELb0EEEEEEEEEvNT_6ParamsE,@function
        .size           _ZN7cutlass13device_kernelIN5flash11enable_sm90INS1_16FlashAttnBwdSm90INS1_25CollectiveMainloopBwdSm90ILi2ELi1ELi1EN4cute5tupleIJNS5_1CILi1EEES8_S8_EEENS6_IJNS7_ILi64EEENS7_ILi96EEENS7_ILi192EEEEEENS_6half_tEfNS_4arch4Sm90ELb1ELb0ELb1ELb0ELb0ELb0ELb1ELb0ELi3ELi1ELi1ELi1ELb0EEENS1_24CollectiveEpilogueBwdGQAISD_fSG_Li384ELb0ELb0EEENS1_25SingleTileBwdLPTSchedulerILb0ELi96ELb0EEEEEEEEEvNT_6ParamsE,(.L_x_3873 - _ZN7cutlass13device_kernelIN5flash11enable_sm90INS1_16FlashAttnBwdSm90INS1_25CollectiveMainloopBwdSm90ILi2ELi1ELi1EN4cute5tupleIJNS5_1CILi1EEES8_S8_EEENS6_IJNS7_ILi64EEENS7_ILi96EEENS7_ILi192EEEEEENS_6half_tEfNS_4arch4Sm90ELb1ELb0ELb1ELb0ELb0ELb0ELb1ELb0ELi3ELi1ELi1ELi1ELb0EEENS1_24CollectiveEpilogueBwdGQAISD_fSG_Li384ELb0ELb0EEENS1_25SingleTileBwdLPTSchedulerILb0ELi96ELb0EEEEEEEEEvNT_6ParamsE)
        .other          _ZN7cutlass13device_kernelIN5flash11enable_sm90INS1_16FlashAttnBwdSm90INS1_25CollectiveMainloopBwdSm90ILi2ELi1ELi1EN4cute5tupleIJNS5_1CILi1EEES8_S8_EEENS6_IJNS7_ILi64EEENS7_ILi96EEENS7_ILi192EEEEEENS_6half_tEfNS_4arch4Sm90ELb1ELb0ELb1ELb0ELb0ELb0ELb1ELb0ELi3ELi1ELi1ELi1ELb0EEENS1_24CollectiveEpilogueBwdGQAISD_fSG_Li384ELb0ELb0EEENS1_25SingleTileBwdLPTSchedulerILb0ELi96ELb0EEEEEEEEEvNT_6ParamsE,@"STO_CUDA_ENTRY STV_DEFAULT"
_ZN7cutlass13device_kernelIN5flash11enable_sm90INS1_16FlashAttnBwdSm90INS1_25CollectiveMainloopBwdSm90ILi2ELi1ELi1EN4cute5tupleIJNS5_1CILi1EEES8_S8_EEENS6_IJNS7_ILi64EEENS7_ILi96EEENS7_ILi192EEEEEENS_6half_tEfNS_4arch4Sm90ELb1ELb0ELb1ELb0ELb0ELb0ELb1ELb0ELi3ELi1ELi1ELi1ELb0EEENS1_24CollectiveEpilogueBwdGQAISD_fSG_Li384ELb0ELb0EEENS1_25SingleTileBwdLPTSchedulerILb0ELi96ELb0EEEEEEEEEvNT_6ParamsE:
        /* <DEDUP_REMOVED lines=23> */
.L_x_2826:
[----:B------:R-:W-:Y:S05]  /*0170*/  BSYNC B0 ;  /* 0x0000000000007941 */ /* 0x000fea0003800000 */
.L_x_2825:
        /* <DEDUP_REMOVED lines=34> */
.L_x_2827:
        /* <DEDUP_REMOVED lines=20> */
.L_x_2828:
[----:B---3--:R-:W-:Y:S01]  /*04e0*/  ISETP.NE.AND P0, PT, R2, RZ, PT ;  /* 0x000000ff0200720c */ /* 0x008fe20003f05270 */
[----:B------:R-:W-:Y:S01]  /*04f0*/  IMAD.MOV.U32 R2, RZ, RZ, 0x1 ;  /* 0x00000001ff027424 */ /* 0x000fe200078e00ff */
[----:B------:R-:W-:Y:S01]  /*0500*/  NOP ;  /* 0x0000000000007918 */ /* 0x000fe20000000000 */
[----:B------:R-:W-:Y:S03]  /*0510*/  BSSY B6, `(.L_x_2829) ;  /* 0x00007d7000067945 */ /* 0x000fe60003800000 */
[----:B------:R-:W-:-:S05]  /*0520*/  SEL R2, R2, 0x2, !P0 ;  /* 0x0000000202027807 */ /* 0x000fca0004000000 */
[----:B------:R3:W-:Y:S01]  /*0530*/  STL [R1+0xc], R2 ;  /* 0x00000c0201007387 */ /* 0x0007e20000100800 */
[----:B-12-4-:R-:W-:Y:S06]  /*0540*/  BAR.SYNC.DEFER_BLOCKING 0x0 ;  /* 0x0000000000007b1d */ /* 0x016fec0000010000 */
[----:B------:R-:W-:Y:S05]  /*0550*/  @!P0 BRA `(.L_x_2830) ;  /* 0x0000004000d88947 */ /* 0x000fea0003800000 */
.L_x_2831:
        /* <DEDUP_REMOVED lines=32> */
.L_x_2832:
[----:B------:R-:W-:Y:S01]  /*0760*/  ULDC UR7, c[0x0][0x8cc] ;  /* 0x0002330000077ab9 */ /* 0x000fe20000000800 */
[----:B------:R-:W-:Y:S01]  /*0770*/  UMOV UR38, UR10 ;  /* 0x0000000a00267c82 */ /* 0x000fe20008000000 */
[----:B------:R-:W-:-:S11]  /*0780*/  UISETP.NE.AND UP0, UPT, UR7, 0x1, UPT ;  /* 0x000000010700788c */ /* 0x000fd6000bf05270 */
[----:B------:R-:W-:Y:S02]  /*0790*/  @UP0 ULDC.64 UR8, c[0x0][0x8d0] ;  /* 0x0002340000080ab9 */ /* 0x000fe40000000a00 */
[----:B------:R-:W-:-:S04]  /*07a0*/  UIMAD.WIDE.U32 UR4, UR10, UR8, URZ ;  /* 0x000000080a0472a5 */ /* 0x000fc8000f8e003f */
[----:B------:R-:W-:-:S04]  /*07b0*/  @UP0 USHF.R.U32.HI UR38, URZ, UR9, UR5 ;  /* 0x000000093f260299 */ /* 0x000fc80008011605 */
[----:B------:R-:W-:-:S12]  /*07c0*/  UIMAD UR4, UR38, UR7, URZ ;  /* 0x00000007260472a4 */ /* 0x000fd8000f8e023f */
.L_x_2833:
        /* <DEDUP_REMOVED lines=103> */
.L_x_2837:
        /* <DEDUP_REMOVED lines=15> */
.L_x_2836:
        /* <DEDUP_REMOVED lines=20> */
.L_x_2839:
        /* <DEDUP_REMOVED lines=15> */
.L_x_2838:
        /* <DEDUP_REMOVED lines=8> */
.L_x_2924:
        /* <DEDUP_REMOVED lines=19> */
.L_x_2841:
        /* <DEDUP_REMOVED lines=109> */
.L_x_2853:
[----:B------:R-:W-:-:S13]  /*19e0*/  ISETP.NE.AND P0, PT, R8, 0x3, PT ;  /* 0x000000030800780c */ /* 0x000fda0003f05270 */
[----:B-1----:R-:W-:Y:S05]  /*19f0*/  @!P0 BRA `(.L_x_2843) ;  /* 0x0000000000048947 */ /* 0x002fea0003800000 */
[----:B------:R-:W-:Y:S01]  /*1a00*/  BPT.TRAP 0x1 ;  /* 0x000000040000795c */ /* 0x000fe20000300000 */
.L_x_2843:
[----:B------:R-:W-:Y:S02]  /*1a10*/  LEA R3, R2, UR40, 0x3 ;  /* 0x0000002802037c11 */ /* 0x000fe4000f8e18ff */
[----:B------:R-:W-:-:S04]  /*1a20*/  SHF.L.U32 R10, R7, 0x1f, RZ ;  /* 0x0000001f070a7819 */ /* 0x000fc800000006ff */
[----:B------:R1:W2:Y:S01]  /*1a30*/  SYNCS.PHASECHK.TRANS64.TRYWAIT P1, [R3+URZ+0x36410], R10 ;  /* 0x0364100a030075a7 */ /* 0x0002a2000802017f */
[----:B------:R-:W-:Y:S05]  /*1a40*/  @!P0 BRA `(.L_x_2844) ;  /* 0x0000000000048947 */ /* 0x000fea0003800000 */
[----:B------:R-:W-:Y:S01]  /*1a50*/  BPT.TRAP 0x1 ;  /* 0x000000040000795c */ /* 0x000fe20000300000 */
.L_x_2844:
[----:B--2---:R-:W-:Y:S05]  /*1a60*/  @P1 BRA `(.L_x_2845) ;  /* 0x0000000000081947 */ /* 0x004fea0003800000 */
[----:B------:R-:W2:Y:S02]  /*1a70*/  SYNCS.PHASECHK.TRANS64.TRYWAIT P1, [R3+URZ+0x36410], R10 ;  /* 0x0364100a030075a7 */ /* 0x000ea4000802017f */
[----:B--2---:R-:W-:Y:S05]  /*1a80*/  @!P1 BRA `(.L_x_2846) ;  /* 0x0000006800389947 */ /* 0x004fea0003800000 */
.L_x_2845:
        /* <DEDUP_REMOVED lines=103> */
.L_x_2847:
[----:B------:R-:W-:-:S04]  /*2100*/  SHF.L.U32 R14, R5, 0x1f, RZ ;  /* 0x0000001f050e7819 */ /* 0x000fc800000006ff */
[----:B------:R1:W1:Y:S01]  /*2110*/  SYNCS.PHASECHK.TRANS64.TRYWAIT P1, [UR40+0x36430], R14 ;  /* 0x0364300eff0075a7 */ /* 0x0002620008020168 */
[----:B------:R-:W-:Y:S05]  /*2120*/  @!P0 BRA `(.L_x_2848) ;  /* 0x0000000000048947 */ /* 0x000fea0003800000 */
[----:B------:R-:W-:Y:S01]  /*2130*/  BPT.TRAP 0x1 ;  /* 0x000000040000795c */ /* 0x000fe20000300000 */
.L_x_2848:
        /* <DEDUP_REMOVED lines=36> */
.L_x_2849:
        /* <DEDUP_REMOVED lines=351> */
.L_x_2851:
        /* <DEDUP_REMOVED lines=60> */
.L_x_2852:
        /* <DEDUP_REMOVED lines=62> */
.L_x_2835:
[----:B------:R-:W-:Y:S05]  /*4110*/  @P0 BRA `(.L_x_2834) ;  /* 0x0000004000580947 */ /* 0x000fea0003800000 */
[----:B------:R-:W1:Y:S01]  /*4120*/  S2R R4, SR_TID.X ;  /* 0x0000000000047919 */ /* 0x000e620000002100 */
[----:B------:R-:W2:Y:S01]  /*4130*/  S2UR UR5, SR_CgaCtaId ;  /* 0x00000000000579c3 */ /* 0x000ea20000008800 */
[----:B------:R-:W-:Y:S01]  /*4140*/  ULDC UR4, c[0x0][0x850] ;  /* 0x0002140000047ab9 */ /* 0x000fe20000000800 */
[----:B------:R-:W-:Y:S01]  /*4150*/  UIMAD UR38, UR38, 0x4800, URZ ;  /* 0x00004800262678a4 */ /* 0x000fe2000f8e023f */
[----:B------:R-:W-:Y:S01]  /*4160*/  BSSY B0, `(.L_x_2854) ;  /* 0x0000051000007945 */ /* 0x000fe20003800000 */
[----:B------:R-:W-:Y:S01]  /*4170*/  UISETP.NE.AND UP0, UPT, UR4, 0x1, UPT ;  /* 0x000000010400788c */ /* 0x000fe2000bf05270 */
[----:B------:R-:W-:Y:S02]  /*4180*/  ULDC.64 UR10, c[0x0][0x818] ;  /* 0x00020600000a7ab9 */ /* 0x000fe40000000a00 */
[----:B------:R-:W-:Y:S01]  /*4190*/  UMOV UR4, 0x400 ;  /* 0x0000040000047882 */ /* 0x000fe20000000000 */
[----:B------:R-:W-:Y:S01]  /*41a0*/  USHF.R.S32.HI UR39, URZ, 0x1f, UR38 ;  /* 0x0000001f3f277899 */ /* 0x000fe20008011426 */
[----:B------:R-:W-:Y:S01]  /*41b0*/  ULDC.64 UR12, c[0x0][0x820] ;  /* 0x00020800000c7ab9 */ /* 0x000fe20000000a00 */
[----:B------:R-:W-:-:S05]  /*41c0*/  ULDC.64 UR14, c[0x0][0x848] ;  /* 0x00021200000e7ab9 */ /* 0x000fca0000000a00 */
[----:B------:R-:W-:Y:S02]  /*41d0*/  @UP0 ULDC UR6, c[0x0][0x854] ;  /* 0x0002150000060ab9 */ /* 0x000fe40000000800 */
[----:B------:R-:W-:Y:S02]  /*41e0*/  UIMAD.WIDE.U32 UR6, UR36, UR6, URZ ;  /* 0x00000006240672a5 */ /* 0x000fe4000f8e003f */
[----:B--2---:R-:W-:-:S03]  /*41f0*/  ULEA UR4, UR5, UR4, 0x18 ;  /* 0x0000000405047291 */ /* 0x004fc6000f8ec03f */
[----:B------:R-:W-:Y:S02]  /*4200*/  @UP0 ULDC UR5, c[0x0][0x858] ;  /* 0x0002160000050ab9 */ /* 0x000fe40000000800 */
[----:B------:R-:W-:Y:S01]  /*4210*/  @UP0 USHF.R.U32.HI UR36, URZ, UR5, UR7 ;  /* 0x000000053f240299 */ /* 0x000fe20008011607 */
[----:B-1----:R-:W-:-:S03]  /*4220*/  VIADD R3, R4, 0xffffff80 ;  /* 0xffffff8004037836 */ /* 0x002fc60000000000 */
[----:B------:R-:W-:Y:S02]  /*4230*/  USHF.R.S32.HI UR5, URZ, 0x1f, UR36 ;  /* 0x0000001f3f057899 */ /* 0x000fe40008011424 */
[----:B------:R-:W-:Y:S01]  /*4240*/  UIMAD.WIDE.U32 UR6, UR36, UR10, UR38 ;  /* 0x0000000a240672a5 */ /* 0x000fe2000f8e0026 */
[----:B------:R-:W-:Y:S01]  /*4250*/  SHF.R.S32.HI R0, RZ, 0x1f, R3 ;  /* 0x0000001fff007819 */ /* 0x000fe20000011403 */
[----:B------:R-:W-:Y:S01]  /*4260*/  UIMAD UR8, UR5, UR10, URZ ;  /* 0x0000000a050872a4 */ /* 0x000fe2000f8e023f */
[----:B------:R-:W-:Y:S01]  /*4270*/  BAR.SYNC.DEFER_BLOCKING 0x1, 0x180 ;  /* 0x0046000000007b1d */ /* 0x000fe20000010000 */
[----:B------:R-:W-:Y:S02]  /*4280*/  ISETP.NE.AND P0, PT, R3, RZ, PT ;  /* 0x000000ff0300720c */ /* 0x000fe40003f05270 */
[----:B------:R-:W-:Y:S01]  /*4290*/  LEA.HI R2, R0, R3, RZ, 0x7 ;  /* 0x0000000300027211 */ /* 0x000fe200078f38ff */
[----:B------:R-:W-:-:S03]  /*42a0*/  UIMAD UR8, UR36, UR11, UR8 ;  /* 0x0000000b240872a4 */ /* 0x000fc6000f8e0208 */
[----:B------:R-:W-:Y:S01]  /*42b0*/  LOP3.LUT R0, R2, 0x3fffff80, RZ, 0xc0, !PT ;  /* 0x3fffff8002007812 */ /* 0x000fe200078ec0ff */
[----:B------:R-:W-:Y:S01]  /*42c0*/  ULDC.64 UR10, c[0x0][0x840] ;  /* 0x00021000000a7ab9 */ /* 0x000fe20000000a00 */
[----:B------:R-:W-:Y:S01]  /*42d0*/  SHF.R.S32.HI R5, RZ, 0x7, R2 ;  /* 0x00000007ff057819 */ /* 0x000fe20000011402 */
[----:B------:R-:W-:Y:S02]  /*42e0*/  UIMAD UR5, UR5, UR10, URZ ;  /* 0x0000000a050572a4 */ /* 0x000fe4000f8e023f */
[----:B------:R-:W-:Y:S01]  /*42f0*/  IMAD.IADD R0, R3, 0x1, -R0 ;  /* 0x0000000103007824 */ /* 0x000fe200078e0a00 */
[----:B------:R-:W-:Y:S02]  /*4300*/  UIMAD.WIDE.U32 UR38, UR36, UR10, UR38 ;  /* 0x0000000a242672a5 */ /* 0x000fe4000f8e0026 */
[----:B------:R-:W-:Y:S01]  /*4310*/  UIMAD UR9, UR36, UR11, UR5 ;  /* 0x0000000b240972a4 */ /* 0x000fe2000f8e0205 */
[----:B------:R-:W-:Y:S01]  /*4320*/  IMAD R0, R5, 0x600, R0 ;  /* 0x0000060005007824 */ /* 0x000fe200078e0200 */
[----:B------:R-:W-:-:S02]  /*4330*/  USHF.R.S32.HI UR5, URZ, 0x1f, UR37 ;  /* 0x0000001f3f057899 */ /* 0x000fc40008011425 */
[----:B------:R-:W-:Y:S01]  /*4340*/  UIADD3 UR7, UR7, UR8, URZ ;  /* 0x0000000807077290 */ /* 0x000fe2000fffe03f */
[----:B------:R-:W-:Y:S01]  /*4350*/  IMAD.SHL.U32 R0, R0, 0x4, RZ ;  /* 0x0000000400007824 */ /* 0x000fe200078e00ff */
[----:B------:R-:W-:Y:S02]  /*4360*/  UIMAD UR10, UR5, UR12, URZ ;  /* 0x0000000c050a72a4 */ /* 0x000fe4000f8e023f */
[----:B------:R-:W-:Y:S02]  /*4370*/  UIMAD UR5, UR5, UR14, URZ ;  /* 0x0000000e050572a4 */ /* 0x000fe4000f8e023f */
[----:B------:R-:W-:Y:S01]  /*4380*/  LEA R0, R0, UR4, 0x2 ;  /* 0x0000000400007c11 */ /* 0x000fe2000f8e10ff */
[----:B------:R-:W-:Y:S01]  /*4390*/  UIADD3 UR9, UR39, UR9, URZ ;  /* 0x0000000927097290 */ /* 0x000fe2000fffe03f */
[----:B------:R-:W-:Y:S01]  /*43a0*/  UMOV UR8, UR38 ;  /* 0x0000002600087c82 */ /* 0x000fe20008000000 */
[----:B------:R-:W-:Y:S02]  /*43b0*/  UIMAD UR10, UR37, UR13, UR10 ;  /* 0x0000000d250a72a4 */ /* 0x000fe4000f8e020a */
[----:B------:R1:W-:Y:S01]  /*43c0*/  STS.128 [R0], R24 ;  /* 0x0000001800007388 */ /* 0x0003e20000000c00 */
        /* <DEDUP_REMOVED lines=35> */
.L_x_2856:
[----:B------:R-:W-:Y:S01]  /*4600*/  @P0 ELECT P1, URZ, PT ;  /* 0x00000000003f082f */ /* 0x000fe20003820000 */
[----:B------:R2:W-:-:S12]  /*4610*/  UBLKRED.G.S.ADD.F32.RN [UR6], [UR4], UR5, desc[UR8] ;  /* 0x00000806040073bb */ /* 0x0005d800080a1405 */
[----:B------:R-:W-:Y:S02]  /*4620*/  @P1 PLOP3.LUT P0, PT, P1, PT, PT, 0x8, 0x0 ;  /* 0x000000000000181c */ /* 0x000fe40000f0e170 */
[----:B------:R-:W-:-:S11]  /*4630*/  PLOP3.LUT P1, PT, PT, PT, PT, 0x8, 0x0 ;  /* 0x000000000000781c */ /* 0x000fd60003f2e170 */
[----:B--2---:R-:W-:Y:S05]  /*4640*/  @P0 BRA.U.ANY `(.L_x_2856) ;  /* 0xfffffffd00ec0947 */ /* 0x004fea000393ffff */
[----:B------:R0:W-:Y:S01]  /*4650*/  UTMACMDFLUSH ;  /* 0x00000000000079b7 */ /* 0x0001e20000000000 */
[----:B------:R-:W-:-:S04]  /*4660*/  DEPBAR.LE SB0, 0x0 ;  /* 0x000080000000791a */ /* 0x000fc80000000000 */
.L_x_2855:
[----:B------:R-:W-:Y:S05]  /*4670*/  BSYNC B0 ;  /* 0x0000000000007941 */ /* 0x000fea0003800000 */
.L_x_2854:
        /* <DEDUP_REMOVED lines=28> */
.L_x_2857:
[----:B------:R-:W-:Y:S01]  /*4840*/  @P0 ELECT P1, URZ, PT ;  /* 0x00000000003f082f */ /* 0x000fe20003820000 */
[----:B------:R3:W-:-:S12]  /*4850*/  UBLKRED.G.S.ADD.F32.RN [UR6], [UR4], UR5, desc[UR8] ;  /* 0x00000806040073bb */ /* 0x0007d800080a1405 */
[----:B------:R-:W-:Y:S02]  /*4860*/  @P1 PLOP3.LUT P0, PT, P1, PT, PT, 0x8, 0x0 ;  /* 0x000000000000181c */ /* 0x000fe40000f0e170 */
[----:B------:R-:W-:-:S11]  /*4870*/  PLOP3.LUT P1, PT, PT, PT, PT, 0x8, 0x0 ;  /* 0x000000000000781c */ /* 0x000fd60003f2e170 */
[----:B---3--:R-:W-:Y:S05]  /*4880*/  @P0 BRA.U.ANY `(.L_x_2857) ;  /* 0xfffffffd00ec0947 */ /* 0x008fea000393ffff */
[----:B------:R0:W-:Y:S01]  /*4890*/  UTMACMDFLUSH ;  /* 0x00000000000079b7 */ /* 0x0001e20000000000 */
[----:B------:R-:W-:-:S04]  /*48a0*/  DEPBAR.LE SB0, 0x0 ;  /* 0x000080000000791a */ /* 0x000fc80000000000 */
[----:B------:R-:W-:Y:S05]  /*48b0*/  BRA `(.L_x_2834) ;  /* 0x0000003800707947 */ /* 0x000fea0003800000 */
.L_x_2830:
        /* <DEDUP_REMOVED lines=29> */
.L_x_2859:
[----:B------:R-:W-:Y:S01]  /*4a90*/  ULDC UR9, c[0x0][0x8cc] ;  /* 0x0002330000097ab9 */ /* 0x000fe20000000800 */
[----:B------:R-:W-:Y:S01]  /*4aa0*/  UMOV UR7, UR8 ;  /* 0x0000000800077c82 */ /* 0x000fe20008000000 */
[----:B------:R-:W-:-:S11]  /*4ab0*/  UISETP.NE.AND UP0, UPT, UR9, 0x1, UPT ;  /* 0x000000010900788c */ /* 0x000fd6000bf05270 */
[----:B------:R-:W-:Y:S02]  /*4ac0*/  @UP0 ULDC.64 UR10, c[0x0][0x8d0] ;  /* 0x00023400000a0ab9 */ /* 0x000fe40000000a00 */
[----:B------:R-:W-:-:S04]  /*4ad0*/  UIMAD.WIDE.U32 UR4, UR8, UR10, URZ ;  /* 0x0000000a080472a5 */ /* 0x000fc8000f8e003f */
[----:B------:R-:W-:-:S04]  /*4ae0*/  @UP0 USHF.R.U32.HI UR7, URZ, UR11, UR5 ;  /* 0x0000000b3f070299 */ /* 0x000fc80008011605 */
[----:B------:R-:W-:-:S12]  /*4af0*/  UIMAD UR4, UR7, UR9, URZ ;  /* 0x00000009070472a4 */ /* 0x000fd8000f8e023f */
.L_x_2860:
        /* <DEDUP_REMOVED lines=67> */
.L_x_2863:
[----:B------:R-:W-:Y:S05]  /*4f30*/  BSYNC B0 ;  /* 0x0000000000007941 */ /* 0x000fea0003800000 */
.L_x_2862:
        /* <DEDUP_REMOVED lines=18> */
.L_x_2865:
[----:B------:R-:W-:Y:S05]  /*5060*/  BSYNC B0 ;  /* 0x0000000000007941 */ /* 0x000fea0003800000 */
.L_x_2864:
        /* <DEDUP_REMOVED lines=19> */
.L_x_2867:
[----:B------:R-:W-:Y:S05]  /*51a0*/  BSYNC B0 ;  /* 0x0000000000007941 */ /* 0x000fea0003800000 */
.L_x_2866:
[----:B------:R-:W-:Y:S06]  /*51b0*/  BAR.ARV 0xa, 0xa0 ;  /* 0x0282800000007b1d */ /* 0x000fec0000002000 */
[----:B------:R-:W-:Y:S04]  /*51c0*/  BSSY B0, `(.L_x_2868) ;  /* 0x0000003000007945 */ /* 0x000fe80003800000 */
[----:B------:R-:W-:Y:S05]  /*51d0*/  @!P0 BRA `(.L_x_2869) ;  /* 0x0000000000048947 */ /* 0x000fea0003800000 */
[----:B------:R-:W-:-:S04]  /*51e0*/  DEPBAR.LE SB0, 0x1 ;  /* 0x000080400000791a */ /* 0x000fc80000000000 */
.L_x_2869:
[----:B------:R-:W-:Y:S05]  /*51f0*/  BSYNC B0 ;  /* 0x0000000000007941 */ /* 0x000fea0003800000 */
.L_x_2868:
[----:B------:R-:W-:Y:S06]  /*5200*/  BAR.ARV 0xb, 0xa0 ;  /* 0x02c2800000007b1d */ /* 0x000fec0000002000 */
[----:B------:R-:W-:Y:S04]  /*5210*/  BSSY B0, `(.L_x_2870) ;  /* 0x0000003000007945 */ /* 0x000fe80003800000 */
[----:B------:R-:W-:Y:S05]  /*5220*/  @!P0 BRA `(.L_x_2871) ;  /* 0x0000000000048947 */ /* 0x000fea0003800000 */
[----:B------:R-:W-:-:S04]  /*5230*/  DEPBAR.LE SB0, 0x0 ;  /* 0x000080000000791a */ /* 0x000fc80000000000 */
.L_x_2871:
[----:B------:R-:W-:Y:S05]  /*5240*/  BSYNC B0 ;  /* 0x0000000000007941 */ /* 0x000fea0003800000 */
.L_x_2870:
[----:B------:R-:W-:Y:S06]  /*5250*/  BAR.ARV 0xc, 0xa0 ;  /* 0x0302800000007b1d */ /* 0x000fec0000002000 */
[----:B------:R-:W-:Y:S01]  /*5260*/  UIADD3 UR12, UR8, 0x1, URZ ;  /* 0x00000001080c7890 */ /* 0x000fe2000fffe03f */
[----:B------:R-:W-:Y:S11]  /*5270*/  BRA `(.L_x_2872) ;  /* 0x0000000000047947 */ /* 0x000ff60003800000 */
.L_x_2861:
[----:B------:R-:W-:-:S05]  /*5280*/  UMOV UR12, UR8 ;  /* 0x00000008000c7c82 */ /* 0x000fca0008000000 */
.L_x_2872:
        /* <DEDUP_REMOVED lines=22> */
.L_x_2893:
        /* <DEDUP_REMOVED lines=22> */
.L_x_2874:
[----:B------:R-:W-:Y:S05]  /*5550*/  BSYNC B0 ;  /* 0x0000000000007941 */ /* 0x000fea0003800000 */
.L_x_2873:
        /* <DEDUP_REMOVED lines=12> */
.L_x_2876:
[----:B------:R-:W-:Y:S05]  /*5620*/  BSYNC B0 ;  /* 0x0000000000007941 */ /* 0x000fea0003800000 */
.L_x_2875:
        /* <DEDUP_REMOVED lines=13> */
.L_x_2878:
[----:B------:R-:W-:Y:S05]  /*5700*/  BSYNC B0 ;  /* 0x0000000000007941 */ /* 0x000fea0003800000 */
.L_x_2877:
[----:B------:R-:W-:Y:S06]  /*5710*/  BAR.ARV 0xa, 0xa0 ;  /* 0x0282800000007b1d */ /* 0x000fec0000002000 */
[----:B------:R-:W-:Y:S04]  /*5720*/  BSSY B0, `(.L_x_2879) ;  /* 0x0000003000007945 */ /* 0x000fe80003800000 */
[----:B------:R-:W-:Y:S05]  /*5730*/  @!P0 BRA `(.L_x_2880) ;  /* 0x0000000000048947 */ /* 0x000fea0003800000 */
[----:B------:R-:W-:-:S04]  /*5740*/  DEPBAR.LE SB0, 0x1 ;  /* 0x000080400000791a */ /* 0x000fc80000000000 */
.L_x_2880:
[----:B------:R-:W-:Y:S05]  /*5750*/  BSYNC B0 ;  /* 0x0000000000007941 */ /* 0x000fea0003800000 */
.L_x_2879:
[----:B------:R-:W-:Y:S06]  /*5760*/  BAR.ARV 0xb, 0xa0 ;  /* 0x02c2800000007b1d */ /* 0x000fec0000002000 */
[----:B------:R-:W-:Y:S04]  /*5770*/  BSSY B0, `(.L_x_2881) ;  /* 0x0000003000007945 */ /* 0x000fe80003800000 */
[----:B------:R-:W-:Y:S05]  /*5780*/  @!P0 BRA `(.L_x_2882) ;  /* 0x0000000000048947 */ /* 0x000fea0003800000 */
[----:B------:R-:W-:-:S04]  /*5790*/  DEPBAR.LE SB0, 0x0 ;  /* 0x000080000000791a */ /* 0x000fc80000000000 */
.L_x_2882:
[----:B------:R-:W-:Y:S05]  /*57a0*/  BSYNC B0 ;  /* 0x0000000000007941 */ /* 0x000fea0003800000 */
.L_x_2881:
        /* <DEDUP_REMOVED lines=13> */
.L_x_2884:
[----:B------:R-:W-:Y:S05]  /*5880*/  BSYNC B0 ;  /* 0x0000000000007941 */ /* 0x000fea0003800000 */
.L_x_2883:
        /* <DEDUP_REMOVED lines=12> */
.L_x_2886:
[----:B------:R-:W-:Y:S05]  /*5950*/  BSYNC B0 ;  /* 0x0000000000007941 */ /* 0x000fea0003800000 */
.L_x_2885:
        /* <DEDUP_REMOVED lines=13> */
.L_x_2888:
[----:B------:R-:W-:Y:S05]  /*5a30*/  BSYNC B0 ;  /* 0x0000000000007941 */ /* 0x000fea0003800000 */
.L_x_2887:
[----:B------:R-:W-:Y:S06]  /*5a40*/  BAR.ARV 0xa, 0xa0 ;  /* 0x0282800000007b1d */ /* 0x000fec0000002000 */
[----:B------:R-:W-:Y:S04]  /*5a50*/  BSSY B0, `(.L_x_2889) ;  /* 0x0000003000007945 */ /* 0x000fe80003800000 */
[----:B------:R-:W-:Y:S05]  /*5a60*/  @!P0 BRA `(.L_x_2890) ;  /* 0x0000000000048947 */ /* 0x000fea0003800000 */
[----:B------:R-:W-:-:S04]  /*5a70*/  DEPBAR.LE SB0, 0x1 ;  /* 0x000080400000791a */ /* 0x000fc80000000000 */
.L_x_2890:
[----:B------:R-:W-:Y:S05]  /*5a80*/  BSYNC B0 ;  /* 0x0000000000007941 */ /* 0x000fea0003800000 */
.L_x_2889:
[----:B------:R-:W-:Y:S01]  /*5a90*/  UIADD3 UR12, UR12, 0x2, URZ ;  /* 0x000000020c0c7890 */ /* 0x000fe2000fffe03f */
[----:B------:R-:W-:Y:S06]  /*5aa0*/  BAR.ARV 0xb, 0xa0 ;  /* 0x02c2800000007b1d */ /* 0x000fec0000002000 */
[----:B------:R-:W-:Y:S01]  /*5ab0*/  UISETP.GE.AND UP0, UPT, UR12, UR5, UPT ;  /* 0x000000050c00728c */ /* 0x000fe2000bf06270 */
[----:B------:R-:W-:Y:S04]  /*5ac0*/  BSSY B0, `(.L_x_2891) ;  /* 0x0000003000007945 */ /* 0x000fe80003800000 */
[----:B------:R-:W-:Y:S06]  /*5ad0*/  @!P0 BRA `(.L_x_2892) ;  /* 0x0000000000048947 */ /* 0x000fec0003800000 */
[----:B------:R-:W-:-:S04]  /*5ae0*/  DEPBAR.LE SB0, 0x0 ;  /* 0x000080000000791a */ /* 0x000fc80000000000 */
.L_x_2892:
[----:B------:R-:W-:Y:S05]  /*5af0*/  BSYNC B0 ;  /* 0x0000000000007941 */ /* 0x000fea0003800000 */
.L_x_2891:
[----:B------:R-:W-:Y:S06]  /*5b00*/  BAR.ARV 0xc, 0xa0 ;  /* 0x0302800000007b1d */ /* 0x000fec0000002000 */
[----:B------:R-:W-:Y:S01]  /*5b10*/  PLOP3.LUT P1, PT, PT, PT, UP0, 0x80, 0x0 ;  /* 0x000000000000781c */ /* 0x000fe20003f2f008 */
[----:B------:R-:W-:Y:S02]  /*5b20*/  UIADD3 UR24, UR24, 0x6000, URZ ;  /* 0x0000600018187890 */ /* 0x000fe4000fffe03f */
[----:B------:R-:W-:-:S10]  /*5b30*/  UIADD3 UR4, UR4, 0x6000, URZ ;  /* 0x0000600004047890 */ /* 0x000fd4000fffe03f */
[----:B------:R-:W-:Y:S05]  /*5b40*/  @!P1 BRA `(.L_x_2893) ;  /* 0xfffffff800289947 */ /* 0x000fea000383ffff */
[----:B------:R-:W-:Y:S05]  /*5b50*/  BRA `(.L_x_2834) ;  /* 0x0000002400c87947 */ /* 0x000fea0003800000 */
.L_x_2858:
        /* <DEDUP_REMOVED lines=21> */
.L_x_2894:
[----:B------:R-:W-:Y:S01]  /*5cb0*/  ULDC UR8, c[0x0][0x8cc] ;  /* 0x0002330000087ab9 */ /* 0x000fe20000000800 */
[----:B------:R-:W-:Y:S01]  /*5cc0*/  UMOV UR35, UR7 ;  /* 0x0000000700237c82 */ /* 0x000fe20008000000 */
[----:B------:R-:W-:-:S11]  /*5cd0*/  UISETP.NE.AND UP0, UPT, UR8, 0x1, UPT ;  /* 0x000000010800788c */ /* 0x000fd6000bf05270 */
[----:B------:R-:W-:Y:S02]  /*5ce0*/  @UP0 ULDC.64 UR10, c[0x0][0x8d0] ;  /* 0x00023400000a0ab9 */ /* 0x000fe40000000a00 */
[----:B------:R-:W-:-:S04]  /*5cf0*/  UIMAD.WIDE.U32 UR4, UR7, UR10, URZ ;  /* 0x0000000a070472a5 */ /* 0x000fc8000f8e003f */
[----:B------:R-:W-:-:S04]  /*5d00*/  @UP0 USHF.R.U32.HI UR35, URZ, UR11, UR5 ;  /* 0x0000000b3f230299 */ /* 0x000fc80008011605 */
[----:B------:R-:W-:-:S12]  /*5d10*/  UIMAD UR4, UR35, UR8, URZ ;  /* 0x00000008230472a4 */ /* 0x000fd8000f8e023f */
.L_x_2895:
        /* <DEDUP_REMOVED lines=77> */
.L_x_2925:
        /* <DEDUP_REMOVED lines=9> */
.L_x_2899:
        /* <DEDUP_REMOVED lines=108> */
.L_x_2910:
[----:B-1----:R-:W-:-:S05]  /*6940*/  IMAD.MOV.U32 R13, RZ, RZ, 0x1 ;  /* 0x00000001ff0d7424 */ /* 0x002fca00078e00ff */
[----:B------:R-:W-:-:S04]  /*6950*/  SHF.L.U32 R13, R13, 0x1f, RZ ;  /* 0x0000001f0d0d7819 */ /* 0x000fc800000006ff */
[----:B------:R-:W1:Y:S02]  /*6960*/  SYNCS.PHASECHK.TRANS64.TRYWAIT P1, [R12+URZ+0x36438], R13 ;  /* 0x0364380d0c0075a7 */ /* 0x000e64000802017f */
[----:B-1----:R-:W-:Y:S05]  /*6970*/  @!P1 BRA `(.L_x_2902) ;  /* 0x0000001800bc9947 */ /* 0x002fea0003800000 */
.L_x_2926:
        /* <DEDUP_REMOVED lines=8> */
.L_x_2903:
        /* <DEDUP_REMOVED lines=48> */
.L_x_2927:
        /* <DEDUP_REMOVED lines=8> */
.L_x_2905:
        /* <DEDUP_REMOVED lines=46> */
.L_x_2928:
        /* <DEDUP_REMOVED lines=12> */
.L_x_2907:
        /* <DEDUP_REMOVED lines=37> */
.L_x_2930:
        /* <DEDUP_REMOVED lines=8> */
.L_x_2909:
        /* <DEDUP_REMOVED lines=41> */
.L_x_2901:
[----:B--2---:R-:W2:Y:S01]  /*7680*/  LDL.LU R4, [R1+0x4] ;  /* 0x0000040001047983 */ /* 0x004ea20000300800 */
[----:B------:R-:W-:-:S03]  /*7690*/  IMAD.MOV.U32 R10, RZ, RZ, 0x1 ;  /* 0x00000001ff0a7424 */ /* 0x000fc600078e00ff */
[----:B------:R3:W5:Y:S01]  /*76a0*/  LDL R5, [R1+0x8] ;  /* 0x0000080001057983 */ /* 0x0007620000100800 */
[----:B--2---:R-:W-:-:S13]  /*76b0*/  ISETP.NE.AND P1, PT, R4, RZ, PT ;  /* 0x000000ff0400720c */ /* 0x004fda0003f25270 */
[----:B---3--:R-:W-:Y:S05]  /*76c0*/  @!P1 BRA `(.L_x_2900) ;  /* 0x0000000400889947 */ /* 0x008fea0003800000 */
[----:B------:R-:W2:Y:S02]  /*76d0*/  SYNCS.PHASECHK.TRANS64.TRYWAIT P1, [R12+URZ+0x36438], R13 ;  /* 0x0364380d0c0075a7 */ /* 0x000ea4000802017f */
[----:B--2---:R-:W-:Y:S05]  /*76e0*/  @!P1 BRA `(.L_x_2911) ;  /* 0x0000000c00c09947 */ /* 0x004fea0003800000 */
.L_x_2931:
        /* <DEDUP_REMOVED lines=8> */
.L_x_2912:
        /* <DEDUP_REMOVED lines=41> */
.L_x_2932:
        /* <DEDUP_REMOVED lines=9> */
.L_x_2914:
        /* <DEDUP_REMOVED lines=38> */
.L_x_2900:
[----:B------:R-:W-:-:S04]  /*7cf0*/  SHF.L.U32 R3, R10, 0x1f, RZ ;  /* 0x0000001f0a037819 */ /* 0x000fc800000006ff */
[----:B------:R-:W2:Y:S02]  /*7d00*/  SYNCS.PHASECHK.TRANS64.TRYWAIT P1, [R12+URZ+0x36438], R3 ;  /* 0x036438030c0075a7 */ /* 0x000ea4000802017f */
[----:B--2---:R-:W-:Y:S05]  /*7d10*/  @!P1 BRA `(.L_x_2915) ;  /* 0x00000008005c9947 */ /* 0x004fea0003800000 */
.L_x_2933:
[----:B------:R-:W-:Y:S05]  /*7d20*/  @P0 BRA `(.L_x_2916) ;  /* 0x0000000000180947 */ /* 0x000fea0003800000 */
[----:B------:R-:W3:Y:S01]  /*7d30*/  S2R R0, SR_TID.X ;  /* 0x0000000000007919 */ /* 0x000ee20000002100 */
[----:B--2---:R-:W-:-:S04]  /*7d40*/  IMAD.MOV.U32 R3, RZ, RZ, 0x6100 ;  /* 0x00006100ff037424 */ /* 0x004fc800078e00ff */
[----:B------:R4:W-:Y:S01]  /*7d50*/  SYNCS.ARRIVE.TRANS64 RZ, [R12+URZ+0x36430], R3 ;  /* 0x036430030cff79a7 */ /* 0x0009e2000800003f */
[----:B---3--:R-:W-:-:S13]  /*7d60*/  LOP3.LUT P0, RZ, R0, 0x1f, RZ, 0xc0, !PT ;  /* 0x0000001f00ff7812 */ /* 0x008fda000780c0ff */
[----:B----4-:R-:W-:Y:S05]  /*7d70*/  @!P0 BRA `(.L_x_2916) ;  /* 0x0000000000048947 */ /* 0x010fea0003800000 */
[----:B------:R-:W-:Y:S01]  /*7d80*/  BPT.TRAP 0x1 ;  /* 0x000000040000795c */ /* 0x000fe20000300000 */
.L_x_2916:
        /* <DEDUP_REMOVED lines=45> */
.L_x_2897:
[----:B------:R-:W-:Y:S05]  /*8060*/  BSYNC B0 ;  /* 0x0000000000007941 */ /* 0x000fea0003800000 */
.L_x_2896:
[----:B------:R-:W-:-:S03]  /*8070*/  UMOV UR4, 0xffffffff ;  /* 0xffffffff00047882 */ /* 0x000fc60000000000 */
[----:B------:R-:W-:Y:S05]  /*8080*/  BRA.DIV UR4, `(.L_x_2917) ;  /* 0x0000000604947947 */ /* 0x000fea000b800000 */
[----:B------:R-:W-:-:S13]  /*8090*/  ELECT P6, URZ, PT ;  /* 0x00000000003f782f */ /* 0x000fda00038c0000 */
.L_x_2936:
[----:B------:R-:W-:Y:S05]  /*80a0*/  @!P6 BRA `(.L_x_2834) ;  /* 0x000000000074e947 */ /* 0x000fea0003800000 */
[----:B------:R-:W2:Y:S02]  /*80b0*/  LDL.LU R0, [R1+0xc] ;  /* 0x00000c0001007983 */ /* 0x000ea40000300800 */
[----:B--2---:R-:W-:-:S04]  /*80c0*/  LOP3.LUT R0, R0, 0x2, RZ, 0xfc, !PT ;  /* 0x0000000200007812 */ /* 0x004fc800078efcff */
[----:B------:R-:W-:-:S13]  /*80d0*/  ISETP.NE.AND P2, PT, R0, 0x3, PT ;  /* 0x000000030000780c */ /* 0x000fda0003f45270 */
[----:B------:R-:W-:Y:S05]  /*80e0*/  @!P2 BRA `(.L_x_2918) ;  /* 0x000000000004a947 */ /* 0x000fea0003800000 */
[----:B------:R-:W-:Y:S01]  /*80f0*/  BPT.TRAP 0x1 ;  /* 0x000000040000795c */ /* 0x000fe20000300000 */
.L_x_2918:
        /* <DEDUP_REMOVED lines=15> */
.L_x_2937:
[----:B------:R-:W3:Y:S02]  /*81f0*/  SYNCS.PHASECHK.TRANS64.TRYWAIT P0, [R23+URZ], R0 ;  /* 0x00000000170075a7 */ /* 0x000ee4000800017f */
[----:B---3--:R-:W-:Y:S05]  /*8200*/  @!P0 BRA `(.L_x_2920) ;  /* 0x0000000400688947 */ /* 0x008fea0003800000 */
.L_x_2938:
[----:B------:R-:W-:Y:S05]  /*8210*/  @!P2 BRA `(.L_x_2921) ;  /* 0x000000000004a947 */ /* 0x000fea0003800000 */
[----:B------:R-:W-:Y:S01]  /*8220*/  BPT.TRAP 0x1 ;  /* 0x000000040000795c */ /* 0x000fe20000300000 */
.L_x_2921:
[----:B------:R-:W-:-:S07]  /*8230*/  SHF.L.U32 R10, R10, 0x1f, RZ ;  /* 0x0000001f0a0a7819 */ /* 0x000fce00000006ff */
.L_x_2922:
[----:B----4-:R4:W1:Y:S02]  /*8240*/  SYNCS.PHASECHK.TRANS64.TRYWAIT P0, [R7+URZ+0x36438], R10 ;  /* 0x0364380a070075a7 */ /* 0x010864000800017f */
[----:B-1----:R-:W-:Y:S05]  /*8250*/  @!P0 NANOSLEEP.SYNCS 0x989680 ;  /* 0x009896800000895d */ /* 0x002fea0003900000 */
[----:B------:R-:W1:Y:S02]  /*8260*/  @!P0 SYNCS.PHASECHK.TRANS64 P0, [R7+URZ+0x36438], R10 ;  /* 0x0364380a070085a7 */ /* 0x000e64000800007f */
[----:B-1----:R-:W-:Y:S05]  /*8270*/  @!P0 BRA `(.L_x_2922) ;  /* 0xfffffffc00f08947 */ /* 0x002fea000383ffff */
.L_x_2834:
[----:B------:R-:W-:Y:S05]  /*8280*/  BSYNC B6 ;  /* 0x0000000000067941 */ /* 0x000fea0003800000 */
.L_x_2829:
[----:B------:R-:W-:Y:S05]  /*8290*/  EXIT ;  /* 0x000000000000794d */ /* 0x000fea0003800000 */
.L_x_2840:
[----:B------:R-:W-:Y:S02]  /*82a0*/  IMAD.MOV.U32 R12, RZ, RZ, RZ ;  /* 0x000000ffff0c7224 */ /* 0x000fe400078e00ff */
[----:B------:R-:W-:Y:S02]  /*82b0*/  IMAD.MOV.U32 R11, RZ, RZ, 0x1f ;  /* 0x0000001fff0b7424 */ /* 0x000fe400078e00ff */
[----:B------:R-:W-:-:S07]  /*82c0*/  IMAD.MOV.U32 R15, RZ, RZ, -0x1 ;  /* 0xffffffffff0f7424 */ /* 0x000fce00078e00ff */
[----:B------:R-:W-:Y:S05]  /*82d0*/  WARPSYNC.COLLECTIVE R15, `(.L_x_2923) ;  /* 0x000000000f087348 */ /* 0x000fea0003c00000 */
[----:B------:R1:W2:Y:S02]  /*82e0*/  SHFL.IDX P6, R14, R13, R12, R11 ;  /* 0x0000000c0d0e7389 */ /* 0x0002a400000c000b */
[----:B-12---:R-:W-:Y:S01]  /*82f0*/  ENDCOLLECTIVE ;  /* 0x000000000000791b */ /* 0x006fe20003800000 */
.L_x_2923:
[----:B------:R-:W-:Y:S05]  /*8300*/  BRA `(.L_x_2924) ;  /* 0xffffff8c00b47947 */ /* 0x000fea000383ffff */
.L_x_2842:
[----:B--2---:R-:W-:-:S04]  /*8310*/  IMAD.U32 R3, RZ, RZ, UR40 ;  /* 0x00000028ff037e24 */ /* 0x004fc8000f8e00ff */
[----:B------:R2:W3:Y:S03]  /*8320*/  SYNCS.PHASECHK.TRANS64.TRYWAIT P0, [R3+URZ+0x36400], R10 ;  /* 0x0364000a030075a7 */ /* 0x0004e6000800017f */
[----:B---3--:R-:W-:Y:S05]  /*8330*/  @!P0 NANOSLEEP.SYNCS 0x989680 ;  /* 0x009896800000895d */ /* 0x008fea0003900000 */
[----:B------:R-:W3:Y:S02]  /*8340*/  @!P0 SYNCS.PHASECHK.TRANS64 P0, [R3+URZ+0x36400], R10 ;  /* 0x0364000a030085a7 */ /* 0x000ee4000800007f */
[----:B---3--:R-:W-:Y:S05]  /*8350*/  @!P0 BRA `(.L_x_2842) ;  /* 0xfffffffc00ec8947 */ /* 0x008fea000383ffff */
[----:B------:R-:W-:Y:S05]  /*8360*/  BRA `(.L_x_2841) ;  /* 0xffffff8c00e87947 */ /* 0x000fea000383ffff */
.L_x_2846:
[----:B--2---:R2:W3:Y:S02]  /*8370*/  SYNCS.PHASECHK.TRANS64.TRYWAIT P1, [R3+URZ+0x36410], R10 ;  /* 0x0364100a030075a7 */ /* 0x0044e4000802017f */
[----:B---3--:R-:W-:Y:S05]  /*8380*/  @!P1 NANOSLEEP.SYNCS 0x989680 ;  /* 0x009896800000995d */ /* 0x008fea0003900000 */
[----:B------:R-:W3:Y:S02]  /*8390*/  @!P1 SYNCS.PHASECHK.TRANS64 P1, [R3+URZ+0x36410], R10 ;  /* 0x0364100a030095a7 */ /* 0x000ee4000802007f */
[----:B---3--:R-:W-:Y:S05]  /*83a0*/  @!P1 BRA `(.L_x_2846) ;  /* 0xfffffffc00f09947 */ /* 0x008fea000383ffff */
[----:B------:R-:W-:Y:S05]  /*83b0*/  BRA `(.L_x_2845) ;  /* 0xffffff9400b47947 */ /* 0x000fea000383ffff */
.L_x_2850:
[----:B-1----:R-:W-:-:S04]  /*83c0*/  IMAD.U32 R121, RZ, RZ, UR40 ;  /* 0x00000028ff797e24 */ /* 0x002fc8000f8e00ff */
[----:B------:R1:W2:Y:S03]  /*83d0*/  SYNCS.PHASECHK.TRANS64.TRYWAIT P1, [R121+URZ+0x36430], R14 ;  /* 0x0364300e790075a7 */ /* 0x0002a6000802017f */
[----:B--2---:R-:W-:Y:S05]  /*83e0*/  @!P1 NANOSLEEP.SYNCS 0x989680 ;  /* 0x009896800000995d */ /* 0x004fea0003900000 */
[----:B------:R-:W2:Y:S02]  /*83f0*/  @!P1 SYNCS.PHASECHK.TRANS64 P1, [R121+URZ+0x36430], R14 ;  /* 0x0364300e790095a7 */ /* 0x000ea4000802007f */
[----:B--2---:R-:W-:Y:S05]  /*8400*/  @!P1 BRA `(.L_x_2850) ;  /* 0xfffffffc00ec9947 */ /* 0x004fea000383ffff */
[----:B------:R-:W-:Y:S05]  /*8410*/  BRA `(.L_x_2849) ;  /* 0xffffff9c00d87947 */ /* 0x000fea000383ffff */
.L_x_2898:
[----:B-1----:R1:W2:Y:S02]  /*8420*/  SYNCS.PHASECHK.TRANS64.TRYWAIT P1, [R12+URZ+0x36420], R13 ;  /* 0x0364200d0c0075a7 */ /* 0x0022a4000802017f */
[----:B--2---:R-:W-:Y:S05]  /*8430*/  @!P1 NANOSLEEP.SYNCS 0x989680 ;  /* 0x009896800000995d */ /* 0x004fea0003900000 */
[----:B------:R-:W2:Y:S02]  /*8440*/  @!P1 SYNCS.PHASECHK.TRANS64 P1, [R12+URZ+0x36420], R13 ;  /* 0x0364200d0c0095a7 */ /* 0x000ea4000802007f */
[----:B--2---:R-:W-:Y:S05]  /*8450*/  @!P1 BRA `(.L_x_2898) ;  /* 0xfffffffc00f09947 */ /* 0x004fea000383ffff */
[----:B------:R-:W-:Y:S05]  /*8460*/  BRA `(.L_x_2925) ;  /* 0xffffffdc00607947 */ /* 0x000fea000383ffff */
.L_x_2902:
[----:B-1----:R1:W3:Y:S02]  /*8470*/  SYNCS.PHASECHK.TRANS64.TRYWAIT P1, [R12+URZ+0x36438], R13 ;  /* 0x0364380d0c0075a7 */ /* 0x0022e4000802017f */
[----:B---3--:R-:W-:Y:S05]  /*8480*/  @!P1 NANOSLEEP.SYNCS 0x989680 ;  /* 0x009896800000995d */ /* 0x008fea0003900000 */
[----:B------:R-:W3:Y:S02]  /*8490*/  @!P1 SYNCS.PHASECHK.TRANS64 P1, [R12+URZ+0x36438], R13 ;  /* 0x0364380d0c0095a7 */ /* 0x000ee4000802007f */
[----:B---3--:R-:W-:Y:S05]  /*84a0*/  @!P1 BRA `(.L_x_2902) ;  /* 0xfffffffc00f09947 */ /* 0x008fea000383ffff */
[----:B------:R-:W-:Y:S05]  /*84b0*/  BRA `(.L_x_2926) ;  /* 0xffffffe400307947 */ /* 0x000fea000383ffff */
.L_x_2904:
[----:B--2---:R2:W3:Y:S02]  /*84c0*/  SYNCS.PHASECHK.TRANS64.TRYWAIT P1, [R12+URZ+0x36428], R0 ;  /* 0x036428000c0075a7 */ /* 0x0044e4000802017f */
[----:B---3--:R-:W-:Y:S05]  /*84d0*/  @!P1 NANOSLEEP.SYNCS 0x989680 ;  /* 0x009896800000995d */ /* 0x008fea0003900000 */
[----:B------:R-:W3:Y:S02]  /*84e0*/  @!P1 SYNCS.PHASECHK.TRANS64 P1, [R12+URZ+0x36428], R0 ;  /* 0x036428000c0095a7 */ /* 0x000ee4000802007f */
[----:B---3--:R-:W-:Y:S05]  /*84f0*/  @!P1 BRA `(.L_x_2904) ;  /* 0xfffffffc00f09947 */ /* 0x008fea000383ffff */
[----:B------:R-:W-:Y:S05]  /*8500*/  BRA `(.L_x_2927) ;  /* 0xffffffe400fc7947 */ /* 0x000fea000383ffff */
.L_x_2906:
        /* <DEDUP_REMOVED lines=8> */
.L_x_2908:
[----:B------:R-:W-:-:S07]  /*8590*/  SHF.L.U32 R5, R16, 0x1f, RZ ;  /* 0x0000001f10057819 */ /* 0x000fce00000006ff */
.L_x_2929:
[----:B---3--:R3:W4:Y:S02]  /*85a0*/  SYNCS.PHASECHK.TRANS64.TRYWAIT P1, [R12+URZ+0x36420], R5 ;  /* 0x036420050c0075a7 */ /* 0x008724000802017f */
[----:B----4-:R-:W-:Y:S05]  /*85b0*/  @!P1 NANOSLEEP.SYNCS 0x989680 ;  /* 0x009896800000995d */ /* 0x010fea0003900000 */
[----:B------:R-:W4:Y:S02]  /*85c0*/  @!P1 SYNCS.PHASECHK.TRANS64 P1, [R12+URZ+0x36420], R5 ;  /* 0x036420050c0095a7 */ /* 0x000f24000802007f */
[----:B----4-:R-:W-:Y:S05]  /*85d0*/  @!P1 BRA `(.L_x_2929) ;  /* 0xfffffffc00f09947 */ /* 0x010fea000383ffff */
[----:B------:R-:W-:Y:S05]  /*85e0*/  BRA `(.L_x_2930) ;  /* 0xffffffec00607947 */ /* 0x000fea000383ffff */
.L_x_2911:
[----:B--2---:R2:W3:Y:S02]  /*85f0*/  SYNCS.PHASECHK.TRANS64.TRYWAIT P1, [R12+URZ+0x36438], R13 ;  /* 0x0364380d0c0075a7 */ /* 0x0044e4000802017f */
[----:B---3--:R-:W-:Y:S05]  /*8600*/  @!P1 NANOSLEEP.SYNCS 0x989680 ;  /* 0x009896800000995d */ /* 0x008fea0003900000 */
[----:B------:R-:W3:Y:S02]  /*8610*/  @!P1 SYNCS.PHASECHK.TRANS64 P1, [R12+URZ+0x36438], R13 ;  /* 0x0364380d0c0095a7 */ /* 0x000ee4000802007f */
[----:B---3--:R-:W-:Y:S05]  /*8620*/  @!P1 BRA `(.L_x_2911) ;  /* 0xfffffffc00f09947 */ /* 0x008fea000383ffff */
[----:B------:R-:W-:Y:S05]  /*8630*/  BRA `(.L_x_2931) ;  /* 0xfffffff0002c7947 */ /* 0x000fea000383ffff */
.L_x_2913:
[----:B-1----:R1:W2:Y:S02]  /*8640*/  SYNCS.PHASECHK.TRANS64.TRYWAIT P1, [R12+URZ+0x36428], R5 ;  /* 0x036428050c0075a7 */ /* 0x0022a4000802017f */
[----:B--2---:R-:W-:Y:S05]  /*8650*/  @!P1 NANOSLEEP.SYNCS 0x989680 ;  /* 0x009896800000995d */ /* 0x004fea0003900000 */
[----:B------:R-:W2:Y:S02]  /*8660*/  @!P1 SYNCS.PHASECHK.TRANS64 P1, [R12+URZ+0x36428], R5 ;  /* 0x036428050c0095a7 */ /* 0x000ea4000802007f */
[----:B--2---:R-:W-:Y:S05]  /*8670*/  @!P1 BRA `(.L_x_2913) ;  /* 0xfffffffc00f09947 */ /* 0x004fea000383ffff */
[----:B------:R-:W-:Y:S05]  /*8680*/  BRA `(.L_x_2932) ;  /* 0xfffffff000dc7947 */ /* 0x000fea000383ffff */
.L_x_2915:
[----:B--2---:R2:W3:Y:S02]  /*8690*/  SYNCS.PHASECHK.TRANS64.TRYWAIT P1, [R12+URZ+0x36438], R3 ;  /* 0x036438030c0075a7 */ /* 0x0044e4000802017f */
[----:B---3--:R-:W-:Y:S05]  /*86a0*/  @!P1 NANOSLEEP.SYNCS 0x989680 ;  /* 0x009896800000995d */ /* 0x008fea0003900000 */
[----:B------:R-:W3:Y:S02]  /*86b0*/  @!P1 SYNCS.PHASECHK.TRANS64 P1, [R12+URZ+0x36438], R3 ;  /* 0x036438030c0095a7 */ /* 0x000ee4000802007f */
[----:B---3--:R-:W-:Y:S05]  /*86c0*/  @!P1 BRA `(.L_x_2915) ;  /* 0xfffffffc00f09947 */ /* 0x008fea000383ffff */
[----:B------:R-:W-:Y:S05]  /*86d0*/  BRA `(.L_x_2933) ;  /* 0xfffffff400907947 */ /* 0x000fea000383ffff */
.L_x_2917:
[----:B------:R-:W-:Y:S01]  /*86e0*/  BSSY B0, `(.L_x_2934) ;  /* 0x0000006000007945 */ /* 0x000fe20003800000 */
[----:B------:R-:W-:-:S07]  /*86f0*/  IMAD.MOV.U32 R15, RZ, RZ, -0x1 ;  /* 0xffffffffff0f7424 */ /* 0x000fce00078e00ff */
[----:B-1----:R-:W-:Y:S05]  /*8700*/  WARPSYNC.COLLECTIVE R15, `(.L_x_2935) ;  /* 0x000000000f0c7348 */ /* 0x002fea0003c00000 */
[----:B------:R-:W-:Y:S02]  /*8710*/  ELECT P6, UR62, PT ;  /* 0x00000000003e782f */ /* 0x000fe400038c0000 */
[----:B------:R-:W-:Y:S01]  /*8720*/  MOV R14, UR62 ;  /* 0x0000003e000e7c02 */ /* 0x000fe20008000f00 */
[----:B-1----:R-:W-:Y:S10]  /*8730*/  ENDCOLLECTIVE ;  /* 0x000000000000791b */ /* 0x002ff40003800000 */
.L_x_2935:
[----:B------:R-:W-:Y:S05]  /*8740*/  BSYNC B0 ;  /* 0x0000000000007941 */ /* 0x000fea0003800000 */
.L_x_2934:
[----:B------:R-:W-:Y:S05]  /*8750*/  BRA `(.L_x_2936) ;  /* 0xfffffff800507947 */ /* 0x000fea000383ffff */
.L_x_2919:
[----:B--2---:R2:W3:Y:S02]  /*8760*/  SYNCS.PHASECHK.TRANS64.TRYWAIT P0, [R5+URZ], R2 ;  /* 0x00000002050075a7 */ /* 0x0044e4000800017f */
[----:B---3--:R-:W-:Y:S05]  /*8770*/  @!P0 NANOSLEEP.SYNCS 0x989680 ;  /* 0x009896800000895d */ /* 0x008fea0003900000 */
[----:B------:R-:W3:Y:S02]  /*8780*/  @!P0 SYNCS.PHASECHK.TRANS64 P0, [R5+URZ], R2 ;  /* 0x00000002050085a7 */ /* 0x000ee4000800007f */
[----:B---3--:R-:W-:Y:S05]  /*8790*/  @!P0 BRA `(.L_x_2919) ;  /* 0xfffffffc00f08947 */ /* 0x008fea000383ffff */
[----:B------:R-:W-:Y:S05]  /*87a0*/  BRA `(.L_x_2937) ;  /* 0xfffffff800907947 */ /* 0x000fea000383ffff */
.L_x_2920:
[----:B---3--:R3:W4:Y:S02]  /*87b0*/  SYNCS.PHASECHK.TRANS64.TRYWAIT P0, [R23+URZ], R0 ;  /* 0x00000000170075a7 */ /* 0x008724000800017f */
[----:B----4-:R-:W-:Y:S05]  /*87c0*/  @!P0 NANOSLEEP.SYNCS 0x989680 ;  /* 0x009896800000895d */ /* 0x010fea0003900000 */
[----:B------:R-:W4:Y:S02]  /*87d0*/  @!P0 SYNCS.PHASECHK.TRANS64 P0, [R23+URZ], R0 ;  /* 0x00000000170085a7 */ /* 0x000f24000800007f */
[----:B----4-:R-:W-:Y:S05]  /*87e0*/  @!P0 BRA `(.L_x_2920) ;  /* 0xfffffffc00f08947 */ /* 0x010fea000383ffff */
[----:B------:R-:W-:Y:S05]  /*87f0*/  BRA `(.L_x_2938) ;  /* 0xfffffff800847947 */ /* 0x000fea000383ffff */
.L_x_2939:
        /* <DEDUP_REMOVED lines=16> */
.L_x_3873:


//--------------------- .text._ZN7cutlass13device_kernelIN5flash11enable_sm90INS1_16FlashAttnBwdSm90INS1_25CollectiveMainloopBwdSm90ILi2ELi1ELi1EN4cute5tupleIJNS5_1CILi1EEES8_S8_EEENS6_IJNS7_ILi64EEENS7_ILi96EEENS7_ILi192EEEEEENS_6half_tEfNS_4arch4Sm90ELb1ELb0ELb1ELb0ELb1ELb0ELb1ELb0ELi3ELi1ELi1ELi1ELb0EEENS1_24CollectiveEpilogueBwdGQAISD_fSG_Li384ELb0ELb1EEENS1_25SingleTileBwdLPTSchedulerILb0ELi96ELb1EEEEEEEEEvNT_6ParamsE --------------------------
	.section	.text._ZN7cutlass13device_kernelIN5flash11enable_sm90INS1_16FlashAttnBwdSm90INS1_25CollectiveMainloopBwdSm90ILi2ELi1ELi1EN4cute5tupleIJNS5_1CILi1EEES8_S8_EEENS6_IJNS7_ILi64EEENS7_ILi96EEENS7_ILi192EEEEEENS_6half_tEfNS_4arch4Sm90ELb1ELb0ELb1ELb0ELb1ELb0ELb1ELb0ELi3ELi1ELi1ELi1ELb0EEENS1_24CollectiveEpilogueBwdGQAISD_fSG_Li384ELb0ELb1EEENS1_25SingleTileBwdLPTSchedulerILb0ELi96ELb1EEEEEEEEEvNT_6ParamsE,"ax",@progbits
	.align	128
.text._ZN7cutlass13device_kernelIN5flash11enable_sm90INS1_16FlashAttnBwdSm90INS1_25CollectiveMainloopBwdSm90ILi2ELi1ELi1EN4cute5tupleIJNS5_1CILi1EEES8_S8_EEENS6_IJNS7_ILi64EEENS7_ILi96EEENS7_ILi192EEEEEENS_6half_tEfNS_4arch4Sm90ELb1ELb0ELb1ELb0ELb1ELb0ELb1ELb0ELi3ELi1ELi1ELi1ELb0EEENS1_24CollectiveEpilogueBwdGQAISD_fSG_Li384ELb0ELb1EEENS1_25SingleTileBwdLPTSchedulerILb0ELi96ELb1EEEEEEEEEvNT_6ParamsE:
        .type           _ZN7cutlass13device_kernelIN5flash11enable_sm90INS1_16FlashAttnBwdSm90INS1_25CollectiveMainloopBwdSm90ILi2ELi1ELi1EN4cute5tupleIJNS5_1CILi1EEES8_S8_EEENS6_IJNS7_ILi64EEENS7_ILi96EEENS7_ILi192EEEEEENS_6half_tEfNS_4arch4Sm90ELb1ELb0ELb1ELb0ELb1ELb0ELb1ELb0ELi3ELi1ELi1ELi1ELb0EEENS1_24CollectiveEpilogueBwdGQAISD_fSG_Li384ELb0ELb1EEENS1_25SingleTileBwdLPTSchedulerILb0ELi96ELb1EEEEEEEEEvNT_6ParamsE,@function
        .size           _ZN7cutlass13device_kernelIN5flash11enable_sm90INS1_16FlashAttnBwdSm90INS1_25CollectiveMainloopBwdSm90ILi2ELi1ELi1EN4cute5tupleIJNS5_1CILi1EEES8_S8_EEENS6_IJNS7_ILi64EEENS7_ILi96EEENS7_ILi192EEEEEENS_6half_tEfNS_4arch4Sm90ELb1ELb0ELb1ELb0ELb1ELb0ELb1ELb0ELi3ELi1ELi1ELi1ELb0EEENS1_24CollectiveEpilogueBwdGQAISD_fSG_Li384ELb0ELb1EEENS1_25SingleTileBwdLPTSchedulerILb0ELi96ELb1EEEEEEEEEvNT_6ParamsE,(.L_x_3874 - _ZN7cutlass13device_kernelIN5flash11enable_sm90INS1_16FlashAttnBwdSm90INS1_25CollectiveMainloopBwdSm90ILi2ELi1ELi1EN4cute5tupleIJNS5_1CILi1EEES8_S8_EEENS6_IJNS7_ILi64EEENS7_ILi96EEENS7_ILi192EEEEEENS_6half_tEfNS_4arch4Sm90ELb1ELb0ELb1ELb0ELb1ELb0ELb1ELb0ELi3ELi1ELi1ELi1ELb0EEENS1_24CollectiveEpilogueBwdGQAISD_fSG_Li384ELb0ELb1EEENS1_25SingleTileBwdLPTSchedulerILb0ELi96ELb1EEEEEEEEEvNT_6ParamsE)
        .other          _ZN7cutlass13device_kernelIN5flash11enable_sm90INS1_16FlashAttnBwdSm90INS1_25CollectiveMainloopBwdSm90ILi2ELi1ELi1EN4cute5tupleIJNS5_1CILi1EEES8_S8_EEENS6_IJNS7_ILi64EEENS7_ILi96EEENS7_ILi192EEEEEENS_6half_tEfNS_4arch4Sm90ELb1ELb0ELb1ELb0ELb1ELb0ELb1ELb0ELi3ELi1ELi1ELi1ELb0EEENS1_24CollectiveEpilogueBwdGQAISD_fSG_Li384ELb0ELb1EEENS1_25SingleTileBwdLPTSchedulerILb0ELi96ELb1EEEEEEEEEvNT_6ParamsE,@"STO_CUDA_ENTRY STV_DEFAULT"
_ZN7cutlass13device_kernelIN5flash11enable_sm90INS1_16FlashAttnBwdSm90INS1_25CollectiveMainloopBwdSm90ILi2ELi1ELi1EN4cute5tupleIJNS5_1CILi1EEES8_S8_EEENS6_IJNS7_ILi64EEENS7_ILi96EEENS7_ILi192EEEEEENS_6half_tEfNS_4arch4Sm90ELb1ELb0ELb1ELb0ELb1ELb0ELb1ELb0ELi3ELi1ELi1ELi1ELb0EEENS1_24CollectiveEpilogueBwdGQAISD_fSG_Li384ELb0ELb1EEENS1_25SingleTileBwdLPTSchedulerILb0ELi96ELb1EEEEEEEEEvNT_6ParamsE:
        /* <DEDUP_REMOVED lines=23> */
.L_x_2941:
[----:B------:R-:W-:Y:S05]  /*0170*/  BSYNC B0 ;  /* 0x0000000000007941 */ /* 0x000fea0003800000 */
.L_x_2940:
        /* <DEDUP_REMOVED lines=34> */
.L_x_2942:
        /* <DEDUP_REMOVED lines=20> */
.L_x_2943:
[----:B---3--:R-:W-:Y:S01]  /*04e0*/  ISETP.NE.AND P0, PT, R2, RZ, PT ;  /* 0x000000ff0200720c */ /* 0x008fe20003f05270 */
[----:B------:R-:W-:Y:S01]  /*04f0*/  IMAD.MOV.U32 R2, RZ, RZ, 0x1 ;  /* 0x00000001ff027424 */ /* 0x000fe200078e00ff */
[----:B------:R-:W-:Y:S01]  /*0500*/  NOP ;  /* 0x0000000000007918 */ /* 0x000fe20000000000 */
[----:B------:R-:W-:Y:S01]  /*0510*/  ULDC.64 UR38, c[0x0][0x208] ;  /* 0x0000820000267ab9 */ /* 0x000fe20000000a00 */
[----:B------:R-:W-:Y:S02]  /*0520*/  BSSY B6, `(.L_x_2944) ;  /* 0x00008ca000067945 */ /* 0x000fe40003800000 */
[----:B------:R-:W-:-:S05]  /*0530*/  SEL R2, R2, 0x2, !P0 ;  /* 0x0000000202027807 */ /* 0x000fca0004000000 */
[----:B------:R3:W-:Y:S01]  /*0540*/  STL [R1+0xc], R2 ;  /* 0x00000c0201007387 */ /* 0x0007e20000100800 */
[----:B-12-4-:R-:W-:Y:S06]  /*0550*/  BAR.SYNC.DEFER_BLOCKING 0x0 ;  /* 0x0000000000007b1d */ /* 0x016fec0000010000 */
[----:B------:R-:W-:Y:S05]  /*0560*/  @!P0 BRA `(.L_x_2945) ;  /* 0x0000004800248947 */ /* 0x000fea0003800000 */
.L_x_2946:
        /* <DEDUP_REMOVED lines=32> */
.L_x_2947:
[----:B------:R-:W-:Y:S01]  /*0770*/  ULDC UR7, c[0x0][0x8cc] ;  /* 0x0002330000077ab9 */ /* 0x000fe20000000800 */
[----:B------:R-:W-:Y:S01]  /*0780*/  UMOV UR36, UR10 ;  /* 0x0000000a00247c82 */ /* 0x000fe20008000000 */
[----:B------:R-:W-:-:S11]  /*0790*/  UISETP.NE.AND UP0, UPT, UR7, 0x1, UPT ;  /* 0x000000010700788c */ /* 0x000fd6000bf05270 */
[----:B------:R-:W-:Y:S02]  /*07a0*/  @UP0 ULDC.64 UR8, c[0x0][0x8d0] ;  /* 0x0002340000080ab9 */ /* 0x000fe40000000a00 */
[----:B------:R-:W-:-:S04]  /*07b0*/  UIMAD.WIDE.U32 UR4, UR10, UR8, URZ ;  /* 0x000000080a0472a5 */ /* 0x000fc8000f8e003f */
[----:B------:R-:W-:-:S04]  /*07c0*/  @UP0 USHF.R.U32.HI UR36, URZ, UR9, UR5 ;  /* 0x000000093f240299 */ /* 0x000fc80008011605 */
[----:B------:R-:W-:-:S12]  /*07d0*/  UIMAD UR4, UR36, UR7, URZ ;  /* 0x00000007240472a4 */ /* 0x000fd8000f8e023f */
.L_x_2948:
        /* <DEDUP_REMOVED lines=106> */
.L_x_2952:
        /* <DEDUP_REMOVED lines=15> */
.L_x_2951:
        /* <DEDUP_REMOVED lines=20> */
.L_x_2954:
        /* <DEDUP_REMOVED lines=15> */
.L_x_2953:
        /* <DEDUP_REMOVED lines=8> */
.L_x_3069:
        /* <DEDUP_REMOVED lines=19> */
.L_x_2956:
        /* <DEDUP_REMOVED lines=109> */
.L_x_2968:
[----:B------:R-:W-:-:S13]  /*1a20*/  ISETP.NE.AND P0, PT, R8, 0x3, PT ;  /* 0x000000030800780c */ /* 0x000fda0003f05270 */
[----:B-1----:R-:W-:Y:S05]  /*1a30*/  @!P0 BRA `(.L_x_2958) ;  /* 0x0000000000048947 */ /* 0x002fea0003800000 */
[----:B------:R-:W-:Y:S01]  /*1a40*/  BPT.TRAP 0x1 ;  /* 0x000000040000795c */ /* 0x000fe20000300000 */
.L_x_2958:
[----:B------:R-:W-:Y:S02]  /*1a50*/  LEA R3, R2, UR43, 0x3 ;  /* 0x0000002b02037c11 */ /* 0x000fe4000f8e18ff */
[----:B------:R-:W-:-:S04]  /*1a60*/  SHF.L.U32 R10, R7, 0x1f, RZ ;  /* 0x0000001f070a7819 */ /* 0x000fc800000006ff */
[----:B------:R1:W2:Y:S01]  /*1a70*/  SYNCS.PHASECHK.TRANS64.TRYWAIT P1, [R3+URZ+0x36410], R10 ;  /* 0x0364100a030075a7 */ /* 0x0002a2000802017f */
[----:B------:R-:W-:Y:S05]  /*1a80*/  @!P0 BRA `(.L_x_2959) ;  /* 0x0000000000048947 */ /* 0x000fea0003800000 */
[----:B------:R-:W-:Y:S01]  /*1a90*/  BPT.TRAP 0x1 ;  /* 0x000000040000795c */ /* 0x000fe20000300000 */
.L_x_2959:
[----:B--2---:R-:W-:Y:S05]  /*1aa0*/  @P1 BRA `(.L_x_2960) ;  /* 0x0000000000081947 */ /* 0x004fea0003800000 */
[----:B------:R-:W2:Y:S02]  /*1ab0*/  SYNCS.PHASECHK.TRANS64.TRYWAIT P1, [R3+URZ+0x36410], R10 ;  /* 0x0364100a030075a7 */ /* 0x000ea4000802017f */
[----:B--2---:R-:W-:Y:S05]  /*1ac0*/  @!P1 BRA `(.L_x_2961) ;  /* 0x0000007400f89947 */ /* 0x004fea0003800000 */
.L_x_2960:
        /* <DEDUP_REMOVED lines=103> */
.L_x_2962:
[----:B------:R-:W-:-:S04]  /*2140*/  SHF.L.U32 R14, R5, 0x1f, RZ ;  /* 0x0000001f050e7819 */ /* 0x000fc800000006ff */
[----:B------:R1:W1:Y:S01]  /*2150*/  SYNCS.PHASECHK.TRANS64.TRYWAIT P1, [UR43+0x36430], R14 ;  /* 0x0364300eff0075a7 */ /* 0x000262000802016b */
[----:B------:R-:W-:Y:S05]  /*2160*/  @!P0 BRA `(.L_x_2963) ;  /* 0x0000000000048947 */ /* 0x000fea0003800000 */
[----:B------:R-:W-:Y:S01]  /*2170*/  BPT.TRAP 0x1 ;  /* 0x000000040000795c */ /* 0x000fe20000300000 */
.L_x_2963:
        /* <DEDUP_REMOVED lines=36> */
.L_x_2964:
        /* <DEDUP_REMOVED lines=351> */
.L_x_2966:
        /* <DEDUP_REMOVED lines=60> */
.L_x_2967:
        /* <DEDUP_REMOVED lines=62> */
.L_x_2950:
[----:B------:R-:W-:Y:S05]  /*4150*/  @P0 BRA `(.L_x_2949) ;  /* 0x0000005000180947 */ /* 0x000fea0003800000 */
[----:B------:R-:W1:Y:S01]  /*4160*/  S2R R4, SR_TID.X ;  /* 0x0000000000047919 */ /* 0x000e620000002100 */
[----:B------:R-:W-:Y:S01]  /*4170*/  ULDC UR8, c[0x0][0x850] ;  /* 0x0002140000087ab9 */ /* 0x000fe20000000800 */
[----:B------:R-:W-:Y:S01]  /*4180*/  UMOV UR10, UR41 ;  /* 0x00000029000a7c82 */ /* 0x000fe20008000000 */
[----:B------:R-:W-:Y:S01]  /*4190*/  UISETP.NE.AND UP0, UPT, UR8, 0x1, UPT ;  /* 0x000000010800788c */ /* 0x000fe2000bf05270 */
[----:B------:R-:W2:Y:S01]  /*41a0*/  S2UR UR17, SR_CgaCtaId ;  /* 0x00000000001179c3 */ /* 0x000ea20000008800 */
[----:B------:R-:W-:Y:S01]  /*41b0*/  ULDC.64 UR12, c[0x0][0x818] ;  /* 0x00020600000c7ab9 */ /* 0x000fe20000000a00 */
[----:B------:R-:W-:Y:S01]  /*41c0*/  ULOP3.LUT UR36, URZ, UR36, URZ, 0x33, !UPT ;  /* 0x000000243f247292 */ /* 0x000fe2000f8e333f */
[----:B------:R-:W-:Y:S01]  /*41d0*/  BSSY B0, `(.L_x_2969) ;  /* 0x0000056000007945 */ /* 0x000fe20003800000 */
[----:B------:R-:W-:Y:S01]  /*41e0*/  ULDC UR6, c[0x0][0x8b4] ;  /* 0x00022d0000067ab9 */ /* 0x000fe20000000800 */
[----:B------:R-:W-:Y:S01]  /*41f0*/  ULDC UR14, c[0x0][0x80c] ;  /* 0x00020300000e7ab9 */ /* 0x000fe20000000800 */
[----:B------:R-:W-:-:S02]  /*4200*/  UIADD3 UR36, UR36, UR6, URZ ;  /* 0x0000000624247290 */ /* 0x000fc4000fffe03f */
[----:B------:R-:W-:Y:S02]  /*4210*/  UIMAD UR11, UR37, UR14, URZ ;  /* 0x0000000e250b72a4 */ /* 0x000fe4000f8e023f */
[----:B------:R-:W-:Y:S01]  /*4220*/  @UP0 ULDC UR4, c[0x0][0x854] ;  /* 0x0002150000040ab9 */ /* 0x000fe20000000800 */
[----:B------:R-:W-:Y:S01]  /*4230*/  @UP0 ULDC UR7, c[0x0][0x858] ;  /* 0x0002160000070ab9 */ /* 0x000fe20000000800 */
[----:B------:R-:W-:Y:S01]  /*4240*/  UIMAD.WIDE.U32 UR4, UR41, UR4, URZ ;  /* 0x00000004290472a5 */ /* 0x000fe2000f8e003f */
[----:B------:R-:W-:Y:S01]  /*4250*/  UMOV UR16, 0x400 ;  /* 0x0000040000107882 */ /* 0x000fe20000000000 */
[----:B------:R-:W-:Y:S02]  /*4260*/  UIMAD UR6, UR36, 0x4800, URZ ;  /* 0x00004800240678a4 */ /* 0x000fe4000f8e023f */
[----:B------:R-:W-:Y:S02]  /*4270*/  @UP0 USHF.R.U32.HI UR10, URZ, UR7, UR5 ;  /* 0x000000073f0a0299 */ /* 0x000fe40008011605 */
[----:B------:R-:W-:-:S02]  /*4280*/  USHF.R.S32.HI UR7, URZ, 0x1f, UR6 ;  /* 0x0000001f3f077899 */ /* 0x000fc40008011406 */
[----:B------:R-:W-:Y:S01]  /*4290*/  USHF.R.S32.HI UR15, URZ, 0x1f, UR10 ;  /* 0x0000001f3f0f7899 */ /* 0x000fe2000801140a */
[----:B------:R-:W-:Y:S01]  /*42a0*/  ULDC.64 UR20, c[0x0][0x840] ;  /* 0x0002100000147ab9 */ /* 0x000fe20000000a00 */
[----:B------:R-:W-:Y:S02]  /*42b0*/  UIMAD.WIDE.U32 UR4, UR10, UR12, UR6 ;  /* 0x0000000c0a0472a5 */ /* 0x000fe4000f8e0006 */
[----:B------:R-:W-:Y:S01]  /*42c0*/  UIMAD UR9, UR15, UR12, URZ ;  /* 0x0000000c0f0972a4 */ /* 0x000fe2000f8e023f */
[C---:B-1----:R-:W-:Y:S01]  /*42d0*/  VIADD R3, R4.reuse, 0xffffff80 ;  /* 0xffffff8004037836 */ /* 0x042fe20000000000 */
[----:B------:R-:W-:Y:S01]  /*42e0*/  UIMAD UR19, UR15, UR20, URZ ;  /* 0x000000140f1372a4 */ /* 0x000fe2000f8e023f */
[----:B------:R-:W-:Y:S01]  /*42f0*/  BAR.SYNC.DEFER_BLOCKING 0x1, 0x180 ;  /* 0x0046000000007b1d */ /* 0x000fe20000010000 */
[----:B------:R-:W-:Y:S01]  /*4300*/  UIMAD UR18, UR10, UR13, UR9 ;  /* 0x0000000d0a1272a4 */ /* 0x000fe2000f8e0209 */
[----:B------:R-:W-:Y:S01]  /*4310*/  ISETP.NE.AND P1, PT, R4, 0x80, PT ;  /* 0x000000800400780c */ /* 0x000fe20003f25270 */
[----:B------:R-:W-:Y:S01]  /*4320*/  UIMAD.WIDE.U32 UR6, UR10, UR20, UR6 ;  /* 0x000000140a0672a5 */ /* 0x000fe2000f8e0006 */
[----:B------:R-:W-:Y:S01]  /*4330*/  SHF.R.S32.HI R0, RZ, 0x1f, R3 ;  /* 0x0000001fff007819 */ /* 0x000fe20000011403 */
[----:B------:R-:W-:Y:S01]  /*4340*/  UIMAD UR19, UR10, UR21, UR19 ;  /* 0x000000150a1372a4 */ /* 0x000fe2000f8e0213 */
[----:B------:R-:W-:Y:S01]  /*4350*/  ISETP.NE.AND P0, PT, R3, RZ, PT ;  /* 0x000000ff0300720c */ /* 0x000fe20003f05270 */
[----:B------:R-:W-:Y:S01]  /*4360*/  ULDC UR9, c[0x0][0x870] ;  /* 0x00021c0000097ab9 */ /* 0x000fe20000000800 */
[----:B------:R-:W-:Y:S01]  /*4370*/  LEA.HI R2, R0, R3, RZ, 0x7 ;  /* 0x0000000300027211 */ /* 0x000fe200078f38ff */
[----:B------:R-:W-:Y:S01]  /*4380*/  UIMAD UR9, UR9, UR36, URZ ;  /* 0x00000024090972a4 */ /* 0x000fe2000f8e023f */
[----:B------:R-:W-:-:S02]  /*4390*/  ULDC.64 UR12, c[0x0][0x868] ;  /* 0x00021a00000c7ab9 */ /* 0x000fc40000000a00 */
[----:B------:R-:W-:Y:S01]  /*43a0*/  LOP3.LUT R0, R2, 0x3fffff80, RZ, 0xc0, !PT ;  /* 0x3fffff8002007812 */ /* 0x000fe200078ec0ff */
[----:B------:R-:W-:Y:S01]  /*43b0*/  UIMAD UR14, UR9, UR14, URZ ;  /* 0x0000000e090e72a4 */ /* 0x000fe2000f8e023f */
[----:B------:R-:W-:Y:S01]  /*43c0*/  SHF.R.S32.HI R5, RZ, 0x7, R2 ;  /* 0x00000007ff057819 */ /* 0x000fe20000011402 */
[----:B--2---:R-:W-:Y:S02]  /*43d0*/  ULEA UR9, UR17, UR16, 0x18 ;  /* 0x0000001011097291 */ /* 0x004fe4000f8ec03f */
[----:B------:R-:W-:Y:S01]  /*43e0*/  IMAD.IADD R0, R3, 0x1, -R0 ;  /* 0x0000000103007824 */ /* 0x000fe200078e0a00 */
[----:B------:R-:W-:Y:S02]  /*43f0*/  USHF.R.S32.HI UR16, URZ, 0x1f, UR11 ;  /* 0x0000001f3f107899 */ /* 0x000fe4000801140b */
[----:B------:R-:W-:Y:S01]  /*4400*/  USHF.R.S32.HI UR17, URZ, 0x1f, UR14 ;  /* 0x0000001f3f117899 */ /* 0x000fe2000801140e */
[----:B------:R-:W-:Y:S01]  /*4410*/  IMAD R0, R5, 0x600, R0 ;  /* 0x0000060005007824 */ /* 0x000fe200078e0200 */
[----:B------:R-:W-:Y:S01]  /*4420*/  UIADD3 UR11, UP0, UP1, UR14, UR11, UR10 ;  /* 0x0000000b0e0b7290 */ /* 0x000fe2000f91e00a */
[----:B------:R-:W-:-:S02]  /*4430*/  ULDC.64 UR20, c[0x0][0x820] ;  /* 0x0002080000147ab9 */ /* 0x000fc40000000a00 */
[----:B------:R-:W-:Y:S01]  /*4440*/  IMAD.SHL.U32 R0, R0, 0x4, RZ ;  /* 0x0000000400007824 */ /* 0x000fe200078e00ff */
[----:B------:R-:W-:Y:S02]  /*4450*/  UIADD3.X UR16, UR17, UR16, UR15, UP0, UP1 ;  /* 0x0000001011107290 */ /* 0x000fe400087e240f */
[----:B------:R-:W-:Y:S02]  /*4460*/  USHF.L.U32 UR14, UR11, 0x2, URZ ;  /* 0x000000020b0e7899 */ /* 0x000fe4000800063f */
[----:B------:R-:W-:Y:S01]  /*4470*/  LEA R0, R0, UR9, 0x2 ;  /* 0x0000000900007c11 */ /* 0x000fe2000f8e10ff */
[----:B------:R-:W-:Y:S02]  /*4480*/  USHF.L.U64.HI UR11, UR11, 0x2, UR16 ;  /* 0x000000020b0b7899 */ /* 0x000fe40008010210 */
[----:B------:R-:W-:Y:S02]  /*4490*/  UIADD3 UR15, UP0, UR14, UR12, URZ ;  /* 0x0000000c0e0f7290 */ /* 0x000fe4000ff1e03f */
[----:B------:R1:W-:Y:S01]  /*44a0*/  STS.128 [R0], R24 ;  /* 0x0000001800007388 */ /* 0x0003e20000000c00 */
[----:B------:R-:W-:-:S02]  /*44b0*/  USHF.R.S32.HI UR12, URZ, 0x1f, UR37 ;  /* 0x0000001f3f0c7899 */ /* 0x000fc40008011425 */
[----:B------:R-:W-:Y:S01]  /*44c0*/  UIADD3.X UR16, UR11, UR13, URZ, UP0, !UPT ;  /* 0x0000000d0b107290 */ /* 0x000fe200087fe43f */
[----:B------:R1:W-:Y:S01]  /*44d0*/  STS.128 [R0+0x800], R28 ;  /* 0x0008001c00007388 */ /* 0x0003e20000000c00 */
[----:B------:R-:W-:Y:S01]  /*44e0*/  ULDC.64 UR22, c[0x0][0x848] ;  /* 0x0002120000167ab9 */ /* 0x000fe20000000a00 */
[----:B------:R-:W-:Y:S01]  /*44f0*/  UIMAD UR13, UR12, UR20, URZ ;  /* 0x000000140c0d72a4 */ /* 0x000fe2000f8e023f */
[----:B------:R-:W-:Y:S01]  /*4500*/  IMAD.U32 R2, RZ, RZ, UR15 ;  /* 0x0000000fff027e24 */ /* 0x000fe2000f8e00ff */
[----:B------:R1:W-:Y:S01]  /*4510*/  STS.128 [R0+0x1000], R32 ;  /* 0x0010002000007388 */ /* 0x0003e20000000c00 */
[----:B------:R-:W-:Y:S01]  /*4520*/  UIADD3 UR5, UR5, UR18, URZ ;  /* 0x0000001205057290 */ /* 0x000fe2000fffe03f */
[----:B------:R-:W-:Y:S01]  /*4530*/  IMAD.U32 R3, RZ, RZ, UR16 ;  /* 0x00000010ff037e24 */ /* 0x000fe2000f8e00ff */
[----:B------:R-:W-:Y:S01]  /*4540*/  UIMAD UR12, UR12, UR22, URZ ;  /* 0x000000160c0c72a4 */ /* 0x000fe2000f8e023f */
[----:B------:R1:W-:Y:S01]  /*4550*/  STS.128 [R0+0x1800], R36 ;  /* 0x0018002400007388 */ /* 0x0003e20000000c00 */
[----:B------:R-:W-:-:S02]  /*4560*/  UIADD3 UR7, UR7, UR19, URZ ;  /* 0x0000001307077290 */ /* 0x000fc4000fffe03f */
[----:B------:R-:W-:Y:S01]  /*4570*/  UIMAD UR13, UR37, UR21, UR13 ;  /* 0x00000015250d72a4 */ /* 0x000fe2000f8e020d */
[----:B------:R1:W-:Y:S01]  /*4580*/  STS.128 [R0+0x2000], R40 ;  /* 0x0020002800007388 */ /* 0x0003e20000000c00 */
[----:B------:R-:W-:Y:S02]  /*4590*/  UIMAD.WIDE.U32 UR4, UR37, UR20, UR4 ;  /* 0x00000014250472a5 */ /* 0x000fe4000f8e0004 */
[----:B------:R-:W-:Y:S01]  /*45a0*/  UIMAD UR12, UR37, UR23, UR12 ;  /* 0x00000017250c72a4 */ /* 0x000fe2000f8e020c */
[----:B------:R1:W-:Y:S01]  /*45b0*/  STS.128 [R0+0x2800], R44 ;  /* 0x0028002c00007388 */ /* 0x0003e20000000c00 */
[----:B------:R-:W-:Y:S01]  /*45c0*/  UIMAD.WIDE.U32 UR6, UR37, UR22, UR6 ;  /* 0x00000016250672a5 */ /* 0x000fe2000f8e0006 */
[----:B------:R-:W-:Y:S02]  /*45d0*/  ULDC.64 UR18, c[0x0][0x800] ;  /* 0x0002000000127ab9 */ /* 0x000fe40000000a00 */
[----:B------:R1:W-:Y:S01]  /*45e0*/  STS.128 [R0+0x3000], R48 ;  /* 0x0030003000007388 */ /* 0x0003e20000000c00 */
[----:B------:R-:W-:Y:S01]  /*45f0*/  ULDC.64 UR20, c[0x0][0x828] ;  /* 0x00020a0000147ab9 */ /* 0x000fe20000000a00 */
[----:B------:R-:W-:-:S02]  /*4600*/  UIADD3 UR17, -UR10, URZ, URZ ;  /* 0x0000003f0a117290 */ /* 0x000fc4000fffe13f */
[----:B------:R1:W-:Y:S01]  /*4610*/  STS.128 [R0+0x3800], R52 ;  /* 0x0038003400007388 */ /* 0x0003e20000000c00 */
[----:B------:R-:W-:Y:S02]  /*4620*/  UIADD3 UR10, UR5, UR13, URZ ;  /* 0x0000000d050a7290 */ /* 0x000fe4000fffe03f */
[----:B------:R-:W-:Y:S01]  /*4630*/  ULEA UR18, UP0, UR4, UR18, 0x2 ;  /* 0x0000001204127291 */ /* 0x000fe2000f80103f */
[----:B------:R1:W-:Y:S01]  /*4640*/  STS.128 [R0+0x4000], R56 ;  /* 0x0040003800007388 */ /* 0x0003e20000000c00 */
[----:B------:R-:W-:Y:S02]  /*4650*/  UIADD3 UR5, UR7, UR12, URZ ;  /* 0x0000000c07057290 */ /* 0x000fe4000fffe03f */
[----:B------:R-:W-:Y:S01]  /*4660*/  ULEA UR20, UP1, UR6, UR20, 0x2 ;  /* 0x0000001406147291 */ /* 0x000fe2000f82103f */
[----:B------:R1:W-:Y:S01]  /*4670*/  STS.128 [R0+0x4800], R60 ;  /* 0x0048003c00007388 */ /* 0x0003e20000000c00 */
[----:B------:R-:W-:Y:S02]  /*4680*/  ULEA.HI.X UR19, UR4, UR19, UR10, 0x2, UP0 ;  /* 0x0000001304137291 */ /* 0x000fe400080f140a */
[----:B------:R-:W-:Y:S01]  /*4690*/  ULEA.HI.X UR5, UR6, UR21, UR5, 0x2, UP1 ;  /* 0x0000001506057291 */ /* 0x000fe200088f1405 */
[----:B------:R1:W-:Y:S01]  /*46a0*/  STS.128 [R0+0x5000], R64 ;  /* 0x0050004000007388 */ /* 0x0003e20000000c00 */
[----:B------:R-:W-:-:S03]  /*46b0*/  UIMAD UR17, UR8, UR17, UR41 ;  /* 0x00000011081172a4 */ /* 0x000fc6000f8e0229 */
[----:B------:R1:W-:Y:S01]  /*46c0*/  STS.128 [R0+0x5800], R68 ;  /* 0x0058004400007388 */ /* 0x0003e20000000c00 */
[----:B------:R-:W-:Y:S08]  /*46d0*/  @P0 BRA `(.L_x_2970) ;  /* 0x0000000000140947 */ /* 0x000ff00003800000 */
.L_x_2971:
[----:B------:R-:W2:Y:S04]  /*46e0*/  LDG.E.STRONG.GPU R4, desc[UR38][R2.64] ;  /* 0x0000002602047981 */ /* 0x000ea8000c1ef900 */
[----:B--2---:R-:W-:Y:S01]  /*46f0*/  CCTL.IVALL ;  /* 0x00000000ff00798f */ /* 0x004fe20002000000 */
[----:B------:R-:W-:Y:S05]  /*4700*/  YIELD ;  /* 0x0000000000007946 */ /* 0x000fea0003800000 */
[----:B------:R-:W-:-:S13]  /*4710*/  ISETP.NE.AND P0, PT, R4, UR17, PT ;  /* 0x0000001104007c0c */ /* 0x000fda000bf05270 */
[----:B------:R-:W-:Y:S05]  /*4720*/  @P0 BRA `(.L_x_2971) ;  /* 0xfffffffc00ec0947 */ /* 0x000fea000383ffff */
.L_x_2970:
[----:B------:R-:W-:Y:S05]  /*4730*/  BSYNC B0 ;  /* 0x0000000000007941 */ /* 0x000fea0003800000 */
.L_x_2969:
[----:B------:R-:W-:-:S03]  /*4740*/  UMOV UR4, 0xffffffff ;  /* 0xffffffff00047882 */ /* 0x000fc60000000000 */
[----:B------:R-:W-:Y:S05]  /*4750*/  BRA.DIV UR4, `(.L_x_2972) ;  /* 0x0000004e04007947 */ /* 0x000fea000b800000 */
[----:B------:R-:W-:Y:S01]  /*4760*/  NOP ;  /* 0x0000000000007918 */ /* 0x000fe20000000000 */
.L_x_3072:
        /* <DEDUP_REMOVED lines=15> */
.L_x_2975:
[----:B------:R-:W-:Y:S01]  /*4860*/  @P0 ELECT P2, URZ, PT ;  /* 0x00000000003f082f */ /* 0x000fe20003840000 */
[----:B------:R2:W-:-:S12]  /*4870*/  UBLKRED.G.S.ADD.F32.RN [UR4], [UR9], UR6, desc[UR12] ;  /* 0x00000c04090073bb */ /* 0x0005d800080a1406 */
[----:B------:R-:W-:Y:S02]  /*4880*/  @P2 PLOP3.LUT P0, PT, P2, PT, PT, 0x8, 0x0 ;  /* 0x000000000000281c */ /* 0x000fe4000170e170 */
[----:B------:R-:W-:-:S11]  /*4890*/  PLOP3.LUT P2, PT, PT, PT, PT, 0x8, 0x0 ;  /* 0x000000000000781c */ /* 0x000fd60003f4e170 */
[----:B--2---:R-:W-:Y:S05]  /*48a0*/  @P0 BRA.U.ANY `(.L_x_2975) ;  /* 0xfffffffd00ec0947 */ /* 0x004fea000393ffff */
[----:B------:R0:W-:Y:S01]  /*48b0*/  UTMACMDFLUSH ;  /* 0x00000000000079b7 */ /* 0x0001e20000000000 */
[----:B------:R-:W-:-:S04]  /*48c0*/  DEPBAR.LE SB0, 0x0 ;  /* 0x000080000000791a */ /* 0x000fc80000000000 */
.L_x_2974:
[----:B------:R-:W-:Y:S05]  /*48d0*/  BSYNC B0 ;  /* 0x0000000000007941 */ /* 0x000fea0003800000 */
.L_x_2973:
        /* <DEDUP_REMOVED lines=14> */
.L_x_2977:
[----:B------:R-:W-:Y:S05]  /*49c0*/  BSYNC B0 ;  /* 0x0000000000007941 */ /* 0x000fea0003800000 */
.L_x_2976:
        /* <DEDUP_REMOVED lines=20> */
.L_x_2980:
[----:B-12---:R-:W2:Y:S04]  /*4b10*/  LDG.E.STRONG.GPU R0, desc[UR38][R2.64] ;  /* 0x0000002602007981 */ /* 0x006ea8000c1ef900 */
[----:B--2---:R-:W-:Y:S01]  /*4b20*/  CCTL.IVALL ;  /* 0x00000000ff00798f */ /* 0x004fe20002000000 */
[----:B------:R-:W-:Y:S05]  /*4b30*/  YIELD ;  /* 0x0000000000007946 */ /* 0x000fea0003800000 */
[----:B------:R-:W-:-:S13]  /*4b40*/  ISETP.NE.AND P0, PT, R0, UR17, PT ;  /* 0x0000001100007c0c */ /* 0x000fda000bf05270 */
[----:B------:R-:W-:Y:S05]  /*4b50*/  @P0 BRA `(.L_x_2980) ;  /* 0xfffffffc00ec0947 */ /* 0x000fea000383ffff */
.L_x_2979:
[----:B------:R-:W-:Y:S05]  /*4b60*/  BSYNC B0 ;  /* 0x0000000000007941 */ /* 0x000fea0003800000 */
.L_x_2978:
[----:B------:R-:W-:-:S03]  /*4b70*/  UMOV UR4, 0xffffffff ;  /* 0xffffffff00047882 */ /* 0x000fc60000000000 */
[----:B------:R-:W-:Y:S05]  /*4b80*/  BRA.DIV UR4, `(.L_x_2981) ;  /* 0x0000004a04107947 */ /* 0x000fea000b800000 */
[----:B------:R-:W-:Y:S01]  /*4b90*/  NOP ;  /* 0x0000000000007918 */ /* 0x000fe20000000000 */
.L_x_3075:
        /* <DEDUP_REMOVED lines=16> */
.L_x_2984:
[----:B------:R-:W-:Y:S01]  /*4ca0*/  @P0 ELECT P2, URZ, PT ;  /* 0x00000000003f082f */ /* 0x000fe20003840000 */
[----:B------:R3:W-:-:S12]  /*4cb0*/  UBLKRED.G.S.ADD.F32.RN [UR4], [UR9], UR6, desc[UR10] ;  /* 0x00000a04090073bb */ /* 0x0007d800080a1406 */
[----:B------:R-:W-:Y:S02]  /*4cc0*/  @P2 PLOP3.LUT P0, PT, P2, PT, PT, 0x8, 0x0 ;  /* 0x000000000000281c */ /* 0x000fe4000170e170 */
[----:B------:R-:W-:-:S11]  /*4cd0*/  PLOP3.LUT P2, PT, PT, PT, PT, 0x8, 0x0 ;  /* 0x000000000000781c */ /* 0x000fd60003f4e170 */
[----:B---3--:R-:W-:Y:S05]  /*4ce0*/  @P0 BRA.U.ANY `(.L_x_2984) ;  /* 0xfffffffd00ec0947 */ /* 0x008fea000393ffff */
[----:B------:R0:W-:Y:S01]  /*4cf0*/  UTMACMDFLUSH ;  /* 0x00000000000079b7 */ /* 0x0001e20000000000 */
[----:B------:R-:W-:-:S04]  /*4d00*/  DEPBAR.LE SB0, 0x0 ;  /* 0x000080000000791a */ /* 0x000fc80000000000 */
.L_x_2983:
[----:B------:R-:W-:Y:S05]  /*4d10*/  BSYNC B0 ;  /* 0x0000000000007941 */ /* 0x000fea0003800000 */
.L_x_2982:
        /* <DEDUP_REMOVED lines=14> */
.L_x_2945:
        /* <DEDUP_REMOVED lines=29> */
.L_x_2986:
[----:B------:R-:W-:Y:S01]  /*4fd0*/  ULDC UR9, c[0x0][0x8cc] ;  /* 0x0002330000097ab9 */ /* 0x000fe20000000800 */
[----:B------:R-:W-:Y:S01]  /*4fe0*/  UMOV UR7, UR8 ;  /* 0x0000000800077c82 */ /* 0x000fe20008000000 */
[----:B------:R-:W-:-:S11]  /*4ff0*/  UISETP.NE.AND UP0, UPT, UR9, 0x1, UPT ;  /* 0x000000010900788c */ /* 0x000fd6000bf05270 */
[----:B------:R-:W-:Y:S02]  /*5000*/  @UP0 ULDC.64 UR10, c[0x0][0x8d0] ;  /* 0x00023400000a0ab9 */ /* 0x000fe40000000a00 */
[----:B------:R-:W-:-:S04]  /*5010*/  UIMAD.WIDE.U32 UR4, UR8, UR10, URZ ;  /* 0x0000000a080472a5 */ /* 0x000fc8000f8e003f */
[----:B------:R-:W-:-:S04]  /*5020*/  @UP0 USHF.R.U32.HI UR7, URZ, UR11, UR5 ;  /* 0x0000000b3f070299 */ /* 0x000fc80008011605 */
[----:B------:R-:W-:-:S12]  /*5030*/  UIMAD UR4, UR7, UR9, URZ ;  /* 0x00000009070472a4 */ /* 0x000fd8000f8e023f */
.L_x_2987:
        /* <DEDUP_REMOVED lines=85> */
.L_x_2991:
[----:B------:R-:W2:Y:S04]  /*5590*/  LDG.E.STRONG.GPU R4, desc[UR38][R2.64] ;  /* 0x0000002602047981 */ /* 0x000ea8000c1ef900 */
[----:B--2---:R-:W-:Y:S01]  /*55a0*/  CCTL.IVALL ;  /* 0x00000000ff00798f */ /* 0x004fe20002000000 */
[----:B------:R-:W-:Y:S05]  /*55b0*/  YIELD ;  /* 0x0000000000007946 */ /* 0x000fea0003800000 */
[----:B------:R-:W-:-:S13]  /*55c0*/  ISETP.NE.AND P1, PT, R4, R5, PT ;  /* 0x000000050400720c */ /* 0x000fda0003f25270 */
[----:B------:R-:W-:Y:S05]  /*55d0*/  @P1 BRA `(.L_x_2991) ;  /* 0xfffffffc00ec1947 */ /* 0x000fea000383ffff */
.L_x_2990:
[----:B------:R-:W-:Y:S05]  /*55e0*/  BSYNC B0 ;  /* 0x0000000000007941 */ /* 0x000fea0003800000 */
.L_x_2989:
[----:B------:R-:W-:-:S03]  /*55f0*/  UMOV UR4, 0xffffffff ;  /* 0xffffffff00047882 */ /* 0x000fc60000000000 */
[----:B------:R-:W-:Y:S05]  /*5600*/  BRA.DIV UR4, `(.L_x_2992) ;  /* 0x0000003e048c7947 */ /* 0x000fea000b800000 */
[----:B------:R-:W-:Y:S01]  /*5610*/  NOP ;  /* 0x0000000000007918 */ /* 0x000fe20000000000 */
.L_x_3078:
        /* <DEDUP_REMOVED lines=22> */
.L_x_2994:
[----:B------:R-:W-:Y:S05]  /*5780*/  BSYNC B0 ;  /* 0x0000000000007941 */ /* 0x000fea0003800000 */
.L_x_2993:
        /* <DEDUP_REMOVED lines=19> */
.L_x_2996:
[----:B------:R-:W-:Y:S05]  /*58c0*/  BSYNC B0 ;  /* 0x0000000000007941 */ /* 0x000fea0003800000 */
.L_x_2995:
        /* <DEDUP_REMOVED lines=20> */
.L_x_2998:
[----:B------:R-:W-:Y:S05]  /*5a10*/  BSYNC B0 ;  /* 0x0000000000007941 */ /* 0x000fea0003800000 */
.L_x_2997:
[----:B------:R-:W-:Y:S06]  /*5a20*/  BAR.ARV 0xa, 0xa0 ;  /* 0x0282800000007b1d */ /* 0x000fec0000002000 */
[----:B------:R-:W-:Y:S04]  /*5a30*/  BSSY B0, `(.L_x_2999) ;  /* 0x0000003000007945 */ /* 0x000fe80003800000 */
[----:B------:R-:W-:Y:S05]  /*5a40*/  @!P0 BRA `(.L_x_3000) ;  /* 0x0000000000048947 */ /* 0x000fea0003800000 */
[----:B------:R-:W-:-:S04]  /*5a50*/  DEPBAR.LE SB0, 0x1 ;  /* 0x000080400000791a */ /* 0x000fc80000000000 */
.L_x_3000:
[----:B------:R-:W-:Y:S05]  /*5a60*/  BSYNC B0 ;  /* 0x0000000000007941 */ /* 0x000fea0003800000 */
.L_x_2999:
[----:B------:R-:W-:Y:S06]  /*5a70*/  BAR.ARV 0xb, 0xa0 ;  /* 0x02c2800000007b1d */ /* 0x000fec0000002000 */
[----:B------:R-:W-:Y:S04]  /*5a80*/  BSSY B0, `(.L_x_3001) ;  /* 0x0000003000007945 */ /* 0x000fe80003800000 */
[----:B------:R-:W-:Y:S05]  /*5a90*/  @!P0 BRA `(.L_x_3002) ;  /* 0x0000000000048947 */ /* 0x000fea0003800000 */
[----:B------:R-:W-:-:S04]  /*5aa0*/  DEPBAR.LE SB0, 0x0 ;  /* 0x000080000000791a */ /* 0x000fc80000000000 */
.L_x_3002:
[----:B------:R-:W-:Y:S05]  /*5ab0*/  BSYNC B0 ;  /* 0x0000000000007941 */ /* 0x000fea0003800000 */
.L_x_3001:
        /* <DEDUP_REMOVED lines=19> */
.L_x_3004:
[----:B------:R-:W-:Y:S05]  /*5bf0*/  BSYNC B0 ;  /* 0x0000000000007941 */ /* 0x000fea0003800000 */
.L_x_3003:
[----:B------:R-:W-:Y:S01]  /*5c00*/  UIADD3 UR17, UR8, 0x1, URZ ;  /* 0x0000000108117890 */ /* 0x000fe2000fffe03f */
[----:B------:R-:W-:Y:S11]  /*5c10*/  BRA `(.L_x_3005) ;  /* 0x0000000000047947 */ /* 0x000ff60003800000 */
.L_x_2988:
[----:B------:R-:W-:-:S05]  /*5c20*/  UMOV UR17, UR8 ;  /* 0x0000000800117c82 */ /* 0x000fca0008000000 */
.L_x_3005:
        /* <DEDUP_REMOVED lines=12> */
.L_x_3038:
        /* <DEDUP_REMOVED lines=18> */
.L_x_3008:
[----:B------:R-:W2:Y:S04]  /*5e10*/  LDG.E.STRONG.GPU R4, desc[UR38][R2.64] ;  /* 0x0000002602047981 */ /* 0x000ea8000c1ef900 */
[----:B--2---:R-:W-:Y:S01]  /*5e20*/  CCTL.IVALL ;  /* 0x00000000ff00798f */ /* 0x004fe20002000000 */
[----:B------:R-:W-:Y:S05]  /*5e30*/  YIELD ;  /* 0x0000000000007946 */ /* 0x000fea0003800000 */
[----:B------:R-:W-:-:S13]  /*5e40*/  ISETP.NE.AND P1, PT, R4, R5, PT ;  /* 0x000000050400720c */ /* 0x000fda0003f25270 */
[----:B------:R-:W-:Y:S05]  /*5e50*/  @P1 BRA `(.L_x_3008) ;  /* 0xfffffffc00ec1947 */ /* 0x000fea000383ffff */
.L_x_3007:
[----:B------:R-:W-:Y:S05]  /*5e60*/  BSYNC B0 ;  /* 0x0000000000007941 */ /* 0x000fea0003800000 */
.L_x_3006:
[----:B------:R-:W-:-:S03]  /*5e70*/  UMOV UR18, 0xffffffff ;  /* 0xffffffff00127882 */ /* 0x000fc60000000000 */
[----:B------:R-:W-:Y:S05]  /*5e80*/  BRA.DIV UR18, `(.L_x_3009) ;  /* 0x0000003612887947 */ /* 0x000fea000b800000 */
[----:B------:R-:W-:Y:S01]  /*5e90*/  NOP ;  /* 0x0000000000007918 */ /* 0x000fe20000000000 */
.L_x_3081:
        /* <DEDUP_REMOVED lines=19> */
.L_x_3011:
[----:B------:R-:W-:Y:S05]  /*5fd0*/  BSYNC B0 ;  /* 0x0000000000007941 */ /* 0x000fea0003800000 */
.L_x_3010:
        /* <DEDUP_REMOVED lines=14> */
.L_x_3013:
[----:B------:R-:W-:Y:S05]  /*60c0*/  BSYNC B0 ;  /* 0x0000000000007941 */ /* 0x000fea0003800000 */
.L_x_3012:
        /* <DEDUP_REMOVED lines=15> */
.L_x_3015:
[----:B------:R-:W-:Y:S05]  /*61c0*/  BSYNC B0 ;  /* 0x0000000000007941 */ /* 0x000fea0003800000 */
.L_x_3014:
[----:B------:R-:W-:Y:S06]  /*61d0*/  BAR.ARV 0xa, 0xa0 ;  /* 0x0282800000007b1d */ /* 0x000fec0000002000 */
[----:B------:R-:W-:Y:S04]  /*61e0*/  BSSY B0, `(.L_x_3016) ;  /* 0x0000003000007945 */ /* 0x000fe80003800000 */
[----:B------:R-:W-:Y:S05]  /*61f0*/  @!P0 BRA `(.L_x_3017) ;  /* 0x0000000000048947 */ /* 0x000fea0003800000 */
[----:B------:R-:W-:-:S04]  /*6200*/  DEPBAR.LE SB0, 0x1 ;  /* 0x000080400000791a */ /* 0x000fc80000000000 */
.L_x_3017:
[----:B------:R-:W-:Y:S05]  /*6210*/  BSYNC B0 ;  /* 0x0000000000007941 */ /* 0x000fea0003800000 */
.L_x_3016:
[----:B------:R-:W-:Y:S06]  /*6220*/  BAR.ARV 0xb, 0xa0 ;  /* 0x02c2800000007b1d */ /* 0x000fec0000002000 */
[----:B------:R-:W-:Y:S04]  /*6230*/  BSSY B0, `(.L_x_3018) ;  /* 0x0000003000007945 */ /* 0x000fe80003800000 */
[----:B------:R-:W-:Y:S05]  /*6240*/  @!P0 BRA `(.L_x_3019) ;  /* 0x0000000000048947 */ /* 0x000fea0003800000 */
[----:B------:R-:W-:-:S04]  /*6250*/  DEPBAR.LE SB0, 0x0 ;  /* 0x000080000000791a */ /* 0x000fc80000000000 */
.L_x_3019:
[----:B------:R-:W-:Y:S05]  /*6260*/  BSYNC B0 ;  /* 0x0000000000007941 */ /* 0x000fea0003800000 */
.L_x_3018:
        /* <DEDUP_REMOVED lines=19> */
.L_x_3021:
[----:B------:R-:W-:Y:S05]  /*63a0*/  BSYNC B0 ;  /* 0x0000000000007941 */ /* 0x000fea0003800000 */
.L_x_3020:
        /* <DEDUP_REMOVED lines=16> */
.L_x_3024:
[----:B------:R-:W2:Y:S04]  /*64b0*/  LDG.E.STRONG.GPU R4, desc[UR38][R2.64] ;  /* 0x0000002602047981 */ /* 0x000ea8000c1ef900 */
[----:B--2---:R-:W-:Y:S01]  /*64c0*/  CCTL.IVALL ;  /* 0x00000000ff00798f */ /* 0x004fe20002000000 */
[----:B------:R-:W-:Y:S05]  /*64d0*/  YIELD ;  /* 0x0000000000007946 */ /* 0x000fea0003800000 */
[----:B------:R-:W-:-:S13]  /*64e0*/  ISETP.NE.AND P1, PT, R4, R5, PT ;  /* 0x000000050400720c */ /* 0x000fda0003f25270 */
[----:B------:R-:W-:Y:S05]  /*64f0*/  @P1 BRA `(.L_x_3024) ;  /* 0xfffffffc00ec1947 */ /* 0x000fea000383ffff */
.L_x_3023:
[----:B------:R-:W-:Y:S05]  /*6500*/  BSYNC B0 ;  /* 0x0000000000007941 */ /* 0x000fea0003800000 */
.L_x_3022:
[----:B------:R-:W-:-:S03]  /*6510*/  UMOV UR14, 0xffffffff ;  /* 0xffffffff000e7882 */ /* 0x000fc60000000000 */
[----:B------:R-:W-:Y:S05]  /*6520*/  BRA.DIV UR14, `(.L_x_3025) ;  /* 0x0000002e0efc7947 */ /* 0x000fea000b800000 */
[----:B------:R-:W-:Y:S01]  /*6530*/  NOP ;  /* 0x0000000000007918 */ /* 0x000fe20000000000 */
.L_x_3084:
        /* <DEDUP_REMOVED lines=15> */
.L_x_3027:
[----:B------:R-:W-:Y:S05]  /*6630*/  BSYNC B0 ;  /* 0x0000000000007941 */ /* 0x000fea0003800000 */
.L_x_3026:
        /* <DEDUP_REMOVED lines=14> */
.L_x_3029:
[----:B------:R-:W-:Y:S05]  /*6720*/  BSYNC B0 ;  /* 0x0000000000007941 */ /* 0x000fea0003800000 */
.L_x_3028:
        /* <DEDUP_REMOVED lines=15> */
.L_x_3031:
[----:B------:R-:W-:Y:S05]  /*6820*/  BSYNC B0 ;  /* 0x0000000000007941 */ /* 0x000fea0003800000 */
.L_x_3030:
[----:B------:R-:W-:Y:S06]  /*6830*/  BAR.ARV 0xa, 0xa0 ;  /* 0x0282800000007b1d */ /* 0x000fec0000002000 */
[----:B------:R-:W-:Y:S04]  /*6840*/  BSSY B0, `(.L_x_3032) ;  /* 0x0000003000007945 */ /* 0x000fe80003800000 */
[----:B------:R-:W-:Y:S05]  /*6850*/  @!P0 BRA `(.L_x_3033) ;  /* 0x0000000000048947 */ /* 0x000fea0003800000 */
[----:B------:R-:W-:-:S04]  /*6860*/  DEPBAR.LE SB0, 0x1 ;  /* 0x000080400000791a */ /* 0x000fc80000000000 */
.L_x_3033:
[----:B------:R-:W-:Y:S05]  /*6870*/  BSYNC B0 ;  /* 0x0000000000007941 */ /* 0x000fea0003800000 */
.L_x_3032:
[----:B------:R-:W-:Y:S06]  /*6880*/  BAR.ARV 0xb, 0xa0 ;  /* 0x02c2800000007b1d */ /* 0x000fec0000002000 */
[----:B------:R-:W-:Y:S04]  /*6890*/  BSSY B0, `(.L_x_3034) ;  /* 0x0000003000007945 */ /* 0x000fe80003800000 */
[----:B------:R-:W-:Y:S05]  /*68a0*/  @!P0 BRA `(.L_x_3035) ;  /* 0x0000000000048947 */ /* 0x000fea0003800000 */
[----:B------:R-:W-:-:S04]  /*68b0*/  DEPBAR.LE SB0, 0x0 ;  /* 0x000080000000791a */ /* 0x000fc80000000000 */
.L_x_3035:
[----:B------:R-:W-:Y:S05]  /*68c0*/  BSYNC B0 ;  /* 0x0000000000007941 */ /* 0x000fea0003800000 */
.L_x_3034:
        /* <DEDUP_REMOVED lines=19> */
.L_x_3037:
[----:B------:R-:W-:Y:S05]  /*6a00*/  BSYNC B0 ;  /* 0x0000000000007941 */ /* 0x000fea0003800000 */
.L_x_3036:
[----:B------:R-:W-:Y:S02]  /*6a10*/  UIADD3 UR17, UR17, 0x2, URZ ;  /* 0x0000000211117890 */ /* 0x000fe4000fffe03f */
[----:B------:R-:W-:Y:S02]  /*6a20*/  UIADD3 UR4, UR4, 0x6000, URZ ;  /* 0x0000600004047890 */ /* 0x000fe4000fffe03f */
[----:B------:R-:W-:-:S06]  /*6a30*/  UISETP.GE.AND UP0, UPT, UR17, UR5, UPT ;  /* 0x000000051100728c */ /* 0x000fcc000bf06270 */
[----:B------:R-:W-:-:S13]  /*6a40*/  PLOP3.LUT P1, PT, PT, PT, UP0, 0x80, 0x0 ;  /* 0x000000000000781c */ /* 0x000fda0003f2f008 */
[----:B------:R-:W-:Y:S05]  /*6a50*/  @!P1 BRA `(.L_x_3038) ;  /* 0xfffffff000a49947 */ /* 0x000fea000383ffff */
[----:B------:R-:W-:Y:S05]  /*6a60*/  BRA `(.L_x_2949) ;  /* 0x0000002400d47947 */ /* 0x000fea0003800000 */
.L_x_2985:
        /* <DEDUP_REMOVED lines=21> */
.L_x_3039:
[----:B------:R-:W-:Y:S01]  /*6bc0*/  ULDC UR9, c[0x0][0x8cc] ;  /* 0x0002330000097ab9 */ /* 0x000fe20000000800 */
[----:B------:R-:W-:Y:S01]  /*6bd0*/  UMOV UR7, UR8 ;  /* 0x0000000800077c82 */ /* 0x000fe20008000000 */
[----:B------:R-:W-:-:S11]  /*6be0*/  UISETP.NE.AND UP0, UPT, UR9, 0x1, UPT ;  /* 0x000000010900788c */ /* 0x000fd6000bf05270 */
[----:B------:R-:W-:Y:S02]  /*6bf0*/  @UP0 ULDC.64 UR10, c[0x0][0x8d0] ;  /* 0x00023400000a0ab9 */ /* 0x000fe40000000a00 */
[----:B------:R-:W-:-:S04]  /*6c00*/  UIMAD.WIDE.U32 UR4, UR8, UR10, URZ ;  /* 0x0000000a080472a5 */ /* 0x000fc8000f8e003f */
[----:B------:R-:W-:-:S04]  /*6c10*/  @UP0 USHF.R.U32.HI UR7, URZ, UR11, UR5 ;  /* 0x0000000b3f070299 */ /* 0x000fc80008011605 */
[----:B------:R-:W-:-:S12]  /*6c20*/  UIMAD UR4, UR7, UR9, URZ ;  /* 0x00000009070472a4 */ /* 0x000fd8000f8e023f */
.L_x_3040:
        /* <DEDUP_REMOVED lines=80> */
.L_x_3085:
        /* <DEDUP_REMOVED lines=9> */
.L_x_3044:
        /* <DEDUP_REMOVED lines=108> */
.L_x_3055:
[----:B-1----:R-:W-:-:S05]  /*7880*/  IMAD.MOV.U32 R13, RZ, RZ, 0x1 ;  /* 0x00000001ff0d7424 */ /* 0x002fca00078e00ff */
[----:B------:R-:W-:-:S04]  /*7890*/  SHF.L.U32 R13, R13, 0x1f, RZ ;  /* 0x0000001f0d0d7819 */ /* 0x000fc800000006ff */
[----:B------:R-:W1:Y:S02]  /*78a0*/  SYNCS.PHASECHK.TRANS64.TRYWAIT P1, [R12+URZ+0x36438], R13 ;  /* 0x0364380d0c0075a7 */ /* 0x000e64000802017f */
[----:B-1----:R-:W-:Y:S05]  /*78b0*/  @!P1 BRA `(.L_x_3047) ;  /* 0x0000001c00489947 */ /* 0x002fea0003800000 */
.L_x_3086:
        /* <DEDUP_REMOVED lines=8> */
.L_x_3048:
        /* <DEDUP_REMOVED lines=48> */
.L_x_3087:
        /* <DEDUP_REMOVED lines=8> */
.L_x_3050:
        /* <DEDUP_REMOVED lines=46> */
.L_x_3088:
        /* <DEDUP_REMOVED lines=12> */
.L_x_3052:
        /* <DEDUP_REMOVED lines=37> */
.L_x_3090:
        /* <DEDUP_REMOVED lines=8> */
.L_x_3054:
        /* <DEDUP_REMOVED lines=41> */
.L_x_3046:
[----:B--2---:R-:W2:Y:S01]  /*85c0*/  LDL.LU R4, [R1+0x4] ;  /* 0x0000040001047983 */ /* 0x004ea20000300800 */
[----:B------:R-:W-:-:S03]  /*85d0*/  IMAD.MOV.U32 R10, RZ, RZ, 0x1 ;  /* 0x00000001ff0a7424 */ /* 0x000fc600078e00ff */
[----:B------:R3:W5:Y:S01]  /*85e0*/  LDL R5, [R1+0x8] ;  /* 0x0000080001057983 */ /* 0x0007620000100800 */
[----:B--2---:R-:W-:-:S13]  /*85f0*/  ISETP.NE.AND P1, PT, R4, RZ, PT ;  /* 0x000000ff0400720c */ /* 0x004fda0003f25270 */
[----:B---3--:R-:W-:Y:S05]  /*8600*/  @!P1 BRA `(.L_x_3045) ;  /* 0x0000000400889947 */ /* 0x008fea0003800000 */
[----:B------:R-:W2:Y:S02]  /*8610*/  SYNCS.PHASECHK.TRANS64.TRYWAIT P1, [R12+URZ+0x36438], R13 ;  /* 0x0364380d0c0075a7 */ /* 0x000ea4000802017f */
[----:B--2---:R-:W-:Y:S05]  /*8620*/  @!P1 BRA `(.L_x_3056) ;  /* 0x00000010004c9947 */ /* 0x004fea0003800000 */
.L_x_3091:
        /* <DEDUP_REMOVED lines=8> */
.L_x_3057:
        /* <DEDUP_REMOVED lines=41> */
.L_x_3092:
        /* <DEDUP_REMOVED lines=9> */
.L_x_3059:
        /* <DEDUP_REMOVED lines=38> */
.L_x_3045:
[----:B------:R-:W-:-:S04]  /*8c30*/  SHF.L.U32 R3, R10, 0x1f, RZ ;  /* 0x0000001f0a037819 */ /* 0x000fc800000006ff */
[----:B------:R-:W2:Y:S02]  /*8c40*/  SYNCS.PHASECHK.TRANS64.TRYWAIT P1, [R12+URZ+0x36438], R3 ;  /* 0x036438030c0075a7 */ /* 0x000ea4000802017f */
[----:B--2---:R-:W-:Y:S05]  /*8c50*/  @!P1 BRA `(.L_x_3060) ;  /* 0x0000000800e89947 */ /* 0x004fea0003800000 */
.L_x_3093:
[----:B------:R-:W-:Y:S05]  /*8c60*/  @P0 BRA `(.L_x_3061) ;  /* 0x0000000000180947 */ /* 0x000fea0003800000 */
[----:B------:R-:W3:Y:S01]  /*8c70*/  S2R R0, SR_TID.X ;  /* 0x0000000000007919 */ /* 0x000ee20000002100 */
[----:B--2---:R-:W-:-:S04]  /*8c80*/  IMAD.MOV.U32 R3, RZ, RZ, 0x6100 ;  /* 0x00006100ff037424 */ /* 0x004fc800078e00ff */
[----:B------:R4:W-:Y:S01]  /*8c90*/  SYNCS.ARRIVE.TRANS64 RZ, [R12+URZ+0x36430], R3 ;  /* 0x036430030cff79a7 */ /* 0x0009e2000800003f */
[----:B---3--:R-:W-:-:S13]  /*8ca0*/  LOP3.LUT P0, RZ, R0, 0x1f, RZ, 0xc0, !PT ;  /* 0x0000001f00ff7812 */ /* 0x008fda000780c0ff */
[----:B----4-:R-:W-:Y:S05]  /*8cb0*/  @!P0 BRA `(.L_x_3061) ;  /* 0x0000000000048947 */ /* 0x010fea0003800000 */
[----:B------:R-:W-:Y:S01]  /*8cc0*/  BPT.TRAP 0x1 ;  /* 0x000000040000795c */ /* 0x000fe20000300000 */
.L_x_3061:
        /* <DEDUP_REMOVED lines=45> */
.L_x_3042:
[----:B------:R-:W-:Y:S05]  /*8fa0*/  BSYNC B0 ;  /* 0x0000000000007941 */ /* 0x000fea0003800000 */
.L_x_3041:
[----:B------:R-:W-:-:S03]  /*8fb0*/  UMOV UR4, 0xffffffff ;  /* 0xffffffff00047882 */ /* 0x000fc60000000000 */
[----:B------:R-:W-:Y:S05]  /*8fc0*/  BRA.DIV UR4, `(.L_x_3062) ;  /* 0x0000000a04207947 */ /* 0x000fea000b800000 */
[----:B------:R-:W-:-:S13]  /*8fd0*/  ELECT P6, URZ, PT ;  /* 0x00000000003f782f */ /* 0x000fda00038c0000 */
.L_x_3096:
[----:B------:R-:W-:Y:S05]  /*8fe0*/  @!P6 BRA `(.L_x_2949) ;  /* 0x000000000074e947 */ /* 0x000fea0003800000 */
[----:B------:R-:W2:Y:S02]  /*8ff0*/  LDL.LU R0, [R1+0xc] ;  /* 0x00000c0001007983 */ /* 0x000ea40000300800 */
[----:B--2---:R-:W-:-:S04]  /*9000*/  LOP3.LUT R0, R0, 0x2, RZ, 0xfc, !PT ;  /* 0x0000000200007812 */ /* 0x004fc800078efcff */
[----:B------:R-:W-:-:S13]  /*9010*/  ISETP.NE.AND P2, PT, R0, 0x3, PT ;  /* 0x000000030000780c */ /* 0x000fda0003f45270 */
[----:B------:R-:W-:Y:S05]  /*9020*/  @!P2 BRA `(.L_x_3063) ;  /* 0x000000000004a947 */ /* 0x000fea0003800000 */
[----:B------:R-:W-:Y:S01]  /*9030*/  BPT.TRAP 0x1 ;  /* 0x000000040000795c */ /* 0x000fe20000300000 */
.L_x_3063:
        /* <DEDUP_REMOVED lines=15> */
.L_x_3097:
[----:B------:R-:W3:Y:S02]  /*9130*/  SYNCS.PHASECHK.TRANS64.TRYWAIT P0, [R23+URZ], R0 ;  /* 0x00000000170075a7 */ /* 0x000ee4000800017f */
[----:B---3--:R-:W-:Y:S05]  /*9140*/  @!P0 BRA `(.L_x_3065) ;  /* 0x0000000400f48947 */ /* 0x008fea0003800000 */
.L_x_3098:
[----:B------:R-:W-:Y:S05]  /*9150*/  @!P2 BRA `(.L_x_3066) ;  /* 0x000000000004a947 */ /* 0x000fea0003800000 */
[----:B------:R-:W-:Y:S01]  /*9160*/  BPT.TRAP 0x1 ;  /* 0x000000040000795c */ /* 0x000fe20000300000 */
.L_x_3066:
[----:B------:R-:W-:-:S07]  /*9170*/  SHF.L.U32 R10, R10, 0x1f, RZ ;  /* 0x0000001f0a0a7819 */ /* 0x000fce00000006ff */
.L_x_3067:
[----:B----4-:R4:W1:Y:S02]  /*9180*/  SYNCS.PHASECHK.TRANS64.TRYWAIT P0, [R7+URZ+0x36438], R10 ;  /* 0x0364380a070075a7 */ /* 0x010864000800017f */
[----:B-1----:R-:W-:Y:S05]  /*9190*/  @!P0 NANOSLEEP.SYNCS 0x989680 ;  /* 0x009896800000895d */ /* 0x002fea0003900000 */
[----:B------:R-:W1:Y:S02]  /*91a0*/  @!P0 SYNCS.PHASECHK.TRANS64 P0, [R7+URZ+0x36438], R10 ;  /* 0x0364380a070085a7 */ /* 0x000e64000800007f */
[----:B-1----:R-:W-:Y:S05]  /*91b0*/  @!P0 BRA `(.L_x_3067) ;  /* 0xfffffffc00f08947 */ /* 0x002fea000383ffff */
.L_x_2949:
[----:B------:R-:W-:Y:S05]  /*91c0*/  BSYNC B6 ;  /* 0x0000000000067941 */ /* 0x000fea0003800000 */
.L_x_2944:
[----:B------:R-:W-:Y:S05]  /*91d0*/  EXIT ;  /* 0x000000000000794d */ /* 0x000fea0003800000 */
.L_x_2955:
[----:B------:R-:W-:Y:S02]  /*91e0*/  IMAD.MOV.U32 R12, RZ, RZ, RZ ;  /* 0x000000ffff0c7224 */ /* 0x000fe400078e00ff */
[----:B------:R-:W-:Y:S02]  /*91f0*/  IMAD.MOV.U32 R11, RZ, RZ, 0x1f ;  /* 0x0000001fff0b7424 */ /* 0x000fe400078e00ff */
[----:B------:R-:W-:-:S07]  /*9200*/  IMAD.MOV.U32 R15, RZ, RZ, -0x1 ;  /* 0xffffffffff0f7424 */ /* 0x000fce00078e00ff */
[----:B------:R-:W-:Y:S05]  /*9210*/  WARPSYNC.COLLECTIVE R15, `(.L_x_3068) ;  /* 0x000000000f087348 */ /* 0x000fea0003c00000 */
[----:B------:R1:W2:Y:S02]  /*9220*/  SHFL.IDX P6, R14, R13, R12, R11 ;  /* 0x0000000c0d0e7389 */ /* 0x0002a400000c000b */
[----:B-12---:R-:W-:Y:S01]  /*9230*/  ENDCOLLECTIVE ;  /* 0x000000000000791b */ /* 0x006fe20003800000 */
.L_x_3068:
[----:B------:R-:W-:Y:S05]  /*9240*/  BRA `(.L_x_3069) ;  /* 0xffffff7c00f47947 */ /* 0x000fea000383ffff */
.L_x_2957:
[----:B--2---:R-:W-:-:S04]  /*9250*/  IMAD.U32 R3, RZ, RZ, UR43 ;  /* 0x0000002bff037e24 */ /* 0x004fc8000f8e00ff */
[----:B------:R2:W3:Y:S03]  /*9260*/  SYNCS.PHASECHK.TRANS64.TRYWAIT P0, [R3+URZ+0x36400], R10 ;  /* 0x0364000a030075a7 */ /* 0x0004e6000800017f */
[----:B---3--:R-:W-:Y:S05]  /*9270*/  @!P0 NANOSLEEP.SYNCS 0x989680 ;  /* 0x009896800000895d */ /* 0x008fea0003900000 */
[----:B------:R-:W3:Y:S02]  /*9280*/  @!P0 SYNCS.PHASECHK.TRANS64 P0, [R3+URZ+0x36400], R10 ;  /* 0x0364000a030085a7 */ /* 0x000ee4000800007f */
[----:B---3--:R-:W-:Y:S05]  /*9290*/  @!P0 BRA `(.L_x_2957) ;  /* 0xfffffffc00ec8947 */ /* 0x008fea000383ffff */
[----:B------:R-:W-:Y:S05]  /*92a0*/  BRA `(.L_x_2956) ;  /* 0xffffff8000287947 */ /* 0x000fea000383ffff */
.L_x_2961:
[----:B--2---:R2:W3:Y:S02]  /*92b0*/  SYNCS.PHASECHK.TRANS64.TRYWAIT P1, [R3+URZ+0x36410], R10 ;  /* 0x0364100a030075a7 */ /* 0x0044e4000802017f */
[----:B---3--:R-:W-:Y:S05]  /*92c0*/  @!P1 NANOSLEEP.SYNCS 0x989680 ;  /* 0x009896800000995d */ /* 0x008fea0003900000 */
[----:B------:R-:W3:Y:S02]  /*92d0*/  @!P1 SYNCS.PHASECHK.TRANS64 P1, [R3+URZ+0x36410], R10 ;  /* 0x0364100a030095a7 */ /* 0x000ee4000802007f */
[----:B---3--:R-:W-:Y:S05]  /*92e0*/  @!P1 BRA `(.L_x_2961) ;  /* 0xfffffffc00f09947 */ /* 0x008fea000383ffff */
[----:B------:R-:W-:Y:S05]  /*92f0*/  BRA `(.L_x_2960) ;  /* 0xffffff8400f47947 */ /* 0x000fea000383ffff */
.L_x_2965:
[----:B-1----:R-:W-:-:S04]  /*9300*/  IMAD.U32 R121, RZ, RZ, UR43 ;  /* 0x0000002bff797e24 */ /* 0x002fc8000f8e00ff */
[----:B------:R1:W2:Y:S03]  /*9310*/  SYNCS.PHASECHK.TRANS64.TRYWAIT P1, [R121+URZ+0x36430], R14 ;  /* 0x0364300e790075a7 */ /* 0x0002a6000802017f */
[----:B--2---:R-:W-:Y:S05]  /*9320*/  @!P1 NANOSLEEP.SYNCS 0x989680 ;  /* 0x009896800000995d */ /* 0x004fea0003900000 */
[----:B------:R-:W2:Y:S02]  /*9330*/  @!P1 SYNCS.PHASECHK.TRANS64 P1, [R121+URZ+0x36430], R14 ;  /* 0x0364300e790095a7 */ /* 0x000ea4000802007f */
[----:B--2---:R-:W-:Y:S05]  /*9340*/  @!P1 BRA `(.L_x_2965) ;  /* 0xfffffffc00ec9947 */ /* 0x004fea000383ffff */
[----:B------:R-:W-:Y:S05]  /*9350*/  BRA `(.L_x_2964) ;  /* 0xffffff9000187947 */ /* 0x000fea000383ffff */
.L_x_2972:
[----:B------:R-:W-:Y:S01]  /*9360*/  BSSY B0, `(.L_x_3070) ;  /* 0x0000005000007945 */ /* 0x000fe20003800000 */
[----:B------:R-:W-:-:S07]  /*9370*/  IMAD.MOV.U32 R15, RZ, RZ, -0x1 ;  /* 0xffffffffff0f7424 */ /* 0x000fce00078e00ff */
[----:B-1----:R-:W-:Y:S05]  /*9380*/  WARPSYNC.COLLECTIVE R15, `(.L_x_3071) ;  /* 0x000000000f087348 */ /* 0x002fea0003c00000 */
[----:B------:R-:W-:Y:S01]  /*9390*/  NOP ;  /* 0x0000000000007918 */ /* 0x000fe20000000000 */
[----:B-1----:R-:W-:Y:S01]  /*93a0*/  ENDCOLLECTIVE ;  /* 0x000000000000791b */ /* 0x002fe20003800000 */
.L_x_3071:
[----:B------:R-:W-:Y:S05]  /*93b0*/  BSYNC B0 ;  /* 0x0000000000007941 */ /* 0x000fea0003800000 */
.L_x_3070:
[----:B------:R-:W-:Y:S05]  /*93c0*/  BRA `(.L_x_3072) ;  /* 0xffffffb000e87947 */ /* 0x000fea000383ffff */
.L_x_2981:
[----:B------:R-:W-:Y:S01]  /*93d0*/  BSSY B0, `(.L_x_3073) ;  /* 0x0000005000007945 */ /* 0x000fe20003800000 */
[----:B------:R-:W-:-:S07]  /*93e0*/  IMAD.MOV.U32 R15, RZ, RZ, -0x1 ;  /* 0xffffffffff0f7424 */ /* 0x000fce00078e00ff */
[----:B-12---:R-:W-:Y:S05]  /*93f0*/  WARPSYNC.COLLECTIVE R15, `(.L_x_3074) ;  /* 0x000000000f087348 */ /* 0x006fea0003c00000 */
[----:B------:R-:W-:Y:S01]  /*9400*/  NOP ;  /* 0x0000000000007918 */ /* 0x000fe20000000000 */
[----:B-12---:R-:W-:Y:S01]  /*9410*/  ENDCOLLECTIVE ;  /* 0x000000000000791b */ /* 0x006fe20003800000 */
.L_x_3074:
[----:B------:R-:W-:Y:S05]  /*9420*/  BSYNC B0 ;  /* 0x0000000000007941 */ /* 0x000fea0003800000 */
.L_x_3073:
[----:B------:R-:W-:Y:S05]  /*9430*/  BRA `(.L_x_3075) ;  /* 0xffffffb400d87947 */ /* 0x000fea000383ffff */
.L_x_2992:
[----:B------:R-:W-:Y:S01]  /*9440*/  BSSY B0, `(.L_x_3076) ;  /* 0x0000005000007945 */ /* 0x000fe20003800000 */
[----:B------:R-:W-:-:S07]  /*9450*/  IMAD.MOV.U32 R15, RZ, RZ, -0x1 ;  /* 0xffffffffff0f7424 */ /* 0x000fce00078e00ff */
[----:B------:R-:W-:Y:S05]  /*9460*/  WARPSYNC.COLLECTIVE R15, `(.L_x_3077) ;  /* 0x000000000f087348 */ /* 0x000fea0003c00000 */
[----:B------:R-:W-:Y:S01]  /*9470*/  NOP ;  /* 0x0000000000007918 */ /* 0x000fe20000000000 */
[----:B------:R-:W-:Y:S01]  /*9480*/  ENDCOLLECTIVE ;  /* 0x000000000000791b */ /* 0x000fe20003800000 */
.L_x_3077:
[----:B------:R-:W-:Y:S05]  /*9490*/  BSYNC B0 ;  /* 0x0000000000007941 */ /* 0x000fea0003800000 */
.L_x_3076:
[----:B------:R-:W-:Y:S05]  /*94a0*/  BRA `(.L_x_3078) ;  /* 0xffffffc0005c7947 */ /* 0x000fea000383ffff */
.L_x_3009:
[----:B------:R-:W-:Y:S01]  /*94b0*/  BSSY B0, `(.L_x_3079) ;  /* 0x0000005000007945 */ /* 0x000fe20003800000 */
[----:B------:R-:W-:-:S07]  /*94c0*/  IMAD.MOV.U32 R15, RZ, RZ, -0x1 ;  /* 0xffffffffff0f7424 */ /* 0x000fce00078e00ff */
[----:B------:R-:W-:Y:S05]  /*94d0*/  WARPSYNC.COLLECTIVE R15, `(.L_x_3080) ;  /* 0x000000000f087348 */ /* 0x000fea0003c00000 */
[----:B------:R-:W-:Y:S01]  /*94e0*/  NOP ;  /* 0x0000000000007918 */ /* 0x000fe20000000000 */
[----:B------:R-:W-:Y:S01]  /*94f0*/  ENDCOLLECTIVE ;  /* 0x000000000000791b */ /* 0x000fe20003800000 */
.L_x_3080:
[----:B------:R-:W-:Y:S05]  /*9500*/  BSYNC B0 ;  /* 0x0000000000007941 */ /* 0x000fea0003800000 */
.L_x_3079:
[----:B------:R-:W-:Y:S05]  /*9510*/  BRA `(.L_x_3081) ;  /* 0xffffffc800607947 */ /* 0x000fea000383ffff */
.L_x_3025:
[----:B------:R-:W-:Y:S01]  /*9520*/  BSSY B0, `(.L_x_3082) ;  /* 0x0000005000007945 */ /* 0x000fe20003800000 */
[----:B------:R-:W-:-:S07]  /*9530*/  IMAD.MOV.U32 R15, RZ, RZ, -0x1 ;  /* 0xffffffffff0f7424 */ /* 0x000fce00078e00ff */
[----:B------:R-:W-:Y:S05]  /*9540*/  WARPSYNC.COLLECTIVE R15, `(.L_x_3083) ;  /* 0x000000000f087348 */ /* 0x000fea0003c00000 */
[----:B------:R-:W-:Y:S01]  /*9550*/  NOP ;  /* 0x0000000000007918 */ /* 0x000fe20000000000 */
[----:B------:R-:W-:Y:S01]  /*9560*/  ENDCOLLECTIVE ;  /* 0x000000000000791b */ /* 0x000fe20003800000 */
.L_x_3083:
[----:B------:R-:W-:Y:S05]  /*9570*/  BSYNC B0 ;  /* 0x0000000000007941 */ /* 0x000fea0003800000 */
.L_x_3082:
[----:B------:R-:W-:Y:S05]  /*9580*/  BRA `(.L_x_3084) ;  /* 0xffffffcc00ec7947 */ /* 0x000fea000383ffff */
.L_x_3043:
[----:B-1----:R1:W2:Y:S02]  /*9590*/  SYNCS.PHASECHK.TRANS64.TRYWAIT P1, [R12+URZ+0x36420], R13 ;  /* 0x0364200d0c0075a7 */ /* 0x0022a4000802017f */
[----:B--2---:R-:W-:Y:S05]  /*95a0*/  @!P1 NANOSLEEP.SYNCS 0x989680 ;  /* 0x009896800000995d */ /* 0x004fea0003900000 */
[----:B------:R-:W2:Y:S02]  /*95b0*/  @!P1 SYNCS.PHASECHK.TRANS64 P1, [R12+URZ+0x36420], R13 ;  /* 0x0364200d0c0095a7 */ /* 0x000ea4000802007f */
[----:B--2---:R-:W-:Y:S05]  /*95c0*/  @!P1 BRA `(.L_x_3043) ;  /* 0xfffffffc00f09947 */ /* 0x004fea000383ffff */
[----:B------:R-:W-:Y:S05]  /*95d0*/  BRA `(.L_x_3085) ;  /* 0xffffffd800d47947 */ /* 0x000fea000383ffff */
.L_x_3047:
[----:B-1----:R1:W3:Y:S02]  /*95e0*/  SYNCS.PHASECHK.TRANS64.TRYWAIT P1, [R12+URZ+0x36438], R13 ;  /* 0x0364380d0c0075a7 */ /* 0x0022e4000802017f */
[----:B---3--:R-:W-:Y:S05]  /*95f0*/  @!P1 NANOSLEEP.SYNCS 0x989680 ;  /* 0x009896800000995d */ /* 0x008fea0003900000 */
[----:B------:R-:W3:Y:S02]  /*9600*/  @!P1 SYNCS.PHASECHK.TRANS64 P1, [R12+URZ+0x36438], R13 ;  /* 0x0364380d0c0095a7 */ /* 0x000ee4000802007f */
[----:B---3--:R-:W-:Y:S05]  /*9610*/  @!P1 BRA `(.L_x_3047) ;  /* 0xfffffffc00f09947 */ /* 0x008fea000383ffff */
[----:B------:R-:W-:Y:S05]  /*9620*/  BRA `(.L_x_3086) ;  /* 0xffffffe000a47947 */ /* 0x000fea000383ffff */
.L_x_3049:
[----:B--2---:R2:W3:Y:S02]  /*9630*/  SYNCS.PHASECHK.TRANS64.TRYWAIT P1, [R12+URZ+0x36428], R0 ;  /* 0x036428000c0075a7 */ /* 0x0044e4000802017f */
[----:B---3--:R-:W-:Y:S05]  /*9640*/  @!P1 NANOSLEEP.SYNCS 0x989680 ;  /* 0x009896800000995d */ /* 0x008fea0003900000 */
[----:B------:R-:W3:Y:S02]  /*9650*/  @!P1 SYNCS.PHASECHK.TRANS64 P1, [R12+URZ+0x36428], R0 ;  /* 0x036428000c0095a7 */ /* 0x000ee4000802007f */
[----:B---3--:R-:W-:Y:S05]  /*9660*/  @!P1 BRA `(.L_x_3049) ;  /* 0xfffffffc00f09947 */ /* 0x008fea000383ffff */
[----:B------:R-:W-:Y:S05]  /*9670*/  BRA `(.L_x_3087) ;  /* 0xffffffe400707947 */ /* 0x000fea000383ffff */
.L_x_3051:
        /* <DEDUP_REMOVED lines=8> */
.L_x_3053:
[----:B------:R-:W-:-:S07]  /*9700*/  SHF.L.U32 R5, R16, 0x1f, RZ ;  /* 0x0000001f10057819 */ /* 0x000fce00000006ff */
.L_x_3089:
[----:B---3--:R3:W4:Y:S02]  /*9710*/  SYNCS.PHASECHK.TRANS64.TRYWAIT P1, [R12+URZ+0x36420], R5 ;  /* 0x036420050c0075a7 */ /* 0x008724000802017f */
[----:B----4-:R-:W-:Y:S05]  /*9720*/  @!P1 NANOSLEEP.SYNCS 0x989680 ;  /* 0x009896800000995d */ /* 0x010fea0003900000 */
[----:B------:R-:W4:Y:S02]  /*9730*/  @!P1 SYNCS.PHASECHK.TRANS64 P1, [R12+URZ+0x36420], R5 ;  /* 0x036420050c0095a7 */ /* 0x000f24000802007f */
[----:B----4-:R-:W-:Y:S05]  /*9740*/  @!P1 BRA `(.L_x_3089) ;  /* 0xfffffffc00f09947 */ /* 0x010fea000383ffff */
[----:B------:R-:W-:Y:S05]  /*9750*/  BRA `(.L_x_3090) ;  /* 0xffffffe800d47947 */ /* 0x000fea000383ffff */
.L_x_3056:
[----:B--2---:R2:W3:Y:S02]  /*9760*/  SYNCS.PHASECHK.TRANS64.TRYWAIT P1, [R12+URZ+0x36438], R13 ;  /* 0x0364380d0c0075a7 */ /* 0x0044e4000802017f */
[----:B---3--:R-:W-:Y:S05]  /*9770*/  @!P1 NANOSLEEP.SYNCS 0x989680 ;  /* 0x009896800000995d */ /* 0x008fea0003900000 */
[----:B------:R-:W3:Y:S02]  /*9780*/  @!P1 SYNCS.PHASECHK.TRANS64 P1, [R12+URZ+0x36438], R13 ;  /* 0x0364380d0c0095a7 */ /* 0x000ee4000802007f */
[----:B---3--:R-:W-:Y:S05]  /*9790*/  @!P1 BRA `(.L_x_3056) ;  /* 0xfffffffc00f09947 */ /* 0x008fea000383ffff */
[----:B------:R-:W-:Y:S05]  /*97a0*/  BRA `(.L_x_3091) ;  /* 0xffffffec00a07947 */ /* 0x000fea000383ffff */
.L_x_3058:
[----:B-1----:R1:W2:Y:S02]  /*97b0*/  SYNCS.PHASECHK.TRANS64.TRYWAIT P1, [R12+URZ+0x36428], R5 ;  /* 0x036428050c0075a7 */ /* 0x0022a4000802017f */
[----:B--2---:R-:W-:Y:S05]  /*97c0*/  @!P1 NANOSLEEP.SYNCS 0x989680 ;  /* 0x009896800000995d */ /* 0x004fea0003900000 */
[----:B------:R-:W2:Y:S02]  /*97d0*/  @!P1 SYNCS.PHASECHK.TRANS64 P1, [R12+URZ+0x36428], R5 ;  /* 0x036428050c0095a7 */ /* 0x000ea4000802007f */
[----:B--2---:R-:W-:Y:S05]  /*97e0*/  @!P1 BRA `(.L_x_3058) ;  /* 0xfffffffc00f09947 */ /* 0x004fea000383ffff */
[----:B------:R-:W-:Y:S05]  /*97f0*/  BRA `(.L_x_3092) ;  /* 0xfffffff000507947 */ /* 0x000fea000383ffff */
.L_x_3060:
[----:B--2---:R2:W3:Y:S02]  /*9800*/  SYNCS.PHASECHK.TRANS64.TRYWAIT P1, [R12+URZ+0x36438], R3 ;  /* 0x036438030c0075a7 */ /* 0x0044e4000802017f */
[----:B---3--:R-:W-:Y:S05]  /*9810*/  @!P1 NANOSLEEP.SYNCS 0x989680 ;  /* 0x009896800000995d */ /* 0x008fea0003900000 */
[----:B------:R-:W3:Y:S02]  /*9820*/  @!P1 SYNCS.PHASECHK.TRANS64 P1, [R12+URZ+0x36438], R3 ;  /* 0x036438030c0095a7 */ /* 0x000ee4000802007f */
[----:B---3--:R-:W-:Y:S05]  /*9830*/  @!P1 BRA `(.L_x_3060) ;  /* 0xfffffffc00f09947 */ /* 0x008fea000383ffff */
[----:B------:R-:W-:Y:S05]  /*9840*/  BRA `(.L_x_3093) ;  /* 0xfffffff400047947 */ /* 0x000fea000383ffff */
.L_x_3062:
[----:B------:R-:W-:Y:S01]  /*9850*/  BSSY B0, `(.L_x_3094) ;  /* 0x0000006000007945 */ /* 0x000fe20003800000 */
[----:B------:R-:W-:-:S07]  /*9860*/  IMAD.MOV.U32 R15, RZ, RZ, -0x1 ;  /* 0xffffffffff0f7424 */ /* 0x000fce00078e00ff */
[----:B-1----:R-:W-:Y:S05]  /*9870*/  WARPSYNC.COLLECTIVE R15, `(.L_x_3095) ;  /* 0x000000000f0c7348 */ /* 0x002fea0003c00000 */
[----:B------:R-:W-:Y:S02]  /*9880*/  ELECT P6, UR62, PT ;  /* 0x00000000003e782f */ /* 0x000fe400038c0000 */
[----:B------:R-:W-:Y:S01]  /*9890*/  MOV R14, UR62 ;  /* 0x0000003e000e7c02 */ /* 0x000fe20008000f00 */
[----:B-1----:R-:W-:Y:S10]  /*98a0*/  ENDCOLLECTIVE ;  /* 0x000000000000791b */ /* 0x002ff40003800000 */
.L_x_3095:
[----:B------:R-:W-:Y:S05]  /*98b0*/  BSYNC B0 ;  /* 0x0000000000007941 */ /* 0x000fea0003800000 */
.L_x_3094:
[----:B------:R-:W-:Y:S05]  /*98c0*/  BRA `(.L_x_3096) ;  /* 0xfffffff400c47947 */ /* 0x000fea000383ffff */
.L_x_3064:
[----:B--2---:R2:W3:Y:S02]  /*98d0*/  SYNCS.PHASECHK.TRANS64.TRYWAIT P0, [R5+URZ], R2 ;  /* 0x00000002050075a7 */ /* 0x0044e4000800017f */
[----:B---3--:R-:W-:Y:S05]  /*98e0*/  @!P0 NANOSLEEP.SYNCS 0x989680 ;  /* 0x009896800000895d */ /* 0x008fea0003900000 */
[----:B------:R-:W3:Y:S02]  /*98f0*/  @!P0 SYNCS.PHASECHK.TRANS64 P0, [R5+URZ], R2 ;  /* 0x00000002050085a7 */ /* 0x000ee4000800007f */
[----:B---3--:R-:W-:Y:S05]  /*9900*/  @!P0 BRA `(.L_x_3064) ;  /* 0xfffffffc00f08947 */ /* 0x008fea000383ffff */
[----:B------:R-:W-:Y:S05]  /*9910*/  BRA `(.L_x_3097) ;  /* 0xfffffff800047947 */ /* 0x000fea000383ffff */
.L_x_3065:
[----:B---3--:R3:W4:Y:S02]  /*9920*/  SYNCS.PHASECHK.TRANS64.TRYWAIT P0, [R23+URZ], R0 ;  /* 0x00000000170075a7 */ /* 0x008724000800017f */
[----:B----4-:R-:W-:Y:S05]  /*9930*/  @!P0 NANOSLEEP.SYNCS 0x989680 ;  /* 0x009896800000895d */ /* 0x010fea0003900000 */
[----:B------:R-:W4:Y:S02]  /*9940*/  @!P0 SYNCS.PHASECHK.TRANS64 P0, [R23+URZ], R0 ;  /* 0x00000000170085a7 */ /* 0x000f24000800007f */
[----:B----4-:R-:W-:Y:S05]  /*9950*/  @!P0 BRA `(.L_x_3065) ;  /* 0xfffffffc00f08947 */ /* 0x010fea000383ffff */
[----:B------:R-:W-:Y:S05]  /*9960*/  BRA `(.L_x_3098) ;  /* 0xfffffff400f87947 */ /* 0x000fea000383ffff */
.L_x_3099:
        /* <DEDUP_REMOVED lines=9> */
.L_x_3874:


//--------------------- .text._ZN7cutlass13device_kernelIN5flash22FlashAttnBwdPreprocessIN4cute5tupleIJNS3_1CILi64EEENS5_ILi192EEEEEENS_6half_tEfNS_4arch4Sm90ELb1ELb0EEEEEvNT_6ParamsE --------------------------
	.section	.text._ZN7cutlass13device_kernelIN5flash22FlashAttnBwdPreprocessIN4cute5tupleIJNS3_1CILi64EEENS5_ILi192EEEEEENS_6half_tEfNS_4arch4Sm90ELb1ELb0EEEEEvNT_6ParamsE,"ax",@progbits
	.align	128
.text._ZN7cutlass13device_kernelIN5flash22FlashAttnBwdPreprocessIN4cute5tupleIJNS3_1CILi64EEENS5_ILi192EEEEEENS_6half_tEfNS_4arch4Sm90ELb1ELb0EEEEEvNT_6ParamsE:
        .type           _ZN7cutlass13device_kernelIN5flash22FlashAttnBwdPreprocessIN4cute5tupleIJNS3_1CILi64EEENS5_ILi192EEEEEENS_6half_tEfNS_4arch4Sm90ELb1ELb0EEEEEvNT_6ParamsE,@function
        .size           _ZN7cutlass13device_kernelIN5flash22FlashAttnBwdPreprocessIN4cute5tupleIJNS3_1CILi64EEENS5_ILi192EEEEEENS_6half_tEfNS_4arch4Sm90ELb1ELb0EEEEEvNT_6ParamsE,(.L_x_3875 - _ZN7cutlass13device_kernelIN5flash22FlashAttnBwdPreprocessIN4cute5tupleIJNS3_1CILi64EEENS5_ILi192EEEEEENS_6half_tEfNS_4arch4Sm90ELb1ELb0EEEEEvNT_6ParamsE)
        .other          _ZN7cutlass13device_kernelIN5flash22FlashAttnBwdPreprocessIN4cute5tupleIJNS3_1CILi64EEENS5_ILi192EEEEEENS_6half_tEfNS_4arch4Sm90ELb1ELb0EEEEEvNT_6ParamsE,@"STO_CUDA_ENTRY STV_DEFAULT"
_ZN7cutlass13device_kernelIN5flash22FlashAttnBwdPreprocessIN4cute5tupleIJNS3_1CILi64EEENS5_ILi192EEEEEENS_6half_tEfNS_4arch4Sm90ELb1ELb0EEEEEvNT_6ParamsE:
[----:B------:R-:W-:Y:S01]  /*0000*/  LDC R1, c[0x0][0x28] ;  /* 0x00000a00ff017b82 */ /* 0x000fe20000000800 */
[----:B------:R-:W0:Y:S01]  /*0010*/  S2R R0, SR_CTAID.X ;  /* 0x0000000000007919 */ /* 0x000e220000002500 */
[----:B------:R-:W-:-:S06]  /*0020*/  ULDC UR4, c[0x0][0x218] ;  /* 0x0000860000047ab9 */ /* 0x000fcc0000000800 */
[----:B------:R-:W1:Y:S01]  /*0030*/  S2UR UR8, SR_CTAID.Y ;  /* 0x00000000000879c3 */ /* 0x000e620000002600 */
[----:B------:R-:W-:Y:S01]  /*0040*/  ULDC.64 UR6, c[0x0][0x208] ;  /* 0x0000820000067ab9 */ /* 0x000fe20000000a00 */
[----:B------:R-:W2:Y:S06]  /*0050*/  S2R R2, SR_TID.X ;  /* 0x0000000000027919 */ /* 0x000eac0000002100 */
[----:B------:R-:W3:Y:S08]  /*0060*/  S2UR UR9, SR_CTAID.Z ;  /* 0x00000000000979c3 */ /* 0x000ef00000002700 */
[----:B------:R-:W4:Y:S01]  /*0070*/  LDC.64 R30, c[0x0][0x238] ;  /* 0x00008e00ff1e7b82 */ /* 0x000f220000000a00 */
[----:B-1----:R-:W-:-:S07]  /*0080*/  USHF.R.S32.HI UR10, URZ, 0x1f, UR8 ;  /* 0x0000001f3f0a7899 */ /* 0x002fce0008011408 */
[----:B------:R-:W1:Y:S01]  /*0090*/  LDC.64 R16, c[0x0][0x250] ;  /* 0x00009400ff107b82 */ /* 0x000e620000000a00 */
[----:B0-----:R-:W-:Y:S01]  /*00a0*/  SHF.L.U32 R10, R0, 0x6, RZ ;  /* 0x00000006000a7819 */ /* 0x001fe200000006ff */
[----:B---3--:R-:W-:-:S06]  /*00b0*/  USHF.R.S32.HI UR11, URZ, 0x1f, UR9 ;  /* 0x0000001f3f0b7899 */ /* 0x008fcc0008011409 */
[----:B------:R-:W0:Y:S01]  /*00c0*/  LDC.64 R58, c[0x0][0x258] ;  /* 0x00009600ff3a7b82 */ /* 0x000e220000000a00 */
[----:B------:R-:W-:-:S04]  /*00d0*/  IADD3 R3, -R10, UR4, RZ ;  /* 0x000000040a037c10 */ /* 0x000fc8000fffe1ff */
[----:B--2---:R-:W-:-:S04]  /*00e0*/  ISETP.GE.AND P0, PT, R2, R3, PT ;  /* 0x000000030200720c */ /* 0x004fc80003f06270 */
[----:B------:R-:W-:-:S13]  /*00f0*/  ISETP.GT.OR P0, PT, R2, 0x3f, P0 ;  /* 0x0000003f0200780c */ /* 0x000fda0000704670 */
[----:B------:R-:W2:Y:S01]  /*0100*/  @!P0 LDC.64 R8, c[0x0][0x290] ;  /* 0x0000a400ff088b82 */ /* 0x000ea20000000a00 */
[----:B------:R-:W-:Y:S02]  /*0110*/  @!P0 SHF.R.S32.HI R5, RZ, 0x1f, R2 ;  /* 0x0000001fff058819 */ /* 0x000fe40000011402 */
[----:B------:R-:W-:-:S04]  /*0120*/  @!P0 IADD3 R4, P1, R10, R2, RZ ;  /* 0x000000020a048210 */ /* 0x000fc80007f3e0ff */
[----:B------:R-:W-:Y:S01]  /*0130*/  @!P0 LEA.HI.X.SX32 R5, R10, R5, 0x1, P1 ;  /* 0x000000050a058211 */ /* 0x000fe200008f0eff */
[----:B------:R-:W3:Y:S08]  /*0140*/  @!P0 LDC.64 R12, c[0x0][0x298] ;  /* 0x0000a600ff0c8b82 */ /* 0x000ef00000000a00 */
[----:B------:R-:W4:Y:S01]  /*0150*/  @!P0 LDC.64 R14, c[0x0][0x288] ;  /* 0x0000a200ff0e8b82 */ /* 0x000f220000000a00 */
[----:B--2---:R-:W-:-:S02]  /*0160*/  @!P0 IMAD R6, R8, UR10, RZ ;  /* 0x0000000a08068c24 */ /* 0x004fc4000f8e02ff */
[----:B------:R-:W-:-:S04]  /*0170*/  @!P0 IMAD.WIDE.U32 R4, R8, UR8, R4 ;  /* 0x0000000808048c25 */ /* 0x000fc8000f8e0004 */
[----:B------:R-:W-:Y:S02]  /*0180*/  @!P0 IMAD R7, R9, UR8, R6 ;  /* 0x0000000809078c24 */ /* 0x000fe4000f8e0206 */
[----:B---3--:R-:W-:-:S03]  /*0190*/  @!P0 IMAD R6, R12, UR11, RZ ;  /* 0x0000000b0c068c24 */ /* 0x008fc6000f8e02ff */
[----:B------:R-:W-:Y:S01]  /*01a0*/  @!P0 IADD3 R5, R5, R7, RZ ;  /* 0x0000000705058210 */ /* 0x000fe20007ffe0ff */
[----:B------:R-:W-:Y:S02]  /*01b0*/  @!P0 IMAD R7, R13, UR9, R6 ;  /* 0x000000090d078c24 */ /* 0x000fe4000f8e0206 */
[----:B------:R-:W-:Y:S02]  /*01c0*/  @!P0 IMAD.WIDE.U32 R4, R12, UR9, R4 ;  /* 0x000000090c048c25 */ /* 0x000fe4000f8e0004 */
[----:B------:R-:W2:Y:S03]  /*01d0*/  LDC.64 R12, c[0x0][0x230] ;  /* 0x00008c00ff0c7b82 */ /* 0x000ea60000000a00 */
[----:B------:R-:W-:Y:S02]  /*01e0*/  @!P0 IADD3 R5, R5, R7, RZ ;  /* 0x0000000705058210 */ /* 0x000fe40007ffe0ff */
[----:B----4-:R-:W-:-:S04]  /*01f0*/  @!P0 LEA R6, P1, R4, R14, 0x2 ;  /* 0x0000000e04068211 */ /* 0x010fc800078210ff */
[----:B------:R-:W-:Y:S02]  /*0200*/  @!P0 LEA.HI.X R7, R4, R15, R5, 0x2, P1 ;  /* 0x0000000f04078211 */ /* 0x000fe400008f1405 */
[----:B------:R-:W-:Y:S02]  /*0210*/  SHF.R.S32.HI R5, RZ, 0x1f, R2 ;  /* 0x0000001fff057819 */ /* 0x000fe40000011402 */
[----:B------:R-:W-:Y:S02]  /*0220*/  MOV R4, 0x7f800000 ;  /* 0x7f80000000047802 */ /* 0x000fe40000000f00 */
[----:B------:R-:W-:-:S04]  /*0230*/  LEA.HI R54, R5, R2, RZ, 0x3 ;  /* 0x0000000205367211 */ /* 0x000fc800078f18ff */
[----:B------:R-:W-:Y:S01]  /*0240*/  LOP3.LUT R5, R54, 0xfffffff8, RZ, 0xc0, !PT ;  /* 0xfffffff836057812 */ /* 0x000fe200078ec0ff */
[----:B------:R3:W5:Y:S01]  /*0250*/  @!P0 LDG.E R4, desc[UR6][R6.64] ;  /* 0x0000000606048981 */ /* 0x000762000c1e1900 */
[----:B------:R-:W-:Y:S01]  /*0260*/  SHF.R.S32.HI R54, RZ, 0x3, R54 ;  /* 0x00000003ff367819 */ /* 0x000fe20000011436 */
[----:B------:R-:W-:Y:S01]  /*0270*/  BSSY B0, `(.L_x_3100) ;  /* 0x000002a000007945 */ /* 0x000fe20003800000 */
[----:B------:R-:W-:Y:S01]  /*0280*/  IADD3 R5, -R5, R2, RZ ;  /* 0x0000000205057210 */ /* 0x000fe20007ffe1ff */
[----:B--2---:R-:W-:Y:S01]  /*0290*/  IMAD R8, R12, UR10, RZ ;  /* 0x0000000a0c087c24 */ /* 0x004fe2000f8e02ff */
[----:B------:R-:W-:Y:S01]  /*02a0*/  ISETP.GE.AND P0, PT, R54, R3, PT ;  /* 0x000000033600720c */ /* 0x000fe20003f06270 */
[----:B------:R-:W-:Y:S01]  /*02b0*/  HFMA2.MMA R24, -RZ, RZ, 0, 0 ;  /* 0x00000000ff187435 */ /* 0x000fe200000001ff */
[----:B------:R-:W-:Y:S01]  /*02c0*/  SHF.L.U32 R52, R5, 0x3, RZ ;  /* 0x0000000305347819 */ /* 0x000fe200000006ff */
[----:B------:R-:W-:Y:S01]  /*02d0*/  IMAD R9, R13, UR8, R8 ;  /* 0x000000080d097c24 */ /* 0x000fe2000f8e0208 */
[----:B------:R-:W-:Y:S01]  /*02e0*/  CS2R R40, SRZ ;  /* 0x0000000000287805 */ /* 0x000fe2000001ff00 */
[----:B------:R-:W-:Y:S01]  /*02f0*/  IMAD R8, R30, UR11, RZ ;  /* 0x0000000b1e087c24 */ /* 0x000fe2000f8e02ff */
[----:B------:R-:W-:-:S02]  /*0300*/  SHF.R.S32.HI R53, RZ, 0x1f, R52 ;  /* 0x0000001fff357819 */ /* 0x000fc40000011434 */
[----:B------:R-:W-:Y:S02]  /*0310*/  CS2R R42, SRZ ;  /* 0x00000000002a7805 */ /* 0x000fe4000001ff00 */
[----:B------:R-:W-:Y:S01]  /*0320*/  CS2R R44, SRZ ;  /* 0x00000000002c7805 */ /* 0x000fe2000001ff00 */
[----:B------:R-:W-:Y:S01]  /*0330*/  IMAD R31, R31, UR9, R8 ;  /* 0x000000091f1f7c24 */ /* 0x000fe2000f8e0208 */
[----:B------:R-:W-:Y:S01]  /*0340*/  CS2R R46, SRZ ;  /* 0x00000000002e7805 */ /* 0x000fe2000001ff00 */
[----:B---3--:R-:W-:Y:S01]  /*0350*/  IMAD.WIDE.U32 R6, R12, UR8, R52 ;  /* 0x000000080c067c25 */ /* 0x008fe2000f8e0034 */
[----:B------:R-:W-:Y:S02]  /*0360*/  CS2R R12, SRZ ;  /* 0x00000000000c7805 */ /* 0x000fe4000001ff00 */
[----:B------:R-:W-:Y:S02]  /*0370*/  SHF.R.S32.HI R55, RZ, 0x1f, R54 ;  /* 0x0000001fff377819 */ /* 0x000fe40000011436 */
[----:B------:R-:W-:Y:S01]  /*0380*/  CS2R R14, SRZ ;  /* 0x00000000000e7805 */ /* 0x000fe2000001ff00 */
[----:B-1----:R-:W-:Y:S01]  /*0390*/  IMAD R18, R16, UR10, RZ ;  /* 0x0000000a10127c24 */ /* 0x002fe2000f8e02ff */
[----:B------:R-:W-:-:S03]  /*03a0*/  IADD3 R7, R7, R9, RZ ;  /* 0x0000000907077210 */ /* 0x000fc60007ffe0ff */
[----:B------:R-:W-:-:S05]  /*03b0*/  IMAD.WIDE.U32 R28, R30, UR9, R6 ;  /* 0x000000091e1c7c25 */ /* 0x000fca000f8e0006 */
[----:B------:R-:W-:Y:S01]  /*03c0*/  IADD3 R31, R29, R31, RZ ;  /* 0x0000001f1d1f7210 */ /* 0x000fe20007ffe0ff */
[----:B0-----:R-:W-:Y:S06]  /*03d0*/  @P0 BRA `(.L_x_3101) ;  /* 0x00000000004c0947 */ /* 0x001fec0003800000 */
[----:B------:R-:W-:Y:S01]  /*03e0*/  IMAD.WIDE R6, R0, 0x40, R54 ;  /* 0x0000004000067825 */ /* 0x000fe200078e0236 */
[----:B------:R-:W-:Y:S01]  /*03f0*/  ULDC.64 UR12, c[0x0][0x228] ;  /* 0x00008a00000c7ab9 */ /* 0x000fe20000000a00 */
[C---:B------:R-:W-:Y:S01]  /*0400*/  IADD3 R8, R52.reuse, 0x40, RZ ;  /* 0x0000004034087810 */ /* 0x040fe20007ffe0ff */
[----:B------:R-:W-:Y:S01]  /*0410*/  ULDC UR5, c[0x0][0x21c] ;  /* 0x0000870000057ab9 */ /* 0x000fe20000000800 */
[----:B------:R-:W-:Y:S01]  /*0420*/  MOV R30, R28 ;  /* 0x0000001c001e7202 */ /* 0x000fe20000000f00 */
[----:B------:R-:W-:Y:S01]  /*0430*/  IMAD R7, R7, UR12, RZ ;  /* 0x0000000c07077c24 */ /* 0x000fe2000f8e02ff */
[----:B------:R-:W-:Y:S02]  /*0440*/  IADD3 R19, R52, 0x80, RZ ;  /* 0x0000008034137810 */ /* 0x000fe40007ffe0ff */
[----:B------:R-:W-:Y:S01]  /*0450*/  ISETP.GE.AND P2, PT, R8, UR5, PT ;  /* 0x0000000508007c0c */ /* 0x000fe2000bf46270 */
[----:B------:R-:W-:Y:S01]  /*0460*/  IMAD.WIDE.U32 R8, R6, UR12, R30 ;  /* 0x0000000c06087c25 */ /* 0x000fe2000f8e001e */
[----:B------:R-:W-:-:S02]  /*0470*/  ISETP.GE.AND P1, PT, R52, UR5, PT ;  /* 0x0000000534007c0c */ /* 0x000fc4000bf26270 */
[----:B------:R-:W-:Y:S01]  /*0480*/  ISETP.GE.AND P3, PT, R19, UR5, PT ;  /* 0x0000000513007c0c */ /* 0x000fe2000bf66270 */
[----:B------:R-:W-:Y:S01]  /*0490*/  IMAD R7, R6, UR13, R7 ;  /* 0x0000000d06077c24 */ /* 0x000fe2000f8e0207 */
[----:B------:R-:W-:Y:S02]  /*04a0*/  ULDC.64 UR12, c[0x0][0x210] ;  /* 0x00008400000c7ab9 */ /* 0x000fe40000000a00 */
[----:B------:R-:W-:Y:S02]  /*04b0*/  LEA R6, P4, R8, UR12, 0x1 ;  /* 0x0000000c08067c11 */ /* 0x000fe4000f8808ff */
[----:B------:R-:W-:-:S04]  /*04c0*/  IADD3 R7, R9, R7, RZ ;  /* 0x0000000709077210 */ /* 0x000fc80007ffe0ff */
[----:B------:R-:W-:-:S05]  /*04d0*/  LEA.HI.X R7, R8, UR13, R7, 0x1, P4 ;  /* 0x0000000d08077c11 */ /* 0x000fca000a0f0c07 */
[----:B------:R0:W5:Y:S04]  /*04e0*/  @!P1 LDG.E.128 R40, desc[UR6][R6.64] ;  /* 0x0000000606289981 */ /* 0x000168000c1e1d00 */
[----:B------:R0:W5:Y:S04]  /*04f0*/  @!P2 LDG.E.128 R44, desc[UR6][R6.64+0x80] ;  /* 0x00008006062ca981 */ /* 0x000168000c1e1d00 */
[----:B------:R0:W5:Y:S02]  /*0500*/  @!P3 LDG.E.128 R12, desc[UR6][R6.64+0x100] ;  /* 0x00010006060cb981 */ /* 0x000164000c1e1d00 */
.L_x_3101:
[----:B------:R-:W-:Y:S05]  /*0510*/  BSYNC B0 ;  /* 0x0000000000007941 */ /* 0x000fea0003800000 */
.L_x_3100:
[----:B------:R-:W-:Y:S01]  /*0520*/  IADD3 R8, R54, 0x20, RZ ;  /* 0x0000002036087810 */ /* 0x000fe20007ffe0ff */
[----:B------:R-:W-:Y:S01]  /*0530*/  IMAD R35, R17, UR8, R18 ;  /* 0x0000000811237c24 */ /* 0x000fe2000f8e0212 */
[----:B------:R-:W-:Y:S01]  /*0540*/  BSSY B0, `(.L_x_3102) ;  /* 0x0000023000007945 */ /* 0x000fe20003800000 */
[----:B------:R-:W-:Y:S01]  /*0550*/  IMAD.WIDE.U32 R32, R16, UR8, R52 ;  /* 0x0000000810207c25 */ /* 0x000fe2000f8e0034 */
[----:B------:R-:W-:Y:S01]  /*0560*/  ISETP.GE.AND P1, PT, R8, R3, PT ;  /* 0x000000030800720c */ /* 0x000fe20003f26270 */
[----:B------:R-:W-:Y:S01]  /*0570*/  HFMA2.MMA R25, -RZ, RZ, 0, 0 ;  /* 0x00000000ff197435 */ /* 0x000fe200000001ff */
[----:B0----5:R-:W-:Y:S02]  /*0580*/  MOV R6, R40 ;  /* 0x0000002800067202 */ /* 0x021fe40000000f00 */
[----:B------:R-:W-:Y:S02]  /*0590*/  CS2R R16, SRZ ;  /* 0x0000000000107805 */ /* 0x000fe4000001ff00 */
[----:B------:R-:W-:-:S02]  /*05a0*/  MOV R7, R41 ;  /* 0x0000002900077202 */ /* 0x000fc40000000f00 */
[----:B------:R-:W-:Y:S02]  /*05b0*/  CS2R R18, SRZ ;  /* 0x0000000000127805 */ /* 0x000fe4000001ff00 */
[----:B------:R-:W-:Y:S02]  /*05c0*/  CS2R R20, SRZ ;  /* 0x0000000000147805 */ /* 0x000fe4000001ff00 */
[----:B------:R-:W-:Y:S02]  /*05d0*/  CS2R R22, SRZ ;  /* 0x0000000000167805 */ /* 0x000fe4000001ff00 */
[----:B------:R-:W-:Y:S01]  /*05e0*/  CS2R R26, SRZ ;  /* 0x00000000001a7805 */ /* 0x000fe2000001ff00 */
[----:B------:R-:W-:Y:S01]  /*05f0*/  IMAD R38, R58, UR11, RZ ;  /* 0x0000000b3a267c24 */ /* 0x000fe2000f8e02ff */
[----:B------:R-:W-:Y:S01]  /*0600*/  IADD3 R35, R33, R35, RZ ;  /* 0x0000002321237210 */ /* 0x000fe20007ffe0ff */
[----:B------:R-:W-:Y:S06]  /*0610*/  @P1 BRA `(.L_x_3103) ;  /* 0x0000000000541947 */ /* 0x000fec0003800000 */
[----:B------:R-:W-:Y:S01]  /*0620*/  IMAD.WIDE R36, R0, 0x40, R54 ;  /* 0x0000004000247825 */ /* 0x000fe200078e0236 */
[----:B------:R-:W-:Y:S01]  /*0630*/  MOV R30, R28 ;  /* 0x0000001c001e7202 */ /* 0x000fe20000000f00 */
[----:B------:R-:W-:Y:S01]  /*0640*/  ULDC.64 UR12, c[0x0][0x228] ;  /* 0x00008a00000c7ab9 */ /* 0x000fe20000000a00 */
[----:B------:R-:W-:Y:S01]  /*0650*/  IADD3 R28, R52, 0x40, RZ ;  /* 0x00000040341c7810 */ /* 0x000fe20007ffe0ff */
[----:B------:R-:W-:Y:S01]  /*0660*/  ULDC UR5, c[0x0][0x21c] ;  /* 0x0000870000057ab9 */ /* 0x000fe20000000800 */
[----:B------:R-:W-:Y:S02]  /*0670*/  IADD3 R9, P2, R36, 0x20, RZ ;  /* 0x0000002024097810 */ /* 0x000fe40007f5e0ff */
[----:B------:R-:W-:Y:S02]  /*0680*/  ISETP.GE.AND P4, PT, R28, UR5, PT ;  /* 0x000000051c007c0c */ /* 0x000fe4000bf86270 */
[----:B------:R-:W-:Y:S01]  /*0690*/  IADD3.X R36, RZ, R37, RZ, P2, !PT ;  /* 0x00000025ff247210 */ /* 0x000fe200017fe4ff */
[----:B------:R-:W-:Y:S01]  /*06a0*/  IMAD.WIDE.U32 R30, R9, UR12, R30 ;  /* 0x0000000c091e7c25 */ /* 0x000fe2000f8e001e */
[----:B------:R-:W-:-:S02]  /*06b0*/  IADD3 R28, R52, 0x80, RZ ;  /* 0x00000080341c7810 */ /* 0x000fc40007ffe0ff */
[----:B------:R-:W-:Y:S01]  /*06c0*/  ISETP.GE.AND P3, PT, R52, UR5, PT ;  /* 0x0000000534007c0c */ /* 0x000fe2000bf66270 */
[----:B------:R-:W-:Y:S01]  /*06d0*/  IMAD R36, R36, UR12, RZ ;  /* 0x0000000c24247c24 */ /* 0x000fe2000f8e02ff */
[----:B------:R-:W-:-:S03]  /*06e0*/  ISETP.GE.AND P5, PT, R28, UR5, PT ;  /* 0x000000051c007c0c */ /* 0x000fc6000bfa6270 */
        /* <DEDUP_REMOVED lines=8> */
.L_x_3103:
[----:B------:R-:W-:Y:S05]  /*0770*/  BSYNC B0 ;  /* 0x0000000000007941 */ /* 0x000fea0003800000 */
.L_x_3102:
[----:B------:R-:W-:Y:S01]  /*0780*/  MOV R34, R32 ;  /* 0x0000002000227202 */ /* 0x000fe20000000f00 */
[----:B------:R-:W-:Y:S01]  /*0790*/  IMAD R57, R59, UR9, R38 ;  /* 0x000000093b397c24 */ /* 0x000fe2000f8e0226 */
[----:B------:R-:W-:Y:S01]  /*07a0*/  BSSY B0, `(.L_x_3104) ;  /* 0x0000033000007945 */ /* 0x000fe20003800000 */
[----:B0-----:R-:W-:Y:S02]  /*07b0*/  CS2R R28, SRZ ;  /* 0x00000000001c7805 */ /* 0x001fe4000001ff00 */
[----:B------:R-:W-:Y:S01]  /*07c0*/  CS2R R30, SRZ ;  /* 0x00000000001e7805 */ /* 0x000fe2000001ff00 */
[----:B------:R-:W-:Y:S01]  /*07d0*/  IMAD.WIDE.U32 R58, R58, UR9, R34 ;  /* 0x000000093a3a7c25 */ /* 0x000fe2000f8e0022 */
[----:B------:R-:W-:Y:S02]  /*07e0*/  CS2R R32, SRZ ;  /* 0x0000000000207805 */ /* 0x000fe4000001ff00 */
[----:B------:R-:W-:Y:S02]  /*07f0*/  CS2R R34, SRZ ;  /* 0x0000000000227805 */ /* 0x000fe4000001ff00 */
[----:B------:R-:W-:-:S02]  /*0800*/  CS2R R36, SRZ ;  /* 0x0000000000247805 */ /* 0x000fc4000001ff00 */
[----:B------:R-:W-:Y:S02]  /*0810*/  CS2R R38, SRZ ;  /* 0x0000000000267805 */ /* 0x000fe4000001ff00 */
[----:B------:R-:W-:Y:S01]  /*0820*/  IADD3 R57, R59, R57, RZ ;  /* 0x000000393b397210 */ /* 0x000fe20007ffe0ff */
[----:B------:R-:W-:Y:S06]  /*0830*/  @P0 BRA `(.L_x_3105) ;  /* 0x0000000000a40947 */ /* 0x000fec0003800000 */
[----:B------:R-:W-:Y:S01]  /*0840*/  ULDC UR5, c[0x0][0x21c] ;  /* 0x0000870000057ab9 */ /* 0x000fe20000000800 */
[C---:B------:R-:W-:Y:S02]  /*0850*/  IADD3 R9, R52.reuse, 0x40, RZ ;  /* 0x0000004034097810 */ /* 0x040fe40007ffe0ff */
[C---:B------:R-:W-:Y:S02]  /*0860*/  ISETP.GE.AND P2, PT, R52.reuse, UR5, PT ;  /* 0x0000000534007c0c */ /* 0x040fe4000bf46270 */
[----:B------:R-:W-:Y:S02]  /*0870*/  IADD3 R40, R52, 0x80, RZ ;  /* 0x0000008034287810 */ /* 0x000fe40007ffe0ff */
[----:B------:R-:W-:Y:S02]  /*0880*/  ISETP.GE.AND P3, PT, R9, UR5, PT ;  /* 0x0000000509007c0c */ /* 0x000fe4000bf66270 */
[----:B------:R-:W-:-:S07]  /*0890*/  ISETP.GE.AND P5, PT, R40, UR5, PT ;  /* 0x0000000528007c0c */ /* 0x000fce000bfa6270 */
[----:B------:R-:W0:Y:S01]  /*08a0*/  @!P2 LDC.64 R64, c[0x0][0x248] ;  /* 0x00009200ff40ab82 */ /* 0x000e220000000a00 */
[----:B------:R-:W-:Y:S01]  /*08b0*/  @!P2 IMAD.WIDE R66, R0, 0x40, R54 ;  /* 0x000000400042a825 */ /* 0x000fe200078e0236 */
[----:B------:R-:W-:-:S03]  /*08c0*/  @!P2 MOV R56, R58 ;  /* 0x0000003a0038a202 */ /* 0x000fc60000000f00 */
[----:B------:R-:W-:Y:S01]  /*08d0*/  @!P3 IMAD.WIDE R70, R0, 0x40, R54 ;  /* 0x000000400046b825 */ /* 0x000fe200078e0236 */
[----:B------:R-:W-:Y:S02]  /*08e0*/  @!P5 MOV R68, R58 ;  /* 0x0000003a0044d202 */ /* 0x000fe40000000f00 */
[----:B------:R-:W1:Y:S01]  /*08f0*/  @!P3 LDC.64 R50, c[0x0][0x248] ;  /* 0x00009200ff32bb82 */ /* 0x000e620000000a00 */
[----:B------:R-:W-:-:S07]  /*0900*/  @!P5 MOV R69, R57 ;  /* 0x000000390045d202 */ /* 0x000fce0000000f00 */
[----:B------:R-:W2:Y:S08]  /*0910*/  @!P5 LDC.64 R48, c[0x0][0x248] ;  /* 0x00009200ff30db82 */ /* 0x000eb00000000a00 */
[----:B------:R-:W3:Y:S01]  /*0920*/  @!P2 LDC.64 R62, c[0x0][0x240] ;  /* 0x00009000ff3eab82 */ /* 0x000ee20000000a00 */
[-C--:B0-----:R-:W-:Y:S01]  /*0930*/  @!P2 IMAD R9, R67, R64.reuse, RZ ;  /* 0x000000404309a224 */ /* 0x081fe200078e02ff */
[----:B------:R-:W-:Y:S01]  /*0940*/  @!P3 MOV R67, R57 ;  /* 0x000000390043b202 */ /* 0x000fe20000000f00 */
[----:B------:R-:W-:-:S04]  /*0950*/  @!P2 IMAD.WIDE.U32 R72, R66, R64, R56 ;  /* 0x000000404248a225 */ /* 0x000fc800078e0038 */
[----:B------:R-:W-:Y:S01]  /*0960*/  @!P2 IMAD R9, R66, R65, R9 ;  /* 0x000000414209a224 */ /* 0x000fe200078e0209 */
[----:B------:R-:W0:Y:S01]  /*0970*/  @!P3 LDC.64 R60, c[0x0][0x240] ;  /* 0x00009000ff3cbb82 */ /* 0x000e220000000a00 */
[----:B------:R-:W-:Y:S01]  /*0980*/  @!P3 MOV R66, R58 ;  /* 0x0000003a0042b202 */ /* 0x000fe20000000f00 */
[----:B------:R-:W-:Y:S02]  /*0990*/  @!P5 IMAD.WIDE R64, R0, 0x40, R54 ;  /* 0x000000400040d825 */ /* 0x000fe400078e0236 */
[----:B------:R-:W-:Y:S02]  /*09a0*/  @!P2 IADD3 R9, R73, R9, RZ ;  /* 0x000000094909a210 */ /* 0x000fe40007ffe0ff */
[-C--:B-1----:R-:W-:Y:S02]  /*09b0*/  @!P3 IMAD.WIDE.U32 R66, R70, R50.reuse, R66 ;  /* 0x000000324642b225 */ /* 0x082fe400078e0042 */
[----:B------:R-:W1:Y:S02]  /*09c0*/  @!P5 LDC.64 R40, c[0x0][0x240] ;  /* 0x00009000ff28db82 */ /* 0x000e640000000a00 */
[----:B------:R-:W-:-:S02]  /*09d0*/  @!P3 IMAD R50, R71, R50, RZ ;  /* 0x000000324732b224 */ /* 0x000fc400078e02ff */
[-C--:B--2---:R-:W-:Y:S02]  /*09e0*/  @!P5 IMAD R65, R65, R48.reuse, RZ ;  /* 0x000000304141d224 */ /* 0x084fe400078e02ff */
[----:B------:R-:W-:Y:S01]  /*09f0*/  @!P5 IMAD.WIDE.U32 R68, R64, R48, R68 ;  /* 0x000000304044d225 */ /* 0x000fe200078e0044 */
[----:B---3--:R-:W-:-:S03]  /*0a00*/  @!P2 LEA R62, P0, R72, R62, 0x1 ;  /* 0x0000003e483ea211 */ /* 0x008fc600078008ff */
[----:B------:R-:W-:Y:S02]  /*0a10*/  @!P3 IMAD R51, R70, R51, R50 ;  /* 0x000000334633b224 */ /* 0x000fe400078e0232 */
[----:B------:R-:W-:Y:S01]  /*0a20*/  @!P5 IMAD R65, R64, R49, R65 ;  /* 0x000000314041d224 */ /* 0x000fe200078e0241 */
[----:B------:R-:W-:Y:S02]  /*0a30*/  @!P2 LEA.HI.X R63, R72, R63, R9, 0x1, P0 ;  /* 0x0000003f483fa211 */ /* 0x000fe400000f0c09 */
[----:B------:R-:W-:Y:S02]  /*0a40*/  @!P3 IADD3 R51, R67, R51, RZ ;  /* 0x000000334333b210 */ /* 0x000fe40007ffe0ff */
[C---:B0-----:R-:W-:Y:S01]  /*0a50*/  @!P3 LEA R60, P4, R66.reuse, R60, 0x1 ;  /* 0x0000003c423cb211 */ /* 0x041fe200078808ff */
[----:B------:R0:W5:Y:S01]  /*0a60*/  @!P2 LDG.E.128 R28, desc[UR6][R62.64] ;  /* 0x000000063e1ca981 */ /* 0x000162000c1e1d00 */
[----:B------:R-:W-:Y:S02]  /*0a70*/  @!P5 IADD3 R65, R69, R65, RZ ;  /* 0x000000414541d210 */ /* 0x000fe40007ffe0ff */
[----:B------:R-:W-:-:S02]  /*0a80*/  @!P3 LEA.HI.X R61, R66, R61, R51, 0x1, P4 ;  /* 0x0000003d423db211 */ /* 0x000fc400020f0c33 */
[----:B-1----:R-:W-:-:S03]  /*0a90*/  @!P5 LEA R40, P6, R68, R40, 0x1 ;  /* 0x000000284428d211 */ /* 0x002fc600078c08ff */
[----:B------:R0:W5:Y:S01]  /*0aa0*/  @!P3 LDG.E.128 R32, desc[UR6][R60.64+0x80] ;  /* 0x000080063c20b981 */ /* 0x000162000c1e1d00 */
[----:B------:R-:W-:-:S05]  /*0ab0*/  @!P5 LEA.HI.X R41, R68, R41, R65, 0x1, P6 ;  /* 0x000000294429d211 */ /* 0x000fca00030f0c41 */
[----:B------:R0:W5:Y:S04]  /*0ac0*/  @!P5 LDG.E.128 R36, desc[UR6][R40.64+0x100] ;  /* 0x000100062824d981 */ /* 0x000168000c1e1d00 */
.L_x_3105:
[----:B------:R-:W-:Y:S05]  /*0ad0*/  BSYNC B0 ;  /* 0x0000000000007941 */ /* 0x000fea0003800000 */
.L_x_3104:
[----:B------:R-:W-:Y:S01]  /*0ae0*/  HADD2.F32 R66, -RZ, R6.H1_H1 ;  /* 0x30000006ff427230 */ /* 0x000fe20000004100 */
[----:B------:R-:W-:Y:S01]  /*0af0*/  BSSY B0, `(.L_x_3106) ;  /* 0x0000028000007945 */ /* 0x000fe20003800000 */
[----:B0----5:R-:W-:Y:S01]  /*0b00*/  HADD2.F32 R41, -RZ, R28.H1_H1 ;  /* 0x3000001cff297230 */ /* 0x021fe20000004100 */
[----:B------:R-:W-:Y:S01]  /*0b10*/  MOV R9, R42 ;  /* 0x0000002a00097202 */ /* 0x000fe20000000f00 */
[----:B------:R-:W-:Y:S01]  /*0b20*/  HADD2.F32 R67, -RZ, R6.H0_H0 ;  /* 0x20000006ff437230 */ /* 0x000fe20000004100 */
[----:B------:R-:W-:Y:S02]  /*0b30*/  MOV R61, R43 ;  /* 0x0000002b003d7202 */ /* 0x000fe40000000f00 */
[----:B------:R-:W-:Y:S02]  /*0b40*/  CS2R R42, SRZ ;  /* 0x00000000002a7805 */ /* 0x000fe4000001ff00 */
[----:B------:R-:W-:Y:S01]  /*0b50*/  MOV R60, R44 ;  /* 0x0000002c003c7202 */ /* 0x000fe20000000f00 */
[----:B------:R-:W-:Y:S01]  /*0b60*/  FMUL.FTZ R66, R66, R41 ;  /* 0x0000002942427220 */ /* 0x000fe20000410000 */
[----:B------:R-:W-:-:S02]  /*0b70*/  MOV R63, R45 ;  /* 0x0000002d003f7202 */ /* 0x000fc40000000f00 */
[----:B------:R-:W-:Y:S02]  /*0b80*/  CS2R R40, SRZ ;  /* 0x0000000000287805 */ /* 0x000fe4000001ff00 */
[----:B------:R-:W-:Y:S02]  /*0b90*/  MOV R62, R46 ;  /* 0x0000002e003e7202 */ /* 0x000fe40000000f00 */
[----:B------:R-:W-:Y:S02]  /*0ba0*/  CS2R R44, SRZ ;  /* 0x00000000002c7805 */ /* 0x000fe4000001ff00 */
[----:B------:R-:W-:Y:S02]  /*0bb0*/  MOV R64, R47 ;  /* 0x0000002f00407202 */ /* 0x000fe40000000f00 */
[----:B------:R-:W-:Y:S02]  /*0bc0*/  CS2R R46, SRZ ;  /* 0x00000000002e7805 */ /* 0x000fe4000001ff00 */
[----:B------:R-:W-:-:S02]  /*0bd0*/  MOV R65, R29 ;  /* 0x0000001d00417202 */ /* 0x000fc40000000f00 */
[----:B------:R-:W-:Y:S02]  /*0be0*/  CS2R R48, SRZ ;  /* 0x0000000000307805 */ /* 0x000fe4000001ff00 */
[----:B------:R-:W-:Y:S01]  /*0bf0*/  CS2R R50, SRZ ;  /* 0x0000000000327805 */ /* 0x000fe2000001ff00 */
[----:B------:R-:W-:Y:S01]  /*0c00*/  HADD2.F32 R6, -RZ, R28.H0_H0 ;  /* 0x2000001cff067230 */ /* 0x000fe20000004100 */
[----:B------:R-:W-:Y:S06]  /*0c10*/  @P1 BRA `(.L_x_3107) ;  /* 0x0000000000541947 */ /* 0x000fec0003800000 */
[----:B------:R-:W-:Y:S01]  /*0c20*/  IMAD.WIDE R28, R0, 0x40, R54 ;  /* 0x00000040001c7825 */ /* 0x000fe200078e0236 */
[----:B------:R-:W-:Y:S01]  /*0c30*/  ULDC UR5, c[0x0][0x21c] ;  /* 0x0000870000057ab9 */ /* 0x000fe20000000800 */
[----:B------:R-:W-:Y:S01]  /*0c40*/  ULDC.64 UR12, c[0x0][0x248] ;  /* 0x00009200000c7ab9 */ /* 0x000fe20000000a00 */
[----:B------:R-:W-:Y:S02]  /*0c50*/  MOV R56, R58 ;  /* 0x0000003a00387202 */ /* 0x000fe40000000f00 */
[----:B------:R-:W-:Y:S02]  /*0c60*/  IADD3 R53, P0, R28, 0x20, RZ ;  /* 0x000000201c357810 */ /* 0x000fe40007f1e0ff */
[C---:B------:R-:W-:Y:S02]  /*0c70*/  IADD3 R58, R52.reuse, 0x40, RZ ;  /* 0x00000040343a7810 */ /* 0x040fe40007ffe0ff */
[----:B------:R-:W-:Y:S01]  /*0c80*/  IADD3.X R28, RZ, R29, RZ, P0, !PT ;  /* 0x0000001dff1c7210 */ /* 0x000fe200007fe4ff */
[----:B------:R-:W-:Y:S01]  /*0c90*/  IMAD.WIDE.U32 R56, R53, UR12, R56 ;  /* 0x0000000c35387c25 */ /* 0x000fe2000f8e0038 */
[----:B------:R-:W-:-:S02]  /*0ca0*/  ISETP.GE.AND P1, PT, R52, UR5, PT ;  /* 0x0000000534007c0c */ /* 0x000fc4000bf26270 */
[----:B------:R-:W-:Y:S01]  /*0cb0*/  IADD3 R52, R52, 0x80, RZ ;  /* 0x0000008034347810 */ /* 0x000fe20007ffe0ff */
[----:B------:R-:W-:Y:S01]  /*0cc0*/  IMAD R28, R28, UR12, RZ ;  /* 0x0000000c1c1c7c24 */ /* 0x000fe2000f8e02ff */
[----:B------:R-:W-:Y:S02]  /*0cd0*/  ISETP.GE.AND P2, PT, R58, UR5, PT ;  /* 0x000000053a007c0c */ /* 0x000fe4000bf46270 */
        /* <DEDUP_REMOVED lines=9> */
.L_x_3107:
[----:B------:R-:W-:Y:S05]  /*0d70*/  BSYNC B0 ;  /* 0x0000000000007941 */ /* 0x000fea0003800000 */
.L_x_3106:
[----:B------:R-:W-:Y:S01]  /*0d80*/  MOV R52, R16 ;  /* 0x0000001000347202 */ /* 0x000fe20000000f00 */
[----:B------:R-:W-:Y:S02]  /*0d90*/  HADD2.F32 R16, -RZ, R7.H0_H0 ;  /* 0x20000007ff107230 */ /* 0x000fe40000004100 */
[----:B------:R-:W-:Y:S01]  /*0da0*/  FFMA.FTZ R67, R67, R6, R66 ;  /* 0x0000000643437223 */ /* 0x000fe20000010042 */
[----:B------:R-:W-:Y:S01]  /*0db0*/  HADD2.F32 R53, -RZ, R65.H0_H0 ;  /* 0x20000041ff357230 */ /* 0x000fe20000004100 */
[----:B------:R-:W-:Y:S01]  /*0dc0*/  ISETP.NE.AND P0, PT, R5, RZ, PT ;  /* 0x000000ff0500720c */ /* 0x000fe20003f05270 */
[----:B------:R-:W-:Y:S01]  /*0dd0*/  HADD2.F32 R7, -RZ, R7.H1_H1 ;  /* 0x30000007ff077230 */ /* 0x000fe20000004100 */
[----:B------:R-:W-:Y:S01]  /*0de0*/  BSSY B0, `(.L_x_3108) ;  /* 0x00000ac000007945 */ /* 0x000fe20003800000 */
[----:B0-----:R-:W-:Y:S02]  /*0df0*/  HADD2.F32 R28, -RZ, R65.H1_H1 ;  /* 0x30000041ff1c7230 */ /* 0x001fe40000004100 */
[----:B------:R-:W-:Y:S01]  /*0e00*/  FFMA.FTZ R16, R16, R53, R67 ;  /* 0x0000003510107223 */ /* 0x000fe20000010043 */
[----:B------:R-:W-:-:S02]  /*0e10*/  HADD2.F32 R6, -RZ, R52.H1_H1 ;  /* 0x30000034ff067230 */ /* 0x000fc40000004100 */
[----:B-----5:R-:W-:Y:S02]  /*0e20*/  HADD2.F32 R29, -RZ, R40.H1_H1 ;  /* 0x30000028ff1d7230 */ /* 0x020fe40000004100 */
[----:B------:R-:W-:Y:S01]  /*0e30*/  FFMA.FTZ R28, R7, R28, R16 ;  /* 0x0000001c071c7223 */ /* 0x000fe20000010010 */
[----:B------:R-:W-:Y:S02]  /*0e40*/  HADD2.F32 R7, -RZ, R9.H0_H0 ;  /* 0x20000009ff077230 */ /* 0x000fe40000004100 */
[----:B------:R-:W-:Y:S02]  /*0e50*/  HADD2.F32 R16, -RZ, R30.H0_H0 ;  /* 0x2000001eff107230 */ /* 0x000fe40000004100 */
[----:B------:R-:W-:Y:S01]  /*0e60*/  FMUL.FTZ R53, R6, R29 ;  /* 0x0000001d06357220 */ /* 0x000fe20000410000 */
[----:B------:R-:W-:Y:S02]  /*0e70*/  HADD2.F32 R6, -RZ, R52.H0_H0 ;  /* 0x20000034ff067230 */ /* 0x000fe40000004100 */
[----:B------:R-:W-:-:S02]  /*0e80*/  HADD2.F32 R29, -RZ, R40.H0_H0 ;  /* 0x20000028ff1d7230 */ /* 0x000fc40000004100 */
[----:B------:R-:W-:Y:S01]  /*0e90*/  FFMA.FTZ R28, R7, R16, R28 ;  /* 0x00000010071c7223 */ /* 0x000fe2000001001c */
[----:B------:R-:W-:Y:S02]  /*0ea0*/  HADD2.F32 R9, -RZ, R9.H1_H1 ;  /* 0x30000009ff097230 */ /* 0x000fe40000004100 */
[----:B------:R-:W-:Y:S02]  /*0eb0*/  HADD2.F32 R16, -RZ, R30.H1_H1 ;  /* 0x3000001eff107230 */ /* 0x000fe40000004100 */
[----:B------:R-:W-:Y:S01]  /*0ec0*/  FFMA.FTZ R29, R6, R29, R53 ;  /* 0x0000001d061d7223 */ /* 0x000fe20000010035 */
[----:B------:R-:W-:Y:S02]  /*0ed0*/  HADD2.F32 R6, -RZ, R17.H0_H0 ;  /* 0x20000011ff067230 */ /* 0x000fe40000004100 */
[----:B------:R-:W-:Y:S02]  /*0ee0*/  HADD2.F32 R7, -RZ, R41.H0_H0 ;  /* 0x20000029ff077230 */ /* 0x000fe40000004100 */
[----:B------:R-:W-:Y:S01]  /*0ef0*/  FFMA.FTZ R30, R9, R16, R28 ;  /* 0x00000010091e7223 */ /* 0x000fe2000001001c */
[----:B------:R-:W-:-:S02]  /*0f00*/  HADD2.F32 R17, -RZ, R17.H1_H1 ;  /* 0x30000011ff117230 */ /* 0x000fc40000004100 */
[----:B------:R-:W-:Y:S02]  /*0f10*/  HADD2.F32 R16, -RZ, R41.H1_H1 ;  /* 0x30000029ff107230 */ /* 0x000fe40000004100 */
[----:B------:R-:W-:Y:S01]  /*0f20*/  FFMA.FTZ R40, R6, R7, R29 ;  /* 0x0000000706287223 */ /* 0x000fe2000001001d */
[----:B------:R-:W-:Y:S02]  /*0f30*/  HADD2.F32 R7, -RZ, R61.H0_H0 ;  /* 0x2000003dff077230 */ /* 0x000fe40000004100 */
[----:B------:R-:W-:Y:S02]  /*0f40*/  HADD2.F32 R28, -RZ, R31.H0_H0 ;  /* 0x2000001fff1c7230 */ /* 0x000fe40000004100 */
[----:B------:R-:W-:Y:S01]  /*0f50*/  FFMA.FTZ R17, R17, R16, R40 ;  /* 0x0000001011117223 */ /* 0x000fe20000010028 */
[----:B------:R-:W-:Y:S02]  /*0f60*/  HADD2.F32 R6, -RZ, R18.H0_H0 ;  /* 0x20000012ff067230 */ /* 0x000fe40000004100 */
[----:B------:R-:W-:-:S02]  /*0f70*/  HADD2.F32 R9, -RZ, R42.H0_H0 ;  /* 0x2000002aff097230 */ /* 0x000fc40000004100 */
[----:B------:R-:W-:Y:S01]  /*0f80*/  FFMA.FTZ R28, R7, R28, R30 ;  /* 0x0000001c071c7223 */ /* 0x000fe2000001001e */
[----:B------:R-:W-:Y:S02]  /*0f90*/  HADD2.F32 R61, -RZ, R61.H1_H1 ;  /* 0x3000003dff3d7230 */ /* 0x000fe40000004100 */
[----:B------:R-:W-:Y:S02]  /*0fa0*/  HADD2.F32 R16, -RZ, R31.H1_H1 ;  /* 0x3000001fff107230 */ /* 0x000fe40000004100 */
[----:B------:R-:W-:Y:S01]  /*0fb0*/  FFMA.FTZ R17, R6, R9, R17 ;  /* 0x0000000906117223 */ /* 0x000fe20000010011 */
[----:B------:R-:W-:Y:S02]  /*0fc0*/  HADD2.F32 R6, -RZ, R60.H0_H0 ;  /* 0x2000003cff067230 */ /* 0x000fe40000004100 */
[----:B------:R-:W-:Y:S02]  /*0fd0*/  HADD2.F32 R18, -RZ, R18.H1_H1 ;  /* 0x30000012ff127230 */ /* 0x000fe40000004100 */
[----:B------:R-:W-:Y:S01]  /*0fe0*/  FFMA.FTZ R61, R61, R16, R28 ;  /* 0x000000103d3d7223 */ /* 0x000fe2000001001c */
[----:B------:R-:W-:-:S02]  /*0ff0*/  HADD2.F32 R7, -RZ, R42.H1_H1 ;  /* 0x3000002aff077230 */ /* 0x000fc40000004100 */
[----:B------:R-:W-:Y:S02]  /*1000*/  HADD2.F32 R9, -RZ, R32.H0_H0 ;  /* 0x20000020ff097230 */ /* 0x000fe40000004100 */
[----:B------:R-:W-:Y:S02]  /*1010*/  HADD2.F32 R60, -RZ, R60.H1_H1 ;  /* 0x3000003cff3c7230 */ /* 0x000fe40000004100 */
[----:B------:R-:W-:Y:S01]  /*1020*/  FFMA.FTZ R17, R18, R7, R17 ;  /* 0x0000000712117223 */ /* 0x000fe20000010011 */
[----:B------:R-:W-:Y:S02]  /*1030*/  HADD2.F32 R7, -RZ, R43.H0_H0 ;  /* 0x2000002bff077230 */ /* 0x000fe40000004100 */
[----:B------:R-:W-:Y:S01]  /*1040*/  FFMA.FTZ R61, R6, R9, R61 ;  /* 0x00000009063d7223 */ /* 0x000fe2000001003d */
[--C-:B------:R-:W-:Y:S02]  /*1050*/  HADD2.F32 R6, -RZ, R19.reuse.H0_H0 ;  /* 0x20000013ff067230 */ /* 0x100fe40000004100 */
[----:B------:R-:W-:-:S02]  /*1060*/  HADD2.F32 R19, -RZ, R19.H1_H1 ;  /* 0x30000013ff137230 */ /* 0x000fc40000004100 */
[----:B------:R-:W-:Y:S02]  /*1070*/  HADD2.F32 R9, -RZ, R32.H1_H1 ;  /* 0x30000020ff097230 */ /* 0x000fe40000004100 */
[----:B------:R-:W-:Y:S01]  /*1080*/  FFMA.FTZ R6, R6, R7, R17 ;  /* 0x0000000706067223 */ /* 0x000fe20000010011 */
[----:B------:R-:W-:Y:S02]  /*1090*/  HADD2.F32 R16, -RZ, R43.H1_H1 ;  /* 0x3000002bff107230 */ /* 0x000fe40000004100 */
[----:B------:R-:W-:Y:S02]  /*10a0*/  HADD2.F32 R7, -RZ, R63.H0_H0 ;  /* 0x2000003fff077230 */ /* 0x000fe40000004100 */
[----:B------:R-:W-:Y:S01]  /*10b0*/  FFMA.FTZ R60, R60, R9, R61 ;  /* 0x000000093c3c7223 */ /* 0x000fe2000001003d */
[----:B------:R-:W-:Y:S02]  /*10c0*/  HADD2.F32 R9, -RZ, R44.H0_H0 ;  /* 0x2000002cff097230 */ /* 0x000fe40000004100 */
[----:B------:R-:W-:Y:S01]  /*10d0*/  FFMA.FTZ R19, R19, R16, R6 ;  /* 0x0000001013137223 */ /* 0x000fe20000010006 */
[----:B------:R-:W-:-:S02]  /*10e0*/  HADD2.F32 R6, -RZ, R20.H0_H0 ;  /* 0x20000014ff067230 */ /* 0x000fc40000004100 */
[----:B------:R-:W-:Y:S02]  /*10f0*/  HADD2.F32 R16, -RZ, R33.H0_H0 ;  /* 0x20000021ff107230 */ /* 0x000fe40000004100 */
[----:B------:R-:W-:Y:S02]  /*1100*/  HADD2.F32 R20, -RZ, R20.H1_H1 ;  /* 0x30000014ff147230 */ /* 0x000fe40000004100 */
[----:B------:R-:W-:Y:S01]  /*1110*/  FFMA.FTZ R9, R6, R9, R19 ;  /* 0x0000000906097223 */ /* 0x000fe20000010013 */
[----:B------:R-:W-:Y:S02]  /*1120*/  HADD2.F32 R17, -RZ, R44.H1_H1 ;  /* 0x3000002cff117230 */ /* 0x000fe40000004100 */
[----:B------:R-:W-:Y:S01]  /*1130*/  FFMA.FTZ R60, R7, R16, R60 ;  /* 0x00000010073c7223 */ /* 0x000fe2000001003c */
[----:B------:R-:W-:Y:S02]  /*1140*/  HADD2.F32 R6, -RZ, R21.H0_H0 ;  /* 0x20000015ff067230 */ /* 0x000fe40000004100 */
[----:B------:R-:W-:-:S02]  /*1150*/  HADD2.F32 R7, -RZ, R45.H0_H0 ;  /* 0x2000002dff077230 */ /* 0x000fc40000004100 */
[----:B------:R-:W-:Y:S01]  /*1160*/  FFMA.FTZ R9, R20, R17, R9 ;  /* 0x0000001114097223 */ /* 0x000fe20000010009 */
[----:B------:R-:W-:Y:S02]  /*1170*/  HADD2.F32 R21, -RZ, R21.H1_H1 ;  /* 0x30000015ff157230 */ /* 0x000fe40000004100 */
[----:B------:R-:W-:Y:S02]  /*1180*/  HADD2.F32 R18, -RZ, R45.H1_H1 ;  /* 0x3000002dff127230 */ /* 0x000fe40000004100 */
[----:B------:R-:W-:Y:S01]  /*1190*/  FFMA.FTZ R6, R6, R7, R9 ;  /* 0x0000000706067223 */ /* 0x000fe20000010009 */
[----:B------:R-:W-:Y:S02]  /*11a0*/  HADD2.F32 R63, -RZ, R63.H1_H1 ;  /* 0x3000003fff3f7230 */ /* 0x000fe40000004100 */
[----:B------:R-:W-:Y:S02]  /*11b0*/  HADD2.F32 R16, -RZ, R33.H1_H1 ;  /* 0x30000021ff107230 */ /* 0x000fe40000004100 */
[----:B------:R-:W-:Y:S01]  /*11c0*/  FFMA.FTZ R21, R21, R18, R6 ;  /* 0x0000001215157223 */ /* 0x000fe20000010006 */
[----:B------:R-:W-:-:S02]  /*11d0*/  HADD2.F32 R18, -RZ, R22.H0_H0 ;  /* 0x20000016ff127230 */ /* 0x000fc40000004100 */
[----:B------:R-:W-:Y:S02]  /*11e0*/  HADD2.F32 R19, -RZ, R46.H0_H0 ;  /* 0x2000002eff137230 */ /* 0x000fe40000004100 */
[----:B------:R-:W-:Y:S01]  /*11f0*/  FFMA.FTZ R60, R63, R16, R60 ;  /* 0x000000103f3c7223 */ /* 0x000fe2000001003c */
[----:B------:R-:W-:Y:S02]  /*1200*/  HADD2.F32 R17, -RZ, R62.H0_H0 ;  /* 0x2000003eff117230 */ /* 0x000fe40000004100 */
[----:B------:R-:W-:Y:S02]  /*1210*/  HADD2.F32 R28, -RZ, R34.H0_H0 ;  /* 0x20000022ff1c7230 */ /* 0x000fe40000004100 */
[----:B------:R-:W-:Y:S01]  /*1220*/  FFMA.FTZ R43, R18, R19, R21 ;  /* 0x00000013122b7223 */ /* 0x000fe20000010015 */
[----:B------:R-:W-:Y:S02]  /*1230*/  HADD2.F32 R62, -RZ, R62.H1_H1 ;  /* 0x3000003eff3e7230 */ /* 0x000fe40000004100 */
[----:B------:R-:W-:-:S02]  /*1240*/  HADD2.F32 R21, -RZ, R34.H1_H1 ;  /* 0x30000022ff157230 */ /* 0x000fc40000004100 */
[----:B------:R-:W-:Y:S01]  /*1250*/  FFMA.FTZ R41, R17, R28, R60 ;  /* 0x0000001c11297223 */ /* 0x000fe2000001003c */
[----:B------:R-:W-:Y:S02]  /*1260*/  HADD2.F32 R22, -RZ, R22.H1_H1 ;  /* 0x30000016ff167230 */ /* 0x000fe40000004100 */
[----:B------:R-:W-:Y:S02]  /*1270*/  HADD2.F32 R29, -RZ, R46.H1_H1 ;  /* 0x3000002eff1d7230 */ /* 0x000fe40000004100 */
[----:B------:R-:W-:Y:S01]  /*1280*/  FFMA.FTZ R62, R62, R21, R41 ;  /* 0x000000153e3e7223 */ /* 0x000fe20000010029 */
[----:B------:R-:W-:Y:S02]  /*1290*/  HADD2.F32 R21, -RZ, R64.H0_H0 ;  /* 0x20000040ff157230 */ /* 0x000fe40000004100 */
[----:B------:R-:W-:Y:S02]  /*12a0*/  HADD2.F32 R28, -RZ, R35.H0_H0 ;  /* 0x20000023ff1c7230 */ /* 0x000fe40000004100 */
[----:B------:R-:W-:Y:S01]  /*12b0*/  FFMA.FTZ R43, R22, R29, R43 ;  /* 0x0000001d162b7223 */ /* 0x000fe2000001002b */
[----:B------:R-:W-:-:S02]  /*12c0*/  HADD2.F32 R22, -RZ, R23.H0_H0 ;  /* 0x20000017ff167230 */ /* 0x000fc40000004100 */
[----:B------:R-:W-:Y:S02]  /*12d0*/  HADD2.F32 R29, -RZ, R47.H0_H0 ;  /* 0x2000002fff1d7230 */ /* 0x000fe40000004100 */
[----:B------:R-:W-:Y:S01]  /*12e0*/  FFMA.FTZ R21, R21, R28, R62 ;  /* 0x0000001c15157223 */ /* 0x000fe2000001003e */
[----:B------:R-:W-:Y:S02]  /*12f0*/  HADD2.F32 R64, -RZ, R64.H1_H1 ;  /* 0x30000040ff407230 */ /* 0x000fe40000004100 */
[----:B------:R-:W-:Y:S02]  /*1300*/  HADD2.F32 R35, -RZ, R35.H1_H1 ;  /* 0x30000023ff237230 */ /* 0x000fe40000004100 */
[----:B------:R-:W-:Y:S01]  /*1310*/  FFMA.FTZ R34, R22, R29, R43 ;  /* 0x0000001d16227223 */ /* 0x000fe2000001002b */
[----:B------:R-:W-:Y:S02]  /*1320*/  HADD2.F32 R23, -RZ, R23.H1_H1 ;  /* 0x30000017ff177230 */ /* 0x000fe40000004100 */
[----:B------:R-:W-:-:S02]  /*1330*/  HADD2.F32 R28, -RZ, R47.H1_H1 ;  /* 0x3000002fff1c7230 */ /* 0x000fc40000004100 */
[----:B------:R-:W-:Y:S01]  /*1340*/  FFMA.FTZ R35, R64, R35, R21 ;  /* 0x0000002340237223 */ /* 0x000fe20000010015 */
[----:B------:R-:W-:Y:S02]  /*1350*/  HADD2.F32 R20, -RZ, R12.H0_H0 ;  /* 0x2000000cff147230 */ /* 0x000fe40000004100 */
[----:B------:R-:W-:Y:S02]  /*1360*/  HADD2.F32 R31, -RZ, R36.H0_H0 ;  /* 0x20000024ff1f7230 */ /* 0x000fe40000004100 */
[----:B------:R-:W-:Y:S01]  /*1370*/  FFMA.FTZ R28, R23, R28, R34 ;  /* 0x0000001c171c7223 */ /* 0x000fe20000010022 */
[----:B------:R-:W-:Y:S02]  /*1380*/  HADD2.F32 R21, -RZ, R24.H0_H0 ;  /* 0x20000018ff157230 */ /* 0x000fe40000004100 */
[----:B------:R-:W-:Y:S02]  /*1390*/  HADD2.F32 R22, -RZ, R48.H0_H0 ;  /* 0x20000030ff167230 */ /* 0x000fe40000004100 */
[----:B------:R-:W-:Y:S01]  /*13a0*/  FFMA.FTZ R31, R20, R31, R35 ;  /* 0x0000001f141f7223 */ /* 0x000fe20000010023 */
[----:B------:R-:W-:-:S02]  /*13b0*/  HADD2.F32 R16, -RZ, R12.H1_H1 ;  /* 0x3000000cff107230 */ /* 0x000fc40000004100 */
[----:B------:R-:W-:Y:S02]  /*13c0*/  HADD2.F32 R33, -RZ, R36.H1_H1 ;  /* 0x30000024ff217230 */ /* 0x000fe40000004100 */
[----:B------:R-:W-:Y:S01]  /*13d0*/  FFMA.FTZ R29, R21, R22, R28 ;  /* 0x00000016151d7223 */ /* 0x000fe2000001001c */
[----:B------:R-:W-:Y:S02]  /*13e0*/  HADD2.F32 R24, -RZ, R24.H1_H1 ;  /* 0x30000018ff187230 */ /* 0x000fe40000004100 */
[----:B------:R-:W-:Y:S02]  /*13f0*/  HADD2.F32 R23, -RZ, R48.H1_H1 ;  /* 0x30000030ff177230 */ /* 0x000fe40000004100 */
[----:B------:R-:W-:Y:S01]  /*1400*/  FFMA.FTZ R20, R16, R33, R31 ;  /* 0x0000002110147223 */ /* 0x000fe2000001001f */
[----:B------:R-:W-:Y:S02]  /*1410*/  HADD2.F32 R9, -RZ, R13.H0_H0 ;  /* 0x2000000dff097230 */ /* 0x000fe40000004100 */
[----:B------:R-:W-:-:S02]  /*1420*/  HADD2.F32 R30, -RZ, R37.H0_H0 ;  /* 0x20000025ff1e7230 */ /* 0x000fc40000004100 */
[----:B------:R-:W-:Y:S01]  /*1430*/  FFMA.FTZ R23, R24, R23, R29 ;  /* 0x0000001718177223 */ /* 0x000fe2000001001d */
[----:B------:R-:W-:Y:S02]  /*1440*/  HADD2.F32 R16, -RZ, R25.H0_H0 ;  /* 0x20000019ff107230 */ /* 0x000fe40000004100 */
[----:B------:R-:W-:Y:S02]  /*1450*/  HADD2.F32 R21, -RZ, R49.H0_H0 ;  /* 0x20000031ff157230 */ /* 0x000fe40000004100 */
[----:B------:R-:W-:Y:S01]  /*1460*/  FFMA.FTZ R30, R9, R30, R20 ;  /* 0x0000001e091e7223 */ /* 0x000fe20000010014 */
[----:B------:R-:W-:Y:S02]  /*1470*/  HADD2.F32 R13, -RZ, R13.H1_H1 ;  /* 0x3000000dff0d7230 */ /* 0x000fe40000004100 */
[----:B------:R-:W-:Y:S02]  /*1480*/  HADD2.F32 R32, -RZ, R37.H1_H1 ;  /* 0x30000025ff207230 */ /* 0x000fe40000004100 */
        /* <DEDUP_REMOVED lines=13> */
[----:B------:R-:W-:Y:S01]  /*1560*/  HADD2.F32 R26, -RZ, R26.H1_H1 ;  /* 0x3000001aff1a7230 */ /* 0x000fe20000004100 */
[----:B------:R-:W0:Y:S01]  /*1570*/  LDC.64 R20, c[0x0][0x2d0] ;  /* 0x0000b400ff147b82 */ /* 0x000e220000000a00 */
        /* <DEDUP_REMOVED lines=13> */
[----:B------:R-:W-:-:S03]  /*1650*/  FFMA.FTZ R6, R15, R12, R6 ;  /* 0x0000000c0f067223 */ /* 0x000fc60000010006 */
[----:B------:R-:W-:Y:S02]  /*1660*/  FFMA.FTZ R14, R27, R16, R14 ;  /* 0x000000101b0e7223 */ /* 0x000fe4000001000e */
[----:B------:R-:W1:Y:S04]  /*1670*/  SHFL.BFLY PT, R7, R6, 0x4, 0x1f ;  /* 0x0c801f0006077f89 */ /* 0x000e6800000e0000 */
[----:B------:R-:W2:Y:S01]  /*1680*/  SHFL.BFLY PT, R13, R14, 0x4, 0x1f ;  /* 0x0c801f000e0d7f89 */ /* 0x000ea200000e0000 */
[----:B-1----:R-:W-:Y:S02]  /*1690*/  FADD.FTZ R9, R6, R7 ;  /* 0x0000000706097221 */ /* 0x002fe40000010000 */
[----:B------:R-:W1:Y:S01]  /*16a0*/  LDC.64 R6, c[0x0][0x2d8] ;  /* 0x0000b600ff067b82 */ /* 0x000e620000000a00 */
[----:B--2---:R-:W-:-:S02]  /*16b0*/  FADD.FTZ R15, R14, R13 ;  /* 0x0000000d0e0f7221 */ /* 0x004fc40000010000 */
[----:B------:R-:W2:Y:S04]  /*16c0*/  SHFL.BFLY PT, R12, R9, 0x2, 0x1f ;  /* 0x0c401f00090c7f89 */ /* 0x000ea800000e0000 */
[----:B------:R-:W3:Y:S01]  /*16d0*/  SHFL.BFLY PT, R16, R15, 0x2, 0x1f ;  /* 0x0c401f000f107f89 */ /* 0x000ee200000e0000 */
[----:B--2---:R-:W-:Y:S01]  /*16e0*/  FADD.FTZ R12, R9, R12 ;  /* 0x0000000c090c7221 */ /* 0x004fe20000010000 */
[----:B---3--:R-:W-:-:S04]  /*16f0*/  FADD.FTZ R16, R15, R16 ;  /* 0x000000100f107221 */ /* 0x008fc80000010000 */
[----:B------:R-:W2:Y:S04]  /*1700*/  SHFL.BFLY PT, R13, R12, 0x1, 0x1f ;  /* 0x0c201f000c0d7f89 */ /* 0x000ea800000e0000 */
[----:B------:R-:W3:Y:S01]  /*1710*/  SHFL.BFLY PT, R17, R16, 0x1, 0x1f ;  /* 0x0c201f0010117f89 */ /* 0x000ee200000e0000 */
[----:B--2---:R-:W-:Y:S01]  /*1720*/  FADD.FTZ R22, R12, R13 ;  /* 0x0000000d0c167221 */ /* 0x004fe20000010000 */
[----:B---3--:R-:W-:Y:S01]  /*1730*/  FADD.FTZ R23, R16, R17 ;  /* 0x0000001110177221 */ /* 0x008fe20000010000 */
[----:B01----:R-:W-:Y:S06]  /*1740*/  @P0 BRA `(.L_x_3109) ;  /* 0x0000000000540947 */ /* 0x003fec0003800000 */
[----:B------:R-:W0:Y:S01]  /*1750*/  LDC.64 R16, c[0x0][0x278] ;  /* 0x00009e00ff107b82 */ /* 0x000e220000000a00 */
[----:B------:R-:W-:Y:S01]  /*1760*/  SHF.R.S32.HI R11, RZ, 0x1f, R10 ;  /* 0x0000001fff0b7819 */ /* 0x000fe2000001140a */
[----:B------:R-:W-:Y:S01]  /*1770*/  ULDC.64 UR12, c[0x0][0x260] ;  /* 0x00009800000c7ab9 */ /* 0x000fe20000000a00 */
[----:B------:R-:W-:-:S05]  /*1780*/  ISETP.GE.AND P1, PT, R54, R3, PT ;  /* 0x000000033600720c */ /* 0x000fca0003f26270 */
[----:B------:R-:W1:Y:S01]  /*1790*/  LDC.64 R18, c[0x0][0x280] ;  /* 0x0000a000ff127b82 */ /* 0x000e620000000a00 */
[C---:B0-----:R-:W-:Y:S02]  /*17a0*/  IMAD R14, R16.reuse, UR10, RZ ;  /* 0x0000000a100e7c24 */ /* 0x041fe4000f8e02ff */
[----:B------:R-:W-:-:S04]  /*17b0*/  IMAD.WIDE.U32 R12, R16, UR8, R10 ;  /* 0x00000008100c7c25 */ /* 0x000fc8000f8e000a */
[----:B------:R-:W-:Y:S02]  /*17c0*/  IMAD R5, R17, UR8, R14 ;  /* 0x0000000811057c24 */ /* 0x000fe4000f8e020e */
[----:B-1----:R-:W-:-:S03]  /*17d0*/  IMAD R14, R18, UR11, RZ ;  /* 0x0000000b120e7c24 */ /* 0x002fc6000f8e02ff */
[----:B------:R-:W-:Y:S01]  /*17e0*/  IADD3 R13, R13, R5, RZ ;  /* 0x000000050d0d7210 */ /* 0x000fe20007ffe0ff */
[----:B------:R-:W-:Y:S02]  /*17f0*/  IMAD R9, R19, UR9, R14 ;  /* 0x0000000913097c24 */ /* 0x000fe4000f8e020e */
[----:B------:R-:W-:-:S03]  /*1800*/  IMAD.WIDE.U32 R12, R18, UR9, R12 ;  /* 0x00000009120c7c25 */ /* 0x000fc6000f8e000c */
[----:B------:R-:W-:-:S04]  /*1810*/  IADD3 R5, P0, R54, R12, RZ ;  /* 0x0000000c36057210 */ /* 0x000fc80007f1e0ff */
[----:B------:R-:W-:Y:S02]  /*1820*/  IADD3.X R14, R55, R13, R9, P0, !PT ;  /* 0x0000000d370e7210 */ /* 0x000fe400007fe409 */
[C---:B------:R-:W-:Y:S02]  /*1830*/  LEA R12, P2, R5.reuse, UR12, 0x2 ;  /* 0x0000000c050c7c11 */ /* 0x040fe4000f8410ff */
[----:B------:R-:W-:Y:S02]  /*1840*/  ISETP.GE.AND P0, PT, R8, R3, PT ;  /* 0x000000030800720c */ /* 0x000fe40003f06270 */
[----:B------:R-:W-:Y:S02]  /*1850*/  LEA.HI.X R13, R5, UR13, R14, 0x2, P2 ;  /* 0x0000000d050d7c11 */ /* 0x000fe400090f140e */
[----:B------:R-:W-:Y:S02]  /*1860*/  FSEL R3, R22, RZ, !P1 ;  /* 0x000000ff16037208 */ /* 0x000fe40004800000 */
[----:B------:R-:W-:-:S03]  /*1870*/  FSEL R5, R23, RZ, !P0 ;  /* 0x000000ff17057208 */ /* 0x000fc60004000000 */
[----:B------:R0:W-:Y:S04]  /*1880*/  STG.E desc[UR6][R12.64], R3 ;  /* 0x000000030c007986 */ /* 0x0001e8000c101906 */
[----:B------:R0:W-:Y:S02]  /*1890*/  STG.E desc[UR6][R12.64+0x80], R5 ;  /* 0x000080050c007986 */ /* 0x0001e4000c101906 */
.L_x_3109:
[----:B------:R-:W-:Y:S05]  /*18a0*/  BSYNC B0 ;  /* 0x0000000000007941 */ /* 0x000fea0003800000 */
.L_x_3108:
[----:B------:R-:W-:Y:S01]  /*18b0*/  UIADD3 UR4, UR4, 0x3f, URZ ;  /* 0x0000003f04047890 */ /* 0x000fe2000fffe03f */
[----:B------:R-:W-:Y:S01]  /*18c0*/  SHF.L.U32 R8, R2, 0x2, RZ ;  /* 0x0000000202087819 */ /* 0x000fe200000006ff */
[----:B0-----:R-:W-:Y:S01]  /*18d0*/  IMAD R3, R0, 0x3000, RZ ;  /* 0x0000300000037824 */ /* 0x001fe200078e02ff */
[----:B------:R-:W-:Y:S01]  /*18e0*/  BSSY B0, `(.L_x_3110) ;  /* 0x0000027000007945 */ /* 0x000fe20003800000 */
[----:B------:R-:W-:Y:S01]  /*18f0*/  USHF.R.S32.HI UR5, URZ, 0x1f, UR4 ;  /* 0x0000001f3f057899 */ /* 0x000fe20008011404 */
[----:B------:R-:W-:Y:S02]  /*1900*/  SHF.R.S32.HI R12, RZ, 0x1f, R8 ;  /* 0x0000001fff0c7819 */ /* 0x000fe40000011408 */
[----:B------:R-:W-:Y:S01]  /*1910*/  IADD3 R8, P0, R3, R8, RZ ;  /* 0x0000000803087210 */ /* 0x000fe20007f1e0ff */
[----:B------:R-:W-:-:S03]  /*1920*/  ULEA.HI UR5, UR5, UR4, URZ, 0x6 ;  /* 0x0000000405057291 */ /* 0x000fc6000f8f303f */
[----:B------:R-:W-:Y:S01]  /*1930*/  LEA.HI.X.SX32 R9, R3, R12, 0x1, P0 ;  /* 0x0000000c03097211 */ /* 0x000fe200000f0eff */
[----:B------:R-:W-:Y:S01]  /*1940*/  ULOP3.LUT UR5, UR5, 0xffffffc0, URZ, 0xc0, !UPT ;  /* 0xffffffc005057892 */ /* 0x000fe2000f8ec03f */
[C---:B------:R-:W-:Y:S02]  /*1950*/  IMAD R12, R20.reuse, UR10, RZ ;  /* 0x0000000a140c7c24 */ /* 0x040fe4000f8e02ff */
[----:B------:R-:W-:-:S03]  /*1960*/  IMAD.WIDE.U32 R8, R20, UR8, R8 ;  /* 0x0000000814087c25 */ /* 0x000fc6000f8e0008 */
[----:B------:R-:W-:Y:S01]  /*1970*/  IADD3 R3, -R10, UR5, RZ ;  /* 0x000000050a037c10 */ /* 0x000fe2000fffe1ff */
[----:B------:R-:W-:-:S03]  /*1980*/  IMAD R5, R21, UR8, R12 ;  /* 0x0000000815057c24 */ /* 0x000fc6000f8e020c */
[----:B------:R-:W-:Y:S01]  /*1990*/  ISETP.GE.AND P0, PT, R2, R3, PT ;  /* 0x000000030200720c */ /* 0x000fe20003f06270 */
[----:B------:R-:W-:Y:S01]  /*19a0*/  IMAD R12, R6, UR11, RZ ;  /* 0x0000000b060c7c24 */ /* 0x000fe2000f8e02ff */
[----:B------:R-:W-:Y:S02]  /*19b0*/  IADD3 R9, R9, R5, RZ ;  /* 0x0000000509097210 */ /* 0x000fe40007ffe0ff */
[----:B------:R-:W-:Y:S01]  /*19c0*/  ISETP.GT.OR P0, PT, R2, 0x3f, P0 ;  /* 0x0000003f0200780c */ /* 0x000fe20000704670 */
[----:B------:R-:W-:Y:S02]  /*19d0*/  IMAD R5, R7, UR9, R12 ;  /* 0x0000000907057c24 */ /* 0x000fe4000f8e020c */
[----:B------:R-:W-:-:S05]  /*19e0*/  IMAD.WIDE.U32 R12, R6, UR9, R8 ;  /* 0x00000009060c7c25 */ /* 0x000fca000f8e0008 */
[----:B------:R-:W-:-:S05]  /*19f0*/  IADD3 R5, R13, R5, RZ ;  /* 0x000000050d057210 */ /* 0x000fca0007ffe0ff */
[----:B------:R-:W-:Y:S05]  /*1a00*/  @P0 BRA `(.L_x_3111) ;  /* 0x0000000000500947 */ /* 0x000fea0003800000 */
[----:B------:R-:W0:Y:S01]  /*1a10*/  LDC.64 R14, c[0x0][0x2a8] ;  /* 0x0000aa00ff0e7b82 */ /* 0x000e220000000a00 */
[----:B------:R-:W-:Y:S01]  /*1a20*/  SHF.R.S32.HI R3, RZ, 0x1f, R2 ;  /* 0x0000001fff037819 */ /* 0x000fe20000011402 */
[----:B------:R-:W-:Y:S01]  /*1a30*/  ULDC.64 UR4, c[0x0][0x2a0] ;  /* 0x0000a80000047ab9 */ /* 0x000fe20000000a00 */
[----:B------:R-:W-:-:S04]  /*1a40*/  IADD3 R6, P0, R10, R2, RZ ;  /* 0x000000020a067210 */ /* 0x000fc80007f1e0ff */
[----:B------:R-:W-:Y:S01]  /*1a50*/  LEA.HI.X.SX32 R7, R10, R3, 0x1, P0 ;  /* 0x000000030a077211 */ /* 0x000fe200000f0eff */
[----:B------:R-:W1:Y:S01]  /*1a60*/  LDC.64 R16, c[0x0][0x2b0] ;  /* 0x0000ac00ff107b82 */ /* 0x000e620000000a00 */
[----:B------:R-:W-:Y:S01]  /*1a70*/  FSETP.NEU.FTZ.AND P0, PT, R4, -INF , PT ;  /* 0xff8000000400780b */ /* 0x000fe20003f1d000 */
[C---:B0-----:R-:W-:Y:S02]  /*1a80*/  IMAD R8, R14.reuse, UR10, RZ ;  /* 0x0000000a0e087c24 */ /* 0x041fe4000f8e02ff */
[----:B------:R-:W-:-:S04]  /*1a90*/  IMAD.WIDE.U32 R6, R14, UR8, R6 ;  /* 0x000000080e067c25 */ /* 0x000fc8000f8e0006 */
[----:B------:R-:W-:Y:S02]  /*1aa0*/  IMAD R3, R15, UR8, R8 ;  /* 0x000000080f037c24 */ /* 0x000fe4000f8e0208 */
[----:B-1----:R-:W-:-:S03]  /*1ab0*/  IMAD R8, R16, UR11, RZ ;  /* 0x0000000b10087c24 */ /* 0x002fc6000f8e02ff */
[----:B------:R-:W-:Y:S01]  /*1ac0*/  IADD3 R7, R7, R3, RZ ;  /* 0x0000000307077210 */ /* 0x000fe20007ffe0ff */
[----:B------:R-:W-:Y:S02]  /*1ad0*/  IMAD R9, R17, UR9, R8 ;  /* 0x0000000911097c24 */ /* 0x000fe4000f8e0208 */
[----:B------:R-:W-:Y:S01]  /*1ae0*/  FMUL.FTZ R3, R4, 1.4426950216293334961 ;  /* 0x3fb8aa3b04037820 */ /* 0x000fe20000410000 */
[----:B------:R-:W-:-:S04]  /*1af0*/  IMAD.WIDE.U32 R6, R16, UR9, R6 ;  /* 0x0000000910067c25 */ /* 0x000fc8000f8e0006 */
[----:B------:R-:W-:Y:S02]  /*1b00*/  FSEL R3, R3, RZ, P0 ;  /* 0x000000ff03037208 */ /* 0x000fe40000000000 */
[----:B------:R-:W-:Y:S02]  /*1b10*/  IADD3 R7, R7, R9, RZ ;  /* 0x0000000907077210 */ /* 0x000fe40007ffe0ff */
[----:B------:R-:W-:-:S04]  /*1b20*/  LEA R8, P1, R6, UR4, 0x2 ;  /* 0x0000000406087c11 */ /* 0x000fc8000f8210ff */
[----:B------:R-:W-:-:S05]  /*1b30*/  LEA.HI.X R9, R6, UR5, R7, 0x2, P1 ;  /* 0x0000000506097c11 */ /* 0x000fca00088f1407 */
[----:B------:R0:W-:Y:S04]  /*1b40*/  STG.E desc[UR6][R8.64], R3 ;  /* 0x0000000308007986 */ /* 0x0001e8000c101906 */
.L_x_3111:
[----:B------:R-:W-:Y:S05]  /*1b50*/  BSYNC B0 ;  /* 0x0000000000007941 */ /* 0x000fea0003800000 */
.L_x_3110:
[----:B------:R-:W-:Y:S01]  /*1b60*/  ULDC.64 UR12, c[0x0][0x2e8] ;  /* 0x0000ba00000c7ab9 */ /* 0x000fe20000000a00 */
[----:B------:R-:W-:Y:S01]  /*1b70*/  ULDC.64 UR4, c[0x0][0x2b8] ;  /* 0x0000ae0000047ab9 */ /* 0x000fe20000000a00 */
[----:B------:R-:W-:Y:S02]  /*1b80*/  ISETP.NE.U32.AND P0, PT, RZ, UR12, PT ;  /* 0x0000000cff007c0c */ /* 0x000fe4000bf05070 */
[C---:B------:R-:W-:Y:S02]  /*1b90*/  LEA R4, P1, R12.reuse, UR4, 0x2 ;  /* 0x000000040c047c11 */ /* 0x040fe4000f8210ff */
[----:B------:R-:W-:Y:S02]  /*1ba0*/  ISETP.NE.AND.EX P0, PT, RZ, UR13, PT, P0 ;  /* 0x0000000dff007c0c */ /* 0x000fe4000bf05300 */
[----:B------:R-:W-:Y:S02]  /*1bb0*/  LEA.HI.X R5, R12, UR5, R5, 0x2, P1 ;  /* 0x000000050c057c11 */ /* 0x000fe400088f1405 */
[----:B------:R-:W-:-:S03]  /*1bc0*/  ISETP.NE.OR P0, PT, R2, RZ, !P0 ;  /* 0x000000ff0200720c */ /* 0x000fc60004705670 */
[----:B------:R1:W-:Y:S04]  /*1bd0*/  STG.E.128 desc[UR6][R4.64], RZ ;  /* 0x000000ff04007986 */ /* 0x0003e8000c101d06 */
        /* <DEDUP_REMOVED lines=10> */
[----:B------:R1:W-:Y:S01]  /*1c80*/  STG.E.128 desc[UR6][R4.64+0xb000], RZ ;  /* 0x00b000ff04007986 */ /* 0x0003e2000c101d06 */
[----:B------:R-:W-:Y:S05]  /*1c90*/  @P0 EXIT ;  /* 0x000000000000094d */ /* 0x000fea0003800000 */
[----:B-1----:R-:W1:Y:S08]  /*1ca0*/  LDC R5, c[0x0][0x2e0] ;  /* 0x0000b800ff057b82 */ /* 0x002e700000000800 */
[----:B------:R-:W2:Y:S08]  /*1cb0*/  LDC R7, c[0x0][0x220] ;  /* 0x00008800ff077b82 */ /* 0x000eb00000000800 */
[----:B0-----:R-:W0:Y:S01]  /*1cc0*/  LDC.64 R2, c[0x0][0x2e8] ;  /* 0x0000ba00ff027b82 */ /* 0x001e220000000a00 */
[----:B-1----:R-:W-:-:S04]  /*1cd0*/  IMAD R0, R0, R5, UR9 ;  /* 0x0000000900007e24 */ /* 0x002fc8000f8e0205 */
[----:B--2---:R-:W-:-:S04]  /*1ce0*/  IMAD R5, R0, R7, UR8 ;  /* 0x0000000800057e24 */ /* 0x004fc8000f8e0207 */
[----:B0-----:R-:W-:-:S05]  /*1cf0*/  IMAD.WIDE R2, R5, 0x4, R2 ;  /* 0x0000000405027825 */ /* 0x001fca00078e0202 */
[----:B------:R-:W-:Y:S01]  /*1d00*/  STG.E desc[UR6][R2.64], RZ ;  /* 0x000000ff02007986 */ /* 0x000fe2000c101906 */
[----:B------:R-:W-:Y:S05]  /*1d10*/  EXIT ;  /* 0x000000000000794d */ /* 0x000fea0003800000 */
.L_x_3112:
        /* <DEDUP_REMOVED lines=14> */
.L_x_3875:


//--------------------- .text._ZN7cutlass13device_kernelIN5flash11enable_sm90INS1_16FlashAttnBwdSm90INS1_25CollectiveMainloopBwdSm90ILi2ELi1ELi1EN4cute5tupleIJNS5_1CILi1EEES8_S8_EEENS6_IJNS7_ILi64EEENS7_ILi96EEENS7_ILi192EEEEEENS_6half_tEfNS_4arch4Sm90ELb1ELb0ELb1ELb1ELb0ELb0ELb1ELb0ELi3ELi1ELi1ELi1ELb0EEENS1_21CollectiveEpilogueBwdISD_SE_SG_Li384ELb1ELb1ELi3EEENS1_25SingleTileBwdLPTSchedulerILb1ELi96ELb0EEEEEEEEEvNT_6ParamsE --------------------------
	.section	.text._ZN7cutlass13device_kernelIN5flash11enable_sm90INS1_16FlashAttnBwdSm90INS1_25CollectiveMainloopBwdSm90ILi2ELi1ELi1EN4cute5tupleIJNS5_1CILi1EEES8_S8_EEENS6_IJNS7_ILi64EEENS7_ILi96EEENS7_ILi192EEEEEENS_6half_tEfNS_4arch4Sm90ELb1ELb0ELb1ELb1ELb0ELb0ELb1ELb0ELi3ELi1ELi1ELi1ELb0EEENS1_21CollectiveEpilogueBwdISD_SE_SG_Li384ELb1ELb1ELi3EEENS1_25SingleTileBwdLPTSchedulerILb1ELi96ELb0EEEEEEEEEvNT_6ParamsE,"ax",@progbits
	.align	128
.text._ZN7cutlass13device_kernelIN5flash11enable_sm90INS1_16FlashAttnBwdSm90INS1_25CollectiveMainloopBwdSm90ILi2ELi1ELi1EN4cute5tupleIJNS5_1CILi1EEES8_S8_EEENS6_IJNS7_ILi64EEENS7_ILi96EEENS7_ILi192EEEEEENS_6half_tEfNS_4arch4Sm90ELb1ELb0ELb1ELb1ELb0ELb0ELb1ELb0ELi3ELi1ELi1ELi1ELb0EEENS1_21CollectiveEpilogueBwdISD_SE_SG_Li384ELb1ELb1ELi3EEENS1_25SingleTileBwdLPTSchedulerILb1ELi96ELb0EEEEEEEEEvNT_6ParamsE:
        .type           _ZN7cutlass13device_kernelIN5flash11enable_sm90INS1_16FlashAttnBwdSm90INS1_25CollectiveMainloopBwdSm90ILi2ELi1ELi1EN4cute5tupleIJNS5_1CILi1EEES8_S8_EEENS6_IJNS7_ILi64EEENS7_ILi96EEENS7_ILi192EEEEEENS_6half_tEfNS_4arch4Sm90ELb1ELb0ELb1ELb1ELb0ELb0ELb1ELb0ELi3ELi1ELi1ELi1ELb0EEENS1_21CollectiveEpilogueBwdISD_SE_SG_Li384ELb1ELb1ELi3EEENS1_25SingleTileBwdLPTSchedulerILb1ELi96ELb0EEEEEEEEEvNT_6ParamsE,@function
        .size           _ZN7cutlass13device_kernelIN5flash11enable_sm90INS1_16FlashAttnBwdSm90INS1_25CollectiveMainloopBwdSm90ILi2ELi1ELi1EN4cute5tupleIJNS5_1CILi1EEES8_S8_EEENS6_IJNS7_ILi64EEENS7_ILi96EEENS7_ILi192EEEEEENS_6half_tEfNS_4arch4Sm90ELb1ELb0ELb1ELb1ELb0ELb0ELb1ELb0ELi3ELi1ELi1ELi1ELb0EEENS1_21CollectiveEpilogueBwdISD_SE_SG_Li384ELb1ELb1ELi3EEENS1_25SingleTileBwdLPTSchedulerILb1ELi96ELb0EEEEEEEEEvNT_6ParamsE,(.L_x_3876 - _ZN7cutlass13device_kernelIN5flash11enable_sm90INS1_16FlashAttnBwdSm90INS1_25CollectiveMainloopBwdSm90ILi2ELi1ELi1EN4cute5tupleIJNS5_1CILi1EEES8_S8_EEENS6_IJNS7_ILi64EEENS7_ILi96EEENS7_ILi192EEEEEENS_6half_tEfNS_4arch4Sm90ELb1ELb0ELb1ELb1ELb0ELb0ELb1ELb0ELi3ELi1ELi1ELi1ELb0EEENS1_21CollectiveEpilogueBwdISD_SE_SG_Li384ELb1ELb1ELi3EEENS1_25SingleTileBwdLPTSchedulerILb1ELi96ELb0EEEEEEEEEvNT_6ParamsE)
        .other          _ZN7cutlass13device_kernelIN5flash11enable_sm90INS1_16FlashAttnBwdSm90INS1_25CollectiveMainloopBwdSm90ILi2ELi1ELi1EN4cute5tupleIJNS5_1CILi1EEES8_S8_EEENS6_IJNS7_ILi64EEENS7_ILi96EEENS7_ILi192EEEEEENS_6half_tEfNS_4arch4Sm90ELb1ELb0ELb1ELb1ELb0ELb0ELb1ELb0ELi3ELi1ELi1ELi1ELb0EEENS1_21CollectiveEpilogueBwdISD_SE_SG_Li384ELb1ELb1ELi3EEENS1_25SingleTileBwdLPTSchedulerILb1ELi96ELb0EEEEEEEEEvNT_6ParamsE,@"STO_CUDA_ENTRY STV_DEFAULT"
_ZN7cutlass13device_kernelIN5flash11enable_sm90INS1_16FlashAttnBwdSm90INS1_25CollectiveMainloopBwdSm90ILi2ELi1ELi1EN4cute5tupleIJNS5_1CILi1EEES8_S8_EEENS6_IJNS7_ILi64EEENS7_ILi96EEENS7_ILi192EEEEEENS_6half_tEfNS_4arch4Sm90ELb1ELb0ELb1ELb1ELb0ELb0ELb1ELb0ELi3ELi1ELi1ELi1ELb0EEENS1_21CollectiveEpilogueBwdISD_SE_SG_Li384ELb1ELb1ELi3EEENS1_25SingleTileBwdLPTSchedulerILb1ELi96ELb0EEEEEEEEEvNT_6ParamsE:
        /* <DEDUP_REMOVED lines=23> */
.L_x_3114:
[----:B------:R-:W-:Y:S05]  /*0170*/  BSYNC B0 ;  /* 0x0000000000007941 */ /* 0x000fea0003800000 */
.L_x_3113:
        /* <DEDUP_REMOVED lines=34> */
.L_x_3115:
        /* <DEDUP_REMOVED lines=20> */
.L_x_3116:
        /* <DEDUP_REMOVED lines=9> */
.L_x_3119:
        /* <DEDUP_REMOVED lines=24> */
[----:B------:R-:W1:Y:S01]  /*06f0*/  LDC R2, c[0x0][0x8dc] ;  /* 0x00023700ff027b82 */ /* 0x000e620000000800 */
[----:B------:R-:W-:Y:S01]  /*0700*/  IMAD.U32 R3, RZ, RZ, UR4 ;  /* 0x00000004ff037e24 */ /* 0x000fe2000f8e00ff */
[----:B-1----:R-:W-:-:S13]  /*0710*/  ISETP.NE.AND P0, PT, R2, 0x1, PT ;  /* 0x000000010200780c */ /* 0x002fda0003f05270 */
[----:B------:R-:W1:Y:S02]  /*0720*/  @P0 LDC.64 R4, c[0x0][0x8e0] ;  /* 0x00023800ff040b82 */ /* 0x000e640000000a00 */
[----:B-1----:R-:W-:-:S05]  /*0730*/  @P0 IMAD.HI.U32 R0, R4, UR4, RZ ;  /* 0x0000000404000c27 */ /* 0x002fca000f8e00ff */
[----:B------:R-:W-:-:S05]  /*0740*/  @P0 SHF.R.U32.HI R3, RZ, R5, R0 ;  /* 0x00000005ff030219 */ /* 0x000fca0000011600 */
[----:B------:R1:W-:Y:S01]  /*0750*/  STL [R1+0x10], R3 ;  /* 0x0000100301007387 */ /* 0x0003e20000100800 */
[----:B------:R-:W-:Y:S01]  /*0760*/  IMAD R0, R3, R2, RZ ;  /* 0x0000000203007224 */ /* 0x000fe200078e02ff */
[----:B------:R-:W-:Y:S06]  /*0770*/  BRA `(.L_x_3121) ;  /* 0x0000000000207947 */ /* 0x000fec0003800000 */
.L_x_3120:
[----:B------:R-:W1:Y:S01]  /*0780*/  LDC R2, c[0x0][0x8c4] ;  /* 0x00023100ff027b82 */ /* 0x000e620000000800 */
[----:B------:R-:W-:Y:S01]  /*0790*/  IMAD.U32 R3, RZ, RZ, UR4 ;  /* 0x00000004ff037e24 */ /* 0x000fe2000f8e00ff */
[----:B-1----:R-:W-:-:S13]  /*07a0*/  ISETP.NE.AND P0, PT, R2, 0x1, PT ;  /* 0x000000010200780c */ /* 0x002fda0003f05270 */
[----:B------:R-:W1:Y:S02]  /*07b0*/  @P0 LDC.64 R4, c[0x0][0x8c8] ;  /* 0x00023200ff040b82 */ /* 0x000e640000000a00 */
[----:B-1----:R-:W-:-:S05]  /*07c0*/  @P0 IMAD.HI.U32 R0, R4, UR4, RZ ;  /* 0x0000000404000c27 */ /* 0x002fca000f8e00ff */
[----:B------:R-:W-:-:S05]  /*07d0*/  @P0 SHF.R.U32.HI R3, RZ, R5, R0 ;  /* 0x00000005ff030219 */ /* 0x000fca0000011600 */
[----:B------:R2:W-:Y:S01]  /*07e0*/  STL [R1+0x10], R3 ;  /* 0x0000100301007387 */ /* 0x0005e20000100800 */
[----:B------:R-:W-:-:S07]  /*07f0*/  IMAD R0, R3, R2, RZ ;  /* 0x0000000203007224 */ /* 0x000fce00078e02ff */
.L_x_3121:
[----:B------:R-:W3:Y:S01]  /*0800*/  LDC R2, c[0x0][0x8b8] ;  /* 0x00022e00ff027b82 */ /* 0x000ee20000000800 */
[----:B------:R-:W-:Y:S01]  /*0810*/  IADD3 R0, -R0, UR4, RZ ;  /* 0x0000000400007c10 */ /* 0x000fe2000fffe1ff */
[----:B------:R-:W-:Y:S02]  /*0820*/  ULDC.64 UR4, c[0x0][0x8f8] ;  /* 0x00023e0000047ab9 */ /* 0x000fe40000000a00 */
[----:B------:R-:W-:-:S04]  /*0830*/  ISETP.NE.U32.AND P0, PT, RZ, UR4, PT ;  /* 0x00000004ff007c0c */ /* 0x000fc8000bf05070 */
[----:B------:R-:W4:Y:S01]  /*0840*/  LDC R5, c[0x0][0x8c4] ;  /* 0x00023100ff057b82 */ /* 0x000f220000000800 */
[----:B------:R-:W-:Y:S02]  /*0850*/  ISETP.NE.AND.EX P0, PT, RZ, UR5, PT, P0 ;  /* 0x00000005ff007c0c */ /* 0x000fe4000bf05300 */
[----:B---3--:R-:W-:Y:S01]  /*0860*/  ISETP.NE.AND P1, PT, R2, 0x1, PT ;  /* 0x000000010200780c */ /* 0x008fe20003f25270 */
[----:B----4-:R-:W-:-:S04]  /*0870*/  IMAD R4, R5, UR6, R0 ;  /* 0x0000000605047c24 */ /* 0x010fc8000f8e0200 */
[----:B------:R-:W-:-:S08]  /*0880*/  IMAD.MOV.U32 R5, RZ, RZ, R4 ;  /* 0x000000ffff057224 */ /* 0x000fd000078e0004 */
[----:B-12---:R-:W1:Y:S08]  /*0890*/  @P1 LDC R3, c[0x0][0x8bc] ;  /* 0x00022f00ff031b82 */ /* 0x006e700000000800 */
[----:B------:R-:W2:Y:S01]  /*08a0*/  @P1 LDC R7, c[0x0][0x8c0] ;  /* 0x00023000ff071b82 */ /* 0x000ea20000000800 */
[----:B-1----:R-:W-:-:S05]  /*08b0*/  @P1 IMAD.HI.U32 R0, R4, R3, RZ ;  /* 0x0000000304001227 */ /* 0x002fca00078e00ff */
[----:B--2---:R-:W-:-:S05]  /*08c0*/  @P1 SHF.R.U32.HI R5, RZ, R7, R0 ;  /* 0x00000007ff051219 */ /* 0x004fca0000011600 */
[----:B------:R-:W-:-:S04]  /*08d0*/  IMAD.MOV R3, RZ, RZ, -R5 ;  /* 0x000000ffff037224 */ /* 0x000fc800078e0a05 */
[----:B------:R-:W-:-:S05]  /*08e0*/  IMAD R8, R2, R3, R4 ;  /* 0x0000000302087224 */ /* 0x000fca00078e0204 */
[----:B------:R1:W-:Y:S01]  /*08f0*/  STL [R1+0x14], R8 ;  /* 0x0000140801007387 */ /* 0x0003e20000100800 */
[----:B------:R-:W-:Y:S05]  /*0900*/  @!P0 BRA `(.L_x_3122) ;  /* 0x0000000000108947 */ /* 0x000fea0003800000 */
[----:B------:R-:W2:Y:S02]  /*0910*/  LDC.64 R2, c[0x0][0x8f8] ;  /* 0x00023e00ff027b82 */ /* 0x000ea40000000a00 */
[----:B--2---:R-:W-:-:S05]  /*0920*/  IMAD.WIDE R2, R5, 0x4, R2 ;  /* 0x0000000405027825 */ /* 0x004fca00078e0202 */
[----:B------:R3:W5:Y:S01]  /*0930*/  LDG.E R0, desc[UR38][R2.64] ;  /* 0x0000002602007981 */ /* 0x000762000c1e1900 */
[----:B------:R-:W-:Y:S05]  /*0940*/  BRA `(.L_x_3123) ;  /* 0x00000000002c7947 */ /* 0x000fea0003800000 */
.L_x_3122:
[----:B------:R-:W-:Y:S02]  /*0950*/  ULDC.64 UR4, c[0x0][0x8f0] ;  /* 0x00023c0000047ab9 */ /* 0x000fe40000000a00 */
[----:B------:R-:W-:-:S04]  /*0960*/  ISETP.NE.U32.AND P0, PT, RZ, UR4, PT ;  /* 0x00000004ff007c0c */ /* 0x000fc8000bf05070 */
[----:B------:R-:W-:-:S13]  /*0970*/  ISETP.NE.AND.EX P0, PT, RZ, UR5, PT, P0 ;  /* 0x00000005ff007c0c */ /* 0x000fda000bf05300 */
[----:B------:R-:W-:Y:S05]  /*0980*/  @!P0 BRA `(.L_x_3124) ;  /* 0x0000000000188947 */ /* 0x000fea0003800000 */
[----:B------:R-:W2:Y:S02]  /*0990*/  LDC.64 R2, c[0x0][0x8f0] ;  /* 0x00023c00ff027b82 */ /* 0x000ea40000000a00 */
[----:B--2---:R-:W-:-:S05]  /*09a0*/  IMAD.WIDE R2, R5, 0x4, R2 ;  /* 0x0000000405027825 */ /* 0x004fca00078e0202 */
[----:B------:R-:W2:Y:S04]  /*09b0*/  LDG.E R0, desc[UR38][R2.64] ;  /* 0x0000002602007981 */ /* 0x000ea8000c1e1900 */
[----:B------:R-:W2:Y:S02]  /*09c0*/  LDG.E R7, desc[UR38][R2.64+0x4] ;  /* 0x0000042602077981 */ /* 0x000ea4000c1e1900 */
[----:B--2---:R-:W-:Y:S01]  /*09d0*/  IMAD.IADD R0, R7, 0x1, -R0 ;  /* 0x0000000107007824 */ /* 0x004fe200078e0a00 */
[----:B------:R-:W-:Y:S06]  /*09e0*/  BRA `(.L_x_3123) ;  /* 0x0000000000047947 */ /* 0x000fec0003800000 */
.L_x_3124:
[----:B------:R-:W2:Y:S02]  /*09f0*/  LDC R0, c[0x0][0x8ec] ;  /* 0x00023b00ff007b82 */ /* 0x000ea40000000800 */
.L_x_3123:
[----:B------:R-:W4:Y:S01]  /*0a00*/  LDL R4, [R1+0x10] ;  /* 0x0000100001047983 */ /* 0x000f220000100800 */
[----:B--2--5:R-:W-:-:S04]  /*0a10*/  VIADD R0, R0, 0x5f ;  /* 0x0000005f00007836 */ /* 0x024fc80000000000 */
[----:B------:R-:W-:-:S05]  /*0a20*/  IMAD.HI R0, R0, 0x2aaaaaab, RZ ;  /* 0x2aaaaaab00007827 */ /* 0x000fca00078e02ff */
[----:B---3--:R-:W-:-:S04]  /*0a30*/  SHF.R.U32.HI R3, RZ, 0x1f, R0 ;  /* 0x0000001fff037819 */ /* 0x008fc80000011600 */
[----:B------:R-:W-:-:S04]  /*0a40*/  LEA.HI.SX32 R3, R0, R3, 0x1c ;  /* 0x0000000300037211 */ /* 0x000fc800078fe2ff */
[----:B----4-:R-:W-:-:S04]  /*0a50*/  ISETP.GE.AND P0, PT, R4, R3, PT ;  /* 0x000000030400720c */ /* 0x010fc80003f06270 */
[----:B------:R-:W-:-:S04]  /*0a60*/  SEL R6, R5, 0xffffffff, !P0 ;  /* 0xffffffff05067807 */ /* 0x000fc80004000000 */
[----:B------:R-:W-:Y:S01]  /*0a70*/  ISETP.GE.AND P0, PT, R6, RZ, PT ;  /* 0x000000ff0600720c */ /* 0x000fe20003f06270 */
[----:B------:R2:W-:-:S12]  /*0a80*/  STL [R1+0xc], R6 ;  /* 0x00000c0601007387 */ /* 0x0005d80000100800 */
[----:B--2---:R-:W-:Y:S05]  /*0a90*/  @!P0 BRA `(.L_x_3125) ;  /* 0x000000a800748947 */ /* 0x004fea0003800000 */
[----:B------:R-:W-:Y:S01]  /*0aa0*/  SHF.R.S32.HI R0, RZ, 0x1f, R8 ;  /* 0x0000001fff007819 */ /* 0x000fe20000011408 */
[----:B------:R-:W-:Y:S01]  /*0ab0*/  ULDC.64 UR4, c[0x0][0x780] ;  /* 0x0001e00000047ab9 */ /* 0x000fe20000000a00 */
[----:B------:R-:W2:Y:S01]  /*0ac0*/  LDC R17, c[0x0][0x290] ;  /* 0x0000a400ff117b82 */ /* 0x000ea20000000800 */
[----:B------:R-:W-:Y:S02]  /*0ad0*/  ISETP.NE.U32.AND P0, PT, RZ, UR4, PT ;  /* 0x00000004ff007c0c */ /* 0x000fe4000bf05070 */
[----:B------:R3:W-:Y:S02]  /*0ae0*/  STL [R1+0x18], R0 ;  /* 0x0000180001007387 */ /* 0x0007e40000100800 */
[----:B------:R-:W-:-:S13]  /*0af0*/  ISETP.NE.AND.EX P0, PT, RZ, UR5, PT, P0 ;  /* 0x00000005ff007c0c */ /* 0x000fda000bf05300 */
[----:B---3--:R-:W-:Y:S05]  /*0b00*/  @!P0 BRA `(.L_x_3126) ;  /* 0x0000000000108947 */ /* 0x008fea0003800000 */
[----:B------:R-:W3:Y:S02]  /*0b10*/  LDC.64 R18, c[0x0][0x780] ;  /* 0x0001e000ff127b82 */ /* 0x000ee40000000a00 */
[----:B---3--:R-:W-:-:S06]  /*0b20*/  IMAD.WIDE R18, R6, 0x4, R18 ;  /* 0x0000000406127825 */ /* 0x008fcc00078e0212 */
[----:B------:R3:W5:Y:S01]  /*0b30*/  LDG.E R18, desc[UR38][R18.64] ;  /* 0x0000002612127981 */ /* 0x000762000c1e1900 */
[----:B------:R-:W-:Y:S05]  /*0b40*/  BRA `(.L_x_3127) ;  /* 0x0000000000287947 */ /* 0x000fea0003800000 */
.L_x_3126:
[----:B------:R-:W-:Y:S01]  /*0b50*/  ULDC.64 UR4, c[0x0][0x770] ;  /* 0x0001dc0000047ab9 */ /* 0x000fe20000000a00 */
[----:B------:R-:W4:Y:S01]  /*0b60*/  LDC R18, c[0x0][0x280] ;  /* 0x0000a000ff127b82 */ /* 0x000f220000000800 */
[----:B------:R-:W-:-:S04]  /*0b70*/  ISETP.NE.U32.AND P0, PT, RZ, UR4, PT ;  /* 0x00000004ff007c0c */ /* 0x000fc8000bf05070 */
[----:B------:R-:W-:-:S13]  /*0b80*/  ISETP.NE.AND.EX P0, PT, RZ, UR5, PT, P0 ;  /* 0x00000005ff007c0c */ /* 0x000fda000bf05300 */
[----:B------:R-:W-:Y:S05]  /*0b90*/  @!P0 BRA `(.L_x_3127) ;  /* 0x0000000000148947 */ /* 0x000fea0003800000 */
[----:B------:R-:W3:Y:S02]  /*0ba0*/  LDC.64 R2, c[0x0][0x770] ;  /* 0x0001dc00ff027b82 */ /* 0x000ee40000000a00 */
[----:B---3--:R-:W-:-:S05]  /*0bb0*/  IMAD.WIDE R2, R6, 0x4, R2 ;  /* 0x0000000406027825 */ /* 0x008fca00078e0202 */
[----:B----4-:R-:W3:Y:S04]  /*0bc0*/  LDG.E R18, desc[UR38][R2.64] ;  /* 0x0000002602127981 */ /* 0x010ee8000c1e1900 */
[----:B------:R-:W3:Y:S02]  /*0bd0*/  LDG.E R5, desc[UR38][R2.64+0x4] ;  /* 0x0000042602057981 */ /* 0x000ee4000c1e1900 */
[----:B---3--:R-:W-:-:S07]  /*0be0*/  IMAD.IADD R18, R5, 0x1, -R18 ;  /* 0x0000000105127824 */ /* 0x008fce00078e0a12 */
.L_x_3127:
[----:B------:R-:W-:Y:S02]  /*0bf0*/  ULDC.64 UR4, c[0x0][0x788] ;  /* 0x0001e20000047ab9 */ /* 0x000fe40000000a00 */
[----:B------:R-:W-:-:S04]  /*0c00*/  ISETP.NE.U32.AND P0, PT, RZ, UR4, PT ;  /* 0x00000004ff007c0c */ /* 0x000fc8000bf05070 */
[----:B------:R-:W-:-:S13]  /*0c10*/  ISETP.NE.AND.EX P0, PT, RZ, UR5, PT, P0 ;  /* 0x00000005ff007c0c */ /* 0x000fda000bf05300 */
[----:B------:R-:W-:Y:S05]  /*0c20*/  @!P0 BRA `(.L_x_3128) ;  /* 0x0000000000108947 */ /* 0x000fea0003800000 */
[----:B------:R-:W1:Y:S02]  /*0c30*/  LDC.64 R2, c[0x0][0x788] ;  /* 0x0001e200ff027b82 */ /* 0x000e640000000a00 */
[----:B-1----:R-:W-:-:S05]  /*0c40*/  IMAD.WIDE R2, R6, 0x4, R2 ;  /* 0x0000000406027825 */ /* 0x002fca00078e0202 */
[----:B--2---:R1:W5:Y:S01]  /*0c50*/  LDG.E R17, desc[UR38][R2.64] ;  /* 0x0000002602117981 */ /* 0x004362000c1e1900 */
[----:B------:R-:W-:Y:S05]  /*0c60*/  BRA `(.L_x_3129) ;  /* 0x0000000000247947 */ /* 0x000fea0003800000 */
.L_x_3128:
[----:B------:R-:W-:Y:S02]  /*0c70*/  ULDC.64 UR4, c[0x0][0x778] ;  /* 0x0001de0000047ab9 */ /* 0x000fe40000000a00 */
[----:B------:R-:W-:-:S04]  /*0c80*/  ISETP.NE.U32.AND P0, PT, RZ, UR4, PT ;  /* 0x00000004ff007c0c */ /* 0x000fc8000bf05070 */
[----:B------:R-:W-:-:S13]  /*0c90*/  ISETP.NE.AND.EX P0, PT, RZ, UR5, PT, P0 ;  /* 0x00000005ff007c0c */ /* 0x000fda000bf05300 */
[----:B------:R-:W-:Y:S05]  /*0ca0*/  @!P0 BRA `(.L_x_3129) ;  /* 0x0000000000148947 */ /* 0x000fea0003800000 */
[----:B------:R-:W1:Y:S02]  /*0cb0*/  LDC.64 R2, c[0x0][0x778] ;  /* 0x0001de00ff027b82 */ /* 0x000e640000000a00 */
[----:B-1----:R-:W-:-:S05]  /*0cc0*/  IMAD.WIDE R2, R6, 0x4, R2 ;  /* 0x0000000406027825 */ /* 0x002fca00078e0202 */
[----:B--2---:R-:W2:Y:S04]  /*0cd0*/  LDG.E R17, desc[UR38][R2.64] ;  /* 0x0000002602117981 */ /* 0x004ea8000c1e1900 */
[----:B------:R-:W2:Y:S02]  /*0ce0*/  LDG.E R0, desc[UR38][R2.64+0x4] ;  /* 0x0000042602007981 */ /* 0x000ea4000c1e1900 */
[----:B--2---:R-:W-:-:S07]  /*0cf0*/  IMAD.IADD R17, R0, 0x1, -R17 ;  /* 0x0000000100117824 */ /* 0x004fce00078e0a11 */
.L_x_3129:
[----:B--2-45:R-:W-:Y:S01]  /*0d00*/  IMAD.IADD R0, R18, 0x1, -R17 ;  /* 0x0000000112007824 */ /* 0x034fe200078e0a11 */
[----:B------:R-:W-:Y:S01]  /*0d10*/  ULDC UR4, c[0x0][0x74c] ;  /* 0x0001d30000047ab9 */ /* 0x000fe20000000800 */
[----:B------:R-:W-:Y:S02]  /*0d20*/  PLOP3.LUT P0, PT, PT, PT, PT, 0x80, 0x0 ;  /* 0x000000000000781c */ /* 0x000fe40003f0f070 */
[----:B------:R-:W-:Y:S01]  /*0d30*/  CS2R R70, SRZ ;  /* 0x0000000000467805 */ /* 0x000fe2000001ff00 */
[----:B-1----:R-:W-:Y:S01]  /*0d40*/  IMAD R2, R4, 0x60, R0 ;  /* 0x0000006004027824 */ /* 0x002fe200078e0200 */
[----:B------:R-:W-:Y:S01]  /*0d50*/  CS2R R68, SRZ ;  /* 0x0000000000447805 */ /* 0x000fe2000001ff00 */
[----:B------:R-:W-:Y:S01]  /*0d60*/  VIADD R0, R18, 0x3f ;  /* 0x0000003f12007836 */ /* 0x000fe20000000000 */
[----:B------:R-:W-:Y:S01]  /*0d70*/  CS2R R66, SRZ ;  /* 0x0000000000427805 */ /* 0x000fe2000001ff00 */
[----:B------:R-:W-:Y:S01]  /*0d80*/  VIADD R2, R2, -UR4 ;  /* 0x8000000402027c36 */ /* 0x000fe20008000000 */
[----:B------:R-:W-:-:S02]  /*0d90*/  CS2R R64, SRZ ;  /* 0x0000000000407805 */ /* 0x000fc4000001ff00 */
[----:B------:R-:W-:Y:S02]  /*0da0*/  CS2R R62, SRZ ;  /* 0x00000000003e7805 */ /* 0x000fe4000001ff00 */
[----:B------:R-:W-:Y:S02]  /*0db0*/  SHF.R.S32.HI R3, RZ, 0x1f, R0 ;  /* 0x0000001fff037819 */ /* 0x000fe40000011400 */
[----:B------:R-:W-:Y:S02]  /*0dc0*/  CS2R R60, SRZ ;  /* 0x00000000003c7805 */ /* 0x000fe4000001ff00 */
[----:B------:R-:W-:Y:S02]  /*0dd0*/  SHF.R.S32.HI R5, RZ, 0x1f, R2 ;  /* 0x0000001fff057819 */ /* 0x000fe40000011402 */
[----:B------:R-:W-:Y:S02]  /*0de0*/  CS2R R58, SRZ ;  /* 0x00000000003a7805 */ /* 0x000fe4000001ff00 */
[----:B------:R-:W-:-:S02]  /*0df0*/  LEA.HI R3, R3, R0, RZ, 0x6 ;  /* 0x0000000003037211 */ /* 0x000fc400078f30ff */
[----:B------:R-:W-:Y:S02]  /*0e00*/  CS2R R56, SRZ ;  /* 0x0000000000387805 */ /* 0x000fe4000001ff00 */
[----:B------:R-:W-:Y:S02]  /*0e10*/  LEA.HI R5, R5, R2, RZ, 0x6 ;  /* 0x0000000205057211 */ /* 0x000fe400078f30ff */
[----:B------:R-:W-:Y:S02]  /*0e20*/  CS2R R54, SRZ ;  /* 0x0000000000367805 */ /* 0x000fe4000001ff00 */
[----:B------:R-:W-:Y:S02]  /*0e30*/  SHF.R.S32.HI R4, RZ, 0x6, R3 ;  /* 0x00000006ff047819 */ /* 0x000fe40000011403 */
[----:B------:R-:W-:Y:S02]  /*0e40*/  CS2R R52, SRZ ;  /* 0x0000000000347805 */ /* 0x000fe4000001ff00 */
[----:B------:R-:W-:-:S02]  /*0e50*/  SHF.R.S32.HI R5, RZ, 0x6, R5 ;  /* 0x00000006ff057819 */ /* 0x000fc40000011405 */
[----:B------:R-:W-:Y:S02]  /*0e60*/  CS2R R50, SRZ ;  /* 0x0000000000327805 */ /* 0x000fe4000001ff00 */
[----:B------:R-:W-:Y:S01]  /*0e70*/  CS2R R48, SRZ ;  /* 0x0000000000307805 */ /* 0x000fe2000001ff00 */
[----:B------:R1:W-:Y:S01]  /*0e80*/  STL [R1+0x8], R4 ;  /* 0x0000080401007387 */ /* 0x0003e20000100800 */
[----:B------:R-:W-:Y:S02]  /*0e90*/  VIMNMX R16, RZ, R5, !PT ;  /* 0x00000005ff107248 */ /* 0x000fe40007fe0100 */
[----:B------:R-:W-:Y:S02]  /*0ea0*/  CS2R R46, SRZ ;  /* 0x00000000002e7805 */ /* 0x000fe4000001ff00 */
[----:B------:R-:W-:Y:S02]  /*0eb0*/  CS2R R44, SRZ ;  /* 0x00000000002c7805 */ /* 0x000fe4000001ff00 */
[----:B------:R-:W-:-:S02]  /*0ec0*/  CS2R R42, SRZ ;  /* 0x00000000002a7805 */ /* 0x000fc4000001ff00 */
[----:B------:R-:W-:Y:S02]  /*0ed0*/  ISETP.GT.AND P1, PT, R4, R16, PT ;  /* 0x000000100400720c */ /* 0x000fe40003f24270 */
        /* <DEDUP_REMOVED lines=33> */
[----:B-1----:R-:W-:Y:S06]  /*10f0*/  @!P1 BRA `(.L_x_3130) ;  /* 0x0000003400189947 */ /* 0x002fec0003800000 */
        /* <DEDUP_REMOVED lines=24> */
[----:B--23--:R-:W-:Y:S05]  /*1280*/  CALL.ABS.NOINC R14 ;  /* 0x000000000e007343 */ /* 0x00cfea0003c00000 */
.L_x_3132:
        /* <DEDUP_REMOVED lines=15> */
.L_x_3131:
        /* <DEDUP_REMOVED lines=20> */
.L_x_3134:
        /* <DEDUP_REMOVED lines=15> */
.L_x_3133:
        /* <DEDUP_REMOVED lines=8> */
.L_x_3274:
[----:B------:R-:W-:Y:S01]  /*1630*/  SHF.L.U32 R10, RZ, 0x1f, RZ ;  /* 0x0000001fff0a7819 */ /* 0x000fe200000006ff */
[----:B--2---:R-:W-:Y:S01]  /*1640*/  IMAD.HI R4, R14, 0x55555556, RZ ;  /* 0x555555560e047827 */ /* 0x004fe200078e02ff */
[----:B------:R-:W-:Y:S02]  /*1650*/  LOP3.LUT R5, R2, 0xffffff80, RZ, 0xc0, !PT ;  /* 0xffffff8002057812 */ /* 0x000fe400078ec0ff */
[----:B------:R-:W2:Y:S01]  /*1660*/  SYNCS.PHASECHK.TRANS64.TRYWAIT P0, [UR36+0x36400], R10 ;  /* 0x0364000aff0075a7 */ /* 0x000ea20008000164 */
[-C--:B------:R-:W-:Y:S01]  /*1670*/  LEA.HI R2, R3, R0.reuse, RZ, 0x5 ;  /* 0x0000000003027211 */ /* 0x080fe200078f28ff */
[----:B------:R-:W-:Y:S01]  /*1680*/  IMAD.HI R8, R13, 0x55555556, RZ ;  /* 0x555555560d087827 */ /* 0x000fe200078e02ff */
[----:B------:R-:W-:Y:S02]  /*1690*/  LEA.HI R7, R3, R0, RZ, 0x4 ;  /* 0x0000000003077211 */ /* 0x000fe400078f20ff */
[--C-:B------:R-:W-:Y:S02]  /*16a0*/  SHF.R.S32.HI R6, RZ, 0x5, R2.reuse ;  /* 0x00000005ff067819 */ /* 0x100fe40000011402 */
[----:B------:R-:W-:Y:S01]  /*16b0*/  SHF.R.S32.HI R11, RZ, 0x1f, R2 ;  /* 0x0000001fff0b7819 */ /* 0x000fe20000011402 */
[----:B------:R-:W-:Y:S01]  /*16c0*/  IMAD.IADD R2, R0, 0x1, -R5 ;  /* 0x0000000100027824 */ /* 0x000fe200078e0a05 */
[----:B------:R-:W-:-:S02]  /*16d0*/  LEA.HI R3, R4, R4, RZ, 0x1 ;  /* 0x0000000404037211 */ /* 0x000fc400078f08ff */
[----:B------:R-:W-:Y:S02]  /*16e0*/  LOP3.LUT R9, R7, 0xfffffff0, RZ, 0xc0, !PT ;  /* 0xfffffff007097812 */ /* 0x000fe400078ec0ff */
[----:B------:R-:W-:Y:S01]  /*16f0*/  LEA.HI R11, R11, R6, RZ, 0x2 ;  /* 0x000000060b0b7211 */ /* 0x000fe200078f10ff */
[----:B------:R-:W-:Y:S01]  /*1700*/  IMAD R4, R3, -0x3, R14 ;  /* 0xfffffffd03047824 */ /* 0x000fe200078e020e */
[----:B------:R-:W-:Y:S01]  /*1710*/  LEA.HI R8, R8, R8, RZ, 0x1 ;  /* 0x0000000808087211 */ /* 0x000fe200078f08ff */
[----:B------:R-:W-:Y:S01]  /*1720*/  IMAD.IADD R9, R0, 0x1, -R9 ;  /* 0x0000000100097824 */ /* 0x000fe200078e0a09 */
[----:B------:R-:W-:Y:S02]  /*1730*/  SHF.R.S32.HI R3, RZ, 0x1f, R2 ;  /* 0x0000001fff037819 */ /* 0x000fe40000011402 */
[----:B------:R-:W-:Y:S01]  /*1740*/  LOP3.LUT R11, R11, 0x3ffffc, RZ, 0xc0, !PT ;  /* 0x003ffffc0b0b7812 */ /* 0x000fe200078ec0ff */
[----:B--2---:R-:W-:Y:S06]  /*1750*/  @P0 BRA `(.L_x_3136) ;  /* 0x0000000000080947 */ /* 0x004fec0003800000 */
[----:B------:R-:W2:Y:S02]  /*1760*/  SYNCS.PHASECHK.TRANS64.TRYWAIT P0, [UR36+0x36400], R10 ;  /* 0x0364000aff0075a7 */ /* 0x000ea40008000164 */
[----:B--2---:R-:W-:Y:S05]  /*1770*/  @!P0 BRA `(.L_x_3137) ;  /* 0x0000009c00608947 */ /* 0x004fea0003800000 */
.L_x_3136:
[----:B------:R-:W4:Y:S04]  /*1780*/  LDL R20, [R1+0x10] ;  /* 0x0000100001147983 */ /* 0x000f280000100800 */
[----:B---3--:R-:W3:Y:S01]  /*1790*/  LDL.LU R19, [R1+0x4] ;  /* 0x0000040001137983 */ /* 0x008ee20000300800 */
[----:B--2---:R-:W-:Y:S01]  /*17a0*/  LEA.HI R0, R3, R2, RZ, 0x2 ;  /* 0x0000000203007211 */ /* 0x004fe200078f10ff */
[----:B------:R-:W-:Y:S01]  /*17b0*/  IMAD R14, R8, -0x3, R13 ;  /* 0xfffffffd080e7824 */ /* 0x000fe200078e020d */
[----:B------:R-:W-:Y:S01]  /*17c0*/  LEA.HI R8, R9, R9, RZ, 0x1 ;  /* 0x0000000909087211 */ /* 0x000fe200078f08ff */
[----:B------:R-:W-:Y:S01]  /*17d0*/  IMAD.IADD R12, R6, 0x1, -R11 ;  /* 0x00000001060c7824 */ /* 0x000fe200078e0a0b */
[----:B------:R-:W-:Y:S02]  /*17e0*/  SHF.R.S32.HI R5, RZ, 0x2, R0 ;  /* 0x00000002ff057819 */ /* 0x000fe40000011400 */
[----:B------:R-:W-:-:S02]  /*17f0*/  CS2R R70, SRZ ;  /* 0x0000000000467805 */ /* 0x000fc4000001ff00 */
[----:B------:R-:W-:Y:S02]  /*1800*/  SHF.R.S32.HI R6, RZ, 0x1f, R0 ;  /* 0x0000001fff067819 */ /* 0x000fe40000011400 */
[----:B------:R-:W-:Y:S02]  /*1810*/  CS2R R68, SRZ ;  /* 0x0000000000447805 */ /* 0x000fe4000001ff00 */
[----:B------:R-:W-:Y:S02]  /*1820*/  LOP3.LUT R15, R0, 0x7ffffffc, RZ, 0xc0, !PT ;  /* 0x7ffffffc000f7812 */ /* 0x000fe400078ec0ff */
[----:B------:R-:W-:Y:S02]  /*1830*/  CS2R R66, SRZ ;  /* 0x0000000000427805 */ /* 0x000fe4000001ff00 */
[----:B------:R-:W-:Y:S02]  /*1840*/  SHF.R.S32.HI R0, RZ, 0x1, R8 ;  /* 0x00000001ff007819 */ /* 0x000fe40000011408 */
[----:B------:R-:W-:-:S02]  /*1850*/  CS2R R64, SRZ ;  /* 0x0000000000407805 */ /* 0x000fc4000001ff00 */
[----:B------:R-:W-:Y:S01]  /*1860*/  SHF.R.S32.HI R11, RZ, 0x1f, R8 ;  /* 0x0000001fff0b7819 */ /* 0x000fe20000011408 */
[----:B------:R-:W-:Y:S01]  /*1870*/  IMAD.IADD R15, R2, 0x1, -R15 ;  /* 0x00000001020f7824 */ /* 0x000fe200078e0a0f */
[----:B------:R-:W-:Y:S02]  /*1880*/  SHF.R.S32.HI R10, RZ, 0x1f, R9 ;  /* 0x0000001fff0a7819 */ /* 0x000fe40000011409 */
[----:B------:R-:W-:Y:S02]  /*1890*/  CS2R R62, SRZ ;  /* 0x00000000003e7805 */ /* 0x000fe4000001ff00 */
[----:B------:R-:W-:Y:S01]  /*18a0*/  LEA.HI R11, R11, R0, RZ, 0x2 ;  /* 0x000000000b0b7211 */ /* 0x000fe200078f10ff */
[----:B------:R-:W-:Y:S01]  /*18b0*/  IMAD R14, R14, 0x10, R15 ;  /* 0x000000100e0e7824 */ /* 0x000fe200078e020f */
[----:B------:R-:W-:Y:S01]  /*18c0*/  LEA.HI R10, R10, R9, RZ, 0x3 ;  /* 0x000000090a0a7211 */ /* 0x000fe200078f18ff */
[----:B------:R-:W-:Y:S01]  /*18d0*/  IMAD R15, R13, 0x400, R2 ;  /* 0x000004000d0f7824 */ /* 0x000fe200078e0202 */
[----:B------:R-:W-:Y:S01]  /*18e0*/  LOP3.LUT R11, R11, 0xfffffffc, RZ, 0xc0, !PT ;  /* 0xfffffffc0b0b7812 */ /* 0x000fe200078ec0ff */
[----:B------:R-:W-:Y:S01]  /*18f0*/  IMAD.SHL.U32 R157, R14, 0x2, RZ ;  /* 0x000000020e9d7824 */ /* 0x000fe200078e00ff */
[----:B------:R-:W-:Y:S01]  /*1900*/  SHF.R.S32.HI R7, RZ, 0x4, R7 ;  /* 0x00000004ff077819 */ /* 0x000fe20000011407 */
[----:B------:R-:W-:Y:S01]  /*1910*/  IMAD.SHL.U32 R10, R10, 0x20, RZ ;  /* 0x000000200a0a7824 */ /* 0x000fe200078e00ff */
[----:B------:R-:W-:Y:S01]  /*1920*/  LOP3.LUT R8, R8, 0x7fffffe, RZ, 0xc0, !PT ;  /* 0x07fffffe08087812 */ /* 0x000fe200078ec0ff */
[----:B------:R-:W-:Y:S01]  /*1930*/  IMAD.IADD R11, R0, 0x1, -R11 ;  /* 0x00000001000b7824 */ /* 0x000fe200078e0a0b */
[----:B------:R-:W-:Y:S01]  /*1940*/  LEA.HI R6, R6, R5, RZ, 0x3 ;  /* 0x0000000506067211 */ /* 0x000fe200078f18ff */
[----:B------:R-:W-:Y:S01]  /*1950*/  IMAD.SHL.U32 R7, R7, 0x8, RZ ;  /* 0x0000000807077824 */ /* 0x000fe200078e00ff */
[----:B------:R-:W-:Y:S01]  /*1960*/  LOP3.LUT R10, R10, 0x7fffff00, RZ, 0xc0, !PT ;  /* 0x7fffff000a0a7812 */ /* 0x000fe200078ec0ff */
[----:B------:R-:W-:Y:S01]  /*1970*/  IMAD.SHL.U32 R0, R11, 0x40, RZ ;  /* 0x000000400b007824 */ /* 0x000fe200078e00ff */
[----:B------:R-:W-:Y:S01]  /*1980*/  LOP3.LUT R6, R6, 0xfffffff8, RZ, 0xc0, !PT ;  /* 0xfffffff806067812 */ /* 0x000fe200078ec0ff */
[----:B------:R-:W-:Y:S01]  /*1990*/  IMAD.IADD R9, R9, 0x1, -R8 ;  /* 0x0000000109097824 */ /* 0x000fe200078e0a08 */
[----:B------:R-:W-:Y:S01]  /*19a0*/  LEA.HI R3, R3, R2, RZ, 0x5 ;  /* 0x0000000203037211 */ /* 0x000fe200078f28ff */
[----:B------:R-:W-:Y:S01]  /*19b0*/  IMAD R10, R13, 0x800, R10 ;  /* 0x000008000d0a7824 */ /* 0x000fe200078e020a */
[----:B------:R-:W-:Y:S01]  /*19c0*/  LOP3.LUT R0, R0, 0xc0, RZ, 0xc0, !PT ;  /* 0x000000c000007812 */ /* 0x000fe200078ec0ff */
[----:B------:R-:W-:Y:S01]  /*19d0*/  IMAD.IADD R6, R5, 0x1, -R6 ;  /* 0x0000000105067824 */ /* 0x000fe200078e0a06 */
[----:B------:R-:W-:Y:S01]  /*19e0*/  SHF.R.S32.HI R3, RZ, 0x5, R3 ;  /* 0x00000005ff037819 */ /* 0x000fe20000011403 */
[----:B------:R-:W-:Y:S01]  /*19f0*/  IMAD R9, R9, 0x20, R10 ;  /* 0x0000002009097824 */ /* 0x000fe200078e020a */
[----:B------:R-:W-:Y:S01]  /*1a00*/  LOP3.LUT R7, R0, 0x8, R7, 0xf8, !PT ;  /* 0x0000000800077812 */ /* 0x000fe200078ef807 */
[----:B------:R-:W-:Y:S01]  /*1a10*/  IMAD.MOV.U32 R10, RZ, RZ, 0x20 ;  /* 0x00000020ff0a7424 */ /* 0x000fe200078e00ff */
[----:B------:R-:W-:Y:S01]  /*1a20*/  SHF.R.U32.HI R0, RZ, 0x3, R0 ;  /* 0x00000003ff007819 */ /* 0x000fe20000011600 */
[----:B------:R-:W-:Y:S01]  /*1a30*/  IMAD R9, R12, 0x200, R9 ;  /* 0x000002000c097824 */ /* 0x000fe200078e0209 */
[----:B------:R-:W-:Y:S01]  /*1a40*/  LOP3.LUT P0, RZ, R11, 0x2, RZ, 0xc0, !PT ;  /* 0x000000020bff7812 */ /* 0x000fe2000780c0ff */
[----:B------:R-:W-:Y:S01]  /*1a50*/  IMAD R6, R3, 0x10, R6 ;  /* 0x0000001003067824 */ /* 0x000fe200078e0206 */
[----:B------:R-:W-:Y:S01]  /*1a60*/  LOP3.LUT R0, R7, R0, RZ, 0x3c, !PT ;  /* 0x0000000007007212 */ /* 0x000fe200078e3cff */
[----:B------:R-:W-:Y:S01]  /*1a70*/  IMAD.SHL.U32 R3, R15, 0x4, RZ ;  /* 0x000000040f037824 */ /* 0x000fe200078e00ff */
[----:B------:R-:W-:Y:S01]  /*1a80*/  SEL R10, R10, 0xffffffe0, !P0 ;  /* 0xffffffe00a0a7807 */ /* 0x000fe20004000000 */
[----:B------:R-:W-:Y:S01]  /*1a90*/  IMAD.MOV.U32 R7, RZ, RZ, RZ ;  /* 0x000000ffff077224 */ /* 0x000fe200078e00ff */
[----:B------:R-:W-:Y:S01]  /*1aa0*/  CS2R R60, SRZ ;  /* 0x00000000003c7805 */ /* 0x000fe2000001ff00 */
[----:B------:R-:W-:Y:S01]  /*1ab0*/  IMAD.IADD R0, R9, 0x1, R0 ;  /* 0x0000000109007824 */ /* 0x000fe200078e0200 */
[----:B------:R-:W-:Y:S01]  /*1ac0*/  CS2R R58, SRZ ;  /* 0x00000000003a7805 */ /* 0x000fe2000001ff00 */
[----:B------:R-:W-:Y:S01]  /*1ad0*/  IMAD.MOV.U32 R5, RZ, RZ, RZ ;  /* 0x000000ffff057224 */ /* 0x000fe200078e00ff */
[----:B------:R-:W-:-:S02]  /*1ae0*/  CS2R R56, SRZ ;  /* 0x0000000000387805 */ /* 0x000fc4000001ff00 */
[----:B------:R-:W-:Y:S02]  /*1af0*/  CS2R R54, SRZ ;  /* 0x0000000000367805 */ /* 0x000fe4000001ff00 */
[----:B------:R-:W-:Y:S02]  /*1b00*/  LEA R155, R0, UR36, 0x1 ;  /* 0x00000024009b7c11 */ /* 0x000fe4000f8e08ff */
[----:B------:R-:W-:Y:S02]  /*1b10*/  CS2R R52, SRZ ;  /* 0x0000000000347805 */ /* 0x000fe4000001ff00 */
[----:B------:R-:W-:Y:S02]  /*1b20*/  LEA R0, R3, UR36, 0x2 ;  /* 0x0000002403007c11 */ /* 0x000fe4000f8e10ff */
[----:B------:R-:W-:Y:S02]  /*1b30*/  CS2R R50, SRZ ;  /* 0x0000000000327805 */ /* 0x000fe4000001ff00 */
[----:B------:R-:W-:-:S02]  /*1b40*/  IADD3 R3, R10, 0x30400, R155 ;  /* 0x000304000a037810 */ /* 0x000fc40007ffe09b */
        /* <DEDUP_REMOVED lines=37> */
[----:B----4-:R-:W-:-:S04]  /*1da0*/  IMAD R17, R20, -0x60, R17 ;  /* 0xffffffa014117824 */ /* 0x010fc800078e0211 */
[----:B------:R-:W-:Y:S01]  /*1db0*/  IMAD.IADD R2, R17, 0x1, -R157 ;  /* 0x0000000111027824 */ /* 0x000fe200078e0a9d */
[----:B------:R-:W-:Y:S02]  /*1dc0*/  IADD3 R18, -R18, 0x1, R17 ;  /* 0x0000000112127810 */ /* 0x000fe40007ffe111 */
[----:B---3--:R-:W-:Y:S02]  /*1dd0*/  LOP3.LUT R8, R19, 0x1, RZ, 0xfc, !PT ;  /* 0x0000000113087812 */ /* 0x008fe400078efcff */
[----:B------:R2:W-:Y:S01]  /*1de0*/  STL [R1], R2 ;  /* 0x0000000201007387 */ /* 0x0005e20000100800 */
[----:B------:R-:W-:-:S03]  /*1df0*/  IMAD.IADD R157, R18, 0x1, -R157 ;  /* 0x00000001129d7824 */ /* 0x000fc600078e0a9d */
[----:B------:R3:W-:Y:S01]  /*1e00*/  STL [R1+0x4], R3 ;  /* 0x0000040301007387 */ /* 0x0007e20000100800 */
[----:B--2---:R-:W-:-:S07]  /*1e10*/  IMAD.MOV.U32 R2, RZ, RZ, RZ ;  /* 0x000000ffff027224 */ /* 0x004fce00078e00ff */
.L_x_3148:
[----:B------:R-:W-:-:S13]  /*1e20*/  ISETP.NE.AND P0, PT, R8, 0x3, PT ;  /* 0x000000030800780c */ /* 0x000fda0003f05270 */
[----:B------:R-:W-:Y:S05]  /*1e30*/  @!P0 BRA `(.L_x_3138) ;  /* 0x0000000000048947 */ /* 0x000fea0003800000 */
[----:B------:R-:W-:Y:S01]  /*1e40*/  BPT.TRAP 0x1 ;  /* 0x000000040000795c */ /* 0x000fe20000300000 */
.L_x_3138:
[----:B---3--:R-:W-:Y:S02]  /*1e50*/  LEA R3, R2, UR36, 0x3 ;  /* 0x0000002402037c11 */ /* 0x008fe4000f8e18ff */
[----:B------:R-:W-:-:S04]  /*1e60*/  SHF.L.U32 R10, R7, 0x1f, RZ ;  /* 0x0000001f070a7819 */ /* 0x000fc800000006ff */
[----:B------:R2:W3:Y:S01]  /*1e70*/  SYNCS.PHASECHK.TRANS64.TRYWAIT P1, [R3+URZ+0x36410], R10 ;  /* 0x0364100a030075a7 */ /* 0x0004e2000802017f */
[----:B------:R-:W-:Y:S05]  /*1e80*/  @!P0 BRA `(.L_x_3139) ;  /* 0x0000000000048947 */ /* 0x000fea0003800000 */
[----:B------:R-:W-:Y:S01]  /*1e90*/  BPT.TRAP 0x1 ;  /* 0x000000040000795c */ /* 0x000fe20000300000 */
.L_x_3139:
[----:B---3--:R-:W-:Y:S05]  /*1ea0*/  @P1 BRA `(.L_x_3140) ;  /* 0x0000000000081947 */ /* 0x008fea0003800000 */
[----:B------:R-:W3:Y:S02]  /*1eb0*/  SYNCS.PHASECHK.TRANS64.TRYWAIT P1, [R3+URZ+0x36410], R10 ;  /* 0x0364100a030075a7 */ /* 0x000ee4000802017f */
[----:B---3--:R-:W-:Y:S05]  /*1ec0*/  @!P1 BRA `(.L_x_3141) ;  /* 0x0000009400a49947 */ /* 0x008fea0003800000 */
.L_x_3140:
        /* <DEDUP_REMOVED lines=99> */
[----:B------:R4:W1:Y:S04]  /*2500*/  LDS R142, [R9+0x30000] ;  /* 0x03000000098e7984 */ /* 0x0008680000000800 */
[----:B------:R4:W1:Y:S01]  /*2510*/  LDS R139, [R9+0x30020] ;  /* 0x03002000098b7984 */ /* 0x0008620000000800 */
[----:B------:R-:W-:Y:S05]  /*2520*/  @!P0 BRA `(.L_x_3142) ;  /* 0x0000000000048947 */ /* 0x000fea0003800000 */
[----:B------:R-:W-:Y:S01]  /*2530*/  BPT.TRAP 0x1 ;  /* 0x000000040000795c */ /* 0x000fe20000300000 */
.L_x_3142:
[----:B------:R-:W-:-:S04]  /*2540*/  SHF.L.U32 R14, R5, 0x1f, RZ ;  /* 0x0000001f050e7819 */ /* 0x000fc800000006ff */
[----:B------:R1:W1:Y:S01]  /*2550*/  SYNCS.PHASECHK.TRANS64.TRYWAIT P1, [UR36+0x36430], R14 ;  /* 0x0364300eff0075a7 */ /* 0x0002620008020164 */
[----:B------:R-:W-:Y:S05]  /*2560*/  @!P0 BRA `(.L_x_3143) ;  /* 0x0000000000048947 */ /* 0x000fea0003800000 */
[----:B------:R-:W-:Y:S01]  /*2570*/  BPT.TRAP 0x1 ;  /* 0x000000040000795c */ /* 0x000fe20000300000 */
.L_x_3143:
[----:B------:R-:W5:Y:S01]  /*2580*/  LDL R15, [R1] ;  /* 0x00000000010f7983 */ /* 0x000f620000100800 */
[----:B------:R-:W-:Y:S01]  /*2590*/  FMUL.FTZ R11, R120, UR40 ;  /* 0x00000028780b7c20 */ /* 0x000fe20008410000 */
[----:B------:R-:W-:Y:S01]  /*25a0*/  FMUL.FTZ R12, R121, UR40 ;  /* 0x00000028790c7c20 */ /* 0x000fe20008410000 */
[----:B----4-:R-:W-:Y:S01]  /*25b0*/  FMUL.FTZ R9, R122, UR40 ;  /* 0x000000287a097c20 */ /* 0x010fe20008410000 */
[----:B--23--:R-:W-:Y:S01]  /*25c0*/  FMUL.FTZ R10, R123, UR40 ;  /* 0x000000287b0a7c20 */ /* 0x00cfe20008410000 */
[----:B-1----:R-:W-:Y:S01]  /*25d0*/  FMUL.FTZ R13, R124, UR40 ;  /* 0x000000287c0d7c20 */ /* 0x002fe20008410000 */
        /* <DEDUP_REMOVED lines=15> */
[----:B------:R-:W4:Y:S08]  /*26d0*/  MUFU.TANH R10, R10 ;  /* 0x0000000a000a7308 */ /* 0x000f300000002400 */
        /* <DEDUP_REMOVED lines=11> */
[----:B-1234-:R-:W-:Y:S06]  /*2790*/  @P1 BRA `(.L_x_3144) ;  /* 0x0000000000081947 */ /* 0x01efec0003800000 */
[----:B------:R-:W1:Y:S02]  /*27a0*/  SYNCS.PHASECHK.TRANS64.TRYWAIT P1, [UR36+0x36430], R14 ;  /* 0x0364300eff0075a7 */ /* 0x000e640008020164 */
[----:B-1----:R-:W-:Y:S05]  /*27b0*/  @!P1 BRA `(.L_x_3145) ;  /* 0x0000008c007c9947 */ /* 0x002fea0003800000 */
.L_x_3144:
        /* <DEDUP_REMOVED lines=17> */
[----:B------:R-:W4:Y:S01]  /*28d0*/  MUFU.TANH R136, R136 ;  /* 0x0000008800887308 */ /* 0x000f220000002400 */
[----:B------:R-:W-:Y:S01]  /*28e0*/  FSEL R151, R17, -INF , P5 ;  /* 0xff80000011977808 */ /* 0x000fe20002800000 */
[----:B------:R-:W-:Y:S01]  /*28f0*/  ULOP3.LUT UR6, UR6, 0x10000, URZ, 0xfc, !UPT ;  /* 0x0001000006067892 */ /* 0x000fe2000f8efc3f */
[----:B------:R-:W-:Y:S01]  /*2900*/  FSEL R149, R22, -INF , P6 ;  /* 0xff80000016957808 */ /* 0x000fe20003000000 */
[----:B------:R-:W-:Y:S01]  /*2910*/  ULOP3.LUT UR8, UR5, 0x10000, URZ, 0xfc, !UPT ;  /* 0x0001000005087892 */ /* 0x000fe2000f8efc3f */
[----:B------:R-:W-:Y:S01]  /*2920*/  FSEL R143, R23, -INF , P1 ;  /* 0xff800000178f7808 */ /* 0x000fe20000800000 */
[--C-:B------:R-:W-:Y:S01]  /*2930*/  FFMA.FTZ R153, R153, UR41, -R142.reuse ;  /* 0x0000002999997c23 */ /* 0x100fe2000801088e */
        /* <DEDUP_REMOVED lines=13> */
[----:B------:R-:W-:Y:S01]  /*2a10*/  MUFU.EX2 R151, R151 ;  /* 0x0000009700977308 */ /* 0x000fe20000000800 */
[----:B--2---:R-:W-:Y:S02]  /*2a20*/  VIMNMX R120, R121, R120, PT ;  /* 0x0000007879787248 */ /* 0x004fe40003fe0100 */
[C---:B------:R-:W-:Y:S01]  /*2a30*/  FSEL R121, R11.reuse, -INF , P2 ;  /* 0xff8000000b797808 */ /* 0x040fe20001000000 */
[----:B------:R-:W-:Y:S01]  /*2a40*/  FFMA.FTZ R11, -R11, R11, 1 ;  /* 0x3f8000000b0b7423 */ /* 0x000fe2000001010b */
[----:B------:R-:W-:Y:S02]  /*2a50*/  ISETP.GT.AND P2, PT, R15, 0x18, PT ;  /* 0x000000180f00780c */ /* 0x000fe40003f44270 */
[----:B------:R-:W-:Y:S01]  /*2a60*/  FSEL R15, R13, -INF , P4 ;  /* 0xff8000000d0f7808 */ /* 0x000fe20002000000 */
[--C-:B------:R-:W-:Y:S01]  /*2a70*/  FFMA.FTZ R154, R121, UR41, -R142.reuse ;  /* 0x00000029799a7c23 */ /* 0x100fe2000801088e */
[C---:B------:R-:W-:Y:S01]  /*2a80*/  ISETP.GT.AND P4, PT, R120.reuse, RZ, PT ;  /* 0x000000ff7800720c */ /* 0x040fe20003f84270 */
[----:B------:R-:W-:Y:S01]  /*2a90*/  FFMA.FTZ R13, -R13, R13, 1 ;  /* 0x3f8000000d0d7423 */ /* 0x000fe2000001010d */
[----:B------:R-:W-:Y:S01]  /*2aa0*/  ISETP.GT.AND P5, PT, R120, 0x1, PT ;  /* 0x000000017800780c */ /* 0x000fe20003fa4270 */
[----:B------:R-:W-:Y:S01]  /*2ab0*/  FFMA.FTZ R14, R15, UR41, -R142 ;  /* 0x000000290f0e7c23 */ /* 0x000fe2000801088e */
[----:B------:R-:W-:Y:S01]  /*2ac0*/  FSEL R123, R138, -INF , P2 ;  /* 0xff8000008a7b7808 */ /* 0x000fe20001000000 */
[----:B------:R-:W1:Y:S01]  /*2ad0*/  MUFU.EX2 R154, R154 ;  /* 0x0000009a009a7308 */ /* 0x000e620000000800 */
[----:B------:R-:W-:-:S02]  /*2ae0*/  FSEL R144, R9, -INF , P4 ;  /* 0xff80000009907808 */ /* 0x000fc40002000000 */
        /* <DEDUP_REMOVED lines=8> */
[----:B------:R-:W-:Y:S02]  /*2b70*/  ISETP.GT.AND P4, PT, R120, 0x18, PT ;  /* 0x000000187800780c */ /* 0x000fe40003f84270 */
[----:B------:R-:W-:-:S02]  /*2b80*/  FSEL R150, R10, -INF , P5 ;  /* 0xff8000000a967808 */ /* 0x000fc40002800000 */
        /* <DEDUP_REMOVED lines=11> */
[----:B----4-:R-:W-:Y:S01]  /*2c40*/  FSEL R122, R136, -INF , P5 ;  /* 0xff800000887a7808 */ /* 0x010fe20002800000 */
        /* <DEDUP_REMOVED lines=86> */
[----:B------:R-:W-:Y:S02]  /*31b0*/  FADD.FTZ R125, R125, -R145 ;  /* 0x800000917d7d7221 */ /* 0x000fe40000010000 */
[----:B-1----:R-:W-:Y:S01]  /*31c0*/  FMUL.FTZ R120, R154, R120 ;  /* 0x000000789a787220 */ /* 0x002fe20000410000 */
[----:B--2---:R-:W-:-:S03]  /*31d0*/  FMUL.FTZ R124, R14, R124 ;  /* 0x0000007c0e7c7220 */ /* 0x004fc60000410000 */
[----:B------:R-:W-:Y:S01]  /*31e0*/  FMUL.FTZ R11, R11, R120 ;  /* 0x000000780b0b7220 */ /* 0x000fe20000410000 */
[----:B------:R-:W-:Y:S01]  /*31f0*/  FADD.FTZ R120, R121, -R145 ;  /* 0x8000009179787221 */ /* 0x000fe20000010000 */
[C---:B------:R-:W-:Y:S01]  /*3200*/  FMUL.FTZ R125, R151.reuse, R125 ;  /* 0x0000007d977d7220 */ /* 0x040fe20000410000 */
[----:B------:R-:W-:Y:S01]  /*3210*/  F2FP.F16.F32.PACK_AB R14, R151, R14 ;  /* 0x0000000e970e723e */ /* 0x000fe200000000ff */
[----:B------:R-:W1:Y:S01]  /*3220*/  MUFU.EX2 R121, R156 ;  /* 0x0000009c00797308 */ /* 0x000e620000000800 */
[----:B------:R-:W-:Y:S01]  /*3230*/  FMUL.FTZ R120, R153, R120 ;  /* 0x0000007899787220 */ /* 0x000fe20000410000 */
[----:B------:R1:W2:Y:S01]  /*3240*/  LDS R151, [R15+0x30220] ;  /* 0x030220000f977984 */ /* 0x0002a20000000800 */
[----:B------:R-:W-:Y:S02]  /*3250*/  FMUL.FTZ R124, R13, R124 ;  /* 0x0000007c0d7c7220 */ /* 0x000fe40000410000 */
[----:B------:R-:W-:Y:S01]  /*3260*/  FMUL.FTZ R120, R12, R120 ;  /* 0x000000780c787220 */ /* 0x000fe20000410000 */
[----:B------:R-:W-:-:S02]  /*3270*/  F2FP.F16.F32.PACK_AB R12, R153, R154 ;  /* 0x0000009a990c723e */ /* 0x000fc400000000ff */
[----:B------:R-:W4:Y:S01]  /*3280*/  LDL R153, [R1+0x4] ;  /* 0x0000040001997983 */ /* 0x000f220000100800 */
[----:B---3--:R-:W-:Y:S01]  /*3290*/  F2FP.F16.F32.PACK_AB R13, R150, R144 ;  /* 0x00000090960d723e */ /* 0x008fe200000000ff */
[----:B------:R-:W3:Y:S01]  /*32a0*/  MUFU.EX2 R143, R143 ;  /* 0x0000008f008f7308 */ /* 0x000ee20000000800 */
[--C-:B------:R-:W-:Y:S01]  /*32b0*/  FADD.FTZ R128, R128, -R145.reuse ;  /* 0x8000009180807221 */ /* 0x100fe20000010000 */
[--C-:B------:R-:W-:Y:S01]  /*32c0*/  FADD.FTZ R132, R132, -R145.reuse ;  /* 0x8000009184847221 */ /* 0x100fe20000010000 */
[--C-:B------:R-:W-:Y:S01]  /*32d0*/  FADD.FTZ R129, R129, -R145.reuse ;  /* 0x8000009181817221 */ /* 0x100fe20000010000 */
[----:B------:R-:W-:Y:S01]  /*32e0*/  FFMA.FTZ R23, -R23, R23, 1 ;  /* 0x3f80000017177423 */ /* 0x000fe20000010117 */
[----:B------:R-:W-:Y:S01]  /*32f0*/  R2UR UR10, R4 ;  /* 0x00000000040a72ca */ /* 0x000fe200000e0000 */
[----:B------:R-:W-:Y:S01]  /*3300*/  FFMA.FTZ R17, -R17, R17, 1 ;  /* 0x3f80000011117423 */ /* 0x000fe20000010111 */
[----:B-1----:R-:W-:Y:S01]  /*3310*/  F2FP.F16.F32.PACK_AB R15, R152, R121 ;  /* 0x00000079980f723e */ /* 0x002fe200000000ff */
[----:B------:R-:W-:Y:S01]  /*3320*/  BAR.SYNC.DEFER_BLOCKING 0x9, 0x180 ;  /* 0x0246000000007b1d */ /* 0x000fe20000010000 */
[----:B------:R-:W-:Y:S01]  /*3330*/  FFMA.FTZ R22, -R22, R22, 1 ;  /* 0x3f80000016167423 */ /* 0x000fe20000010116 */
[----:B------:R-:W-:Y:S01]  /*3340*/  FFMA.FTZ R9, -R9, R9, 1 ;  /* 0x3f80000009097423 */ /* 0x000fe20000010109 */
[----:B------:R-:W-:Y:S01]  /*3350*/  FADD.FTZ R133, R133, -R145 ;  /* 0x8000009185857221 */ /* 0x000fe20000010000 */
[----:B------:R-:W-:Y:S01]  /*3360*/  FMUL.FTZ R17, R17, R125 ;  /* 0x0000007d11117220 */ /* 0x000fe20000410000 */
[----:B------:R-:W-:Y:S01]  /*3370*/  FFMA.FTZ R125, -R138, R138, 1 ;  /* 0x3f8000008a7d7423 */ /* 0x000fe2000001018a */
[----:B------:R-:W1:Y:S01]  /*3380*/  MUFU.EX2 R142, R142 ;  /* 0x0000008e008e7308 */ /* 0x000e620000000800 */
[----:B------:R-:W-:Y:S01]  /*3390*/  FFMA.FTZ R20, -R20, R20, 1 ;  /* 0x3f80000014147423 */ /* 0x000fe20000010114 */
[----:B------:R-:W-:Y:S01]  /*33a0*/  FFMA.FTZ R21, -R21, R21, 1 ;  /* 0x3f80000015157423 */ /* 0x000fe20000010115 */
[----:B---3--:R-:W-:Y:S01]  /*33b0*/  FMUL.FTZ R129, R143, R129 ;  /* 0x000000818f817220 */ /* 0x008fe20000410000 */
[----:B------:R-:W-:Y:S01]  /*33c0*/  USHF.R.U32.HI UR5, URZ, 0x4, UR37 ;  /* 0x000000043f057899 */ /* 0x000fe20008011625 */
[----:B------:R-:W-:Y:S01]  /*33d0*/  F2FP.F16.F32.PACK_AB R120, R120, R11 ;  /* 0x0000000b7878723e */ /* 0x000fe200000000ff */
[----:B------:R-:W-:Y:S01]  /*33e0*/  ULEA UR4, UR10, UR4, 0xd ;  /* 0x000000040a047291 */ /* 0x000fe2000f8e683f */
[----:B------:R-:W-:Y:S01]  /*33f0*/  FMUL.FTZ R23, R23, R129 ;  /* 0x0000008117177220 */ /* 0x000fe20000410000 */
[----:B------:R-:W-:Y:S01]  /*3400*/  MUFU.EX2 R148, R148 ;  /* 0x0000009400947308 */ /* 0x000fe20000000800 */
[----:B------:R-:W-:-:S02]  /*3410*/  ULOP3.LUT UR5, UR5, 0x3fff, URZ, 0xc0, !UPT ;  /* 0x00003fff05057892 */ /* 0x000fc4000f8ec03f */
[----:B------:R-:W-:Y:S02]  /*3420*/  USHF.R.U32.HI UR4, URZ, 0x4, UR4 ;  /* 0x000000043f047899 */ /* 0x000fe40008011604 */
[----:B------:R-:W-:Y:S02]  /*3430*/  ULOP3.LUT UR9, UR5, 0x1000000, URZ, 0xfc, !UPT ;  /* 0x0100000005097892 */ /* 0x000fe4000f8efc3f */
[----:B------:R-:W-:Y:S01]  /*3440*/  ULOP3.LUT UR8, UR4, 0x3fff, URZ, 0xc0, !UPT ;  /* 0x00003fff04087892 */ /* 0x000fe2000f8ec03f */
[----:B------:R-:W3:Y:S01]  /*3450*/  MUFU.EX2 R147, R147 ;  /* 0x0000009300937308 */ /* 0x000ee20000000800 */
[----:B-1----:R-:W-:Y:S01]  /*3460*/  FMUL.FTZ R133, R142, R133 ;  /* 0x000000858e857220 */ /* 0x002fe20000410000 */
[----:B------:R1:W-:Y:S01]  /*3470*/  STSM.16.M88.4 [R155+0x30400], R12 ;  /* 0x0304000c9b007844 */ /* 0x0003e20000000200 */
[--C-:B--2---:R-:W-:Y:S01]  /*3480*/  FADD.FTZ R126, R126, -R151.reuse ;  /* 0x800000977e7e7221 */ /* 0x104fe20000010000 */
[--C-:B------:R-:W-:Y:S01]  /*3490*/  FADD.FTZ R129, R127, -R151.reuse ;  /* 0x800000977f817221 */ /* 0x100fe20000010000 */
[--C-:B------:R-:W-:Y:S01]  /*34a0*/  FADD.FTZ R127, R134, -R151.reuse ;  /* 0x80000097867f7221 */ /* 0x100fe20000010000 */
[----:B------:R-:W-:Y:S01]  /*34b0*/  UMOV UR6, UR9 ;  /* 0x0000000900067c82 */ /* 0x000fe20008000000 */
[----:B------:R-:W-:Y:S01]  /*34c0*/  FMUL.FTZ R126, R121, R126 ;  /* 0x0000007e797e7220 */ /* 0x000fe20000410000 */
[----:B------:R-:W2:Y:S01]  /*34d0*/  MUFU.EX2 R146, R146 ;  /* 0x0000009200927308 */ /* 0x000ea20000000800 */
[----:B------:R-:W-:Y:S01]  /*34e0*/  FFMA.FTZ R121, -R10, R10, 1 ;  /* 0x3f8000000a797423 */ /* 0x000fe2000001010a */
[----:B------:R-:W-:Y:S01]  /*34f0*/  FMUL.FTZ R129, R152, R129 ;  /* 0x0000008198817220 */ /* 0x000fe20000410000 */
[----:B------:R-:W-:Y:S01]  /*3500*/  FFMA.FTZ R10, -R19, R19, 1 ;  /* 0x3f800000130a7423 */ /* 0x000fe20000010113 */
[----:B------:R-:W-:Y:S01]  /*3510*/  UMOV UR7, 0x80000020 ;  /* 0x8000002000077882 */ /* 0x000fe20000000000 */
[----:B------:R-:W-:Y:S01]  /*3520*/  UMOV UR4, UR8 ;  /* 0x0000000800047c82 */ /* 0x000fe20008000000 */
[----:B------:R-:W-:Y:S01]  /*3530*/  UMOV UR5, 0x40000040 ;  /* 0x4000004000057882 */ /* 0x000fe20000000000 */
[----:B------:R-:W-:Y:S01]  /*3540*/  FMUL.FTZ R129, R10, R129 ;  /* 0x000000810a817220 */ /* 0x000fe20000410000 */
[----:B------:R-:W5:Y:S01]  /*3550*/  MUFU.EX2 R139, R139 ;  /* 0x0000008b008b7308 */ /* 0x000f620000000800 */
[----:B------:R-:W-:Y:S01]  /*3560*/  FFMA.FTZ R10, -R137, R137, 1 ;  /* 0x3f800000890a7423 */ /* 0x000fe20000010189 */
[--C-:B-1----:R-:W-:Y:S01]  /*3570*/  FADD.FTZ R13, R122, -R151.reuse ;  /* 0x800000977a0d7221 */ /* 0x102fe20000010000 */
[--C-:B------:R-:W-:Y:S01]  /*3580*/  FADD.FTZ R15, R123, -R151.reuse ;  /* 0x800000977b0f7221 */ /* 0x100fe20000010000 */
[--C-:B------:R-:W-:Y:S01]  /*3590*/  FADD.FTZ R123, R130, -R151.reuse ;  /* 0x80000097827b7221 */ /* 0x100fe20000010000 */
[--C-:B------:R-:W-:Y:S01]  /*35a0*/  FADD.FTZ R122, R131, -R151.reuse ;  /* 0x80000097837a7221 */ /* 0x100fe20000010000 */
[----:B------:R-:W-:Y:S01]  /*35b0*/  FMUL.FTZ R144, R144, R13 ;  /* 0x0000000d90907220 */ /* 0x000fe20000410000 */
[----:B------:R-:W-:Y:S01]  /*35c0*/  FMUL.FTZ R150, R150, R15 ;  /* 0x0000000f96967220 */ /* 0x000fe20000410000 */
[----:B------:R-:W1:Y:S01]  /*35d0*/  MUFU.EX2 R12, R149 ;  /* 0x00000095000c7308 */ /* 0x000e620000000800 */
[----:B---3--:R-:W-:Y:S01]  /*35e0*/  F2FP.F16.F32.PACK_AB R13, R147, R148 ;  /* 0x00000094930d723e */ /* 0x008fe200000000ff */
[----:B------:R-:W-:Y:S01]  /*35f0*/  FADD.FTZ R130, R135, -R151 ;  /* 0x8000009787827221 */ /* 0x000fe20000010000 */
[----:B------:R-:W-:Y:S01]  /*3600*/  FFMA.FTZ R131, -R18, R18, 1 ;  /* 0x3f80000012837423 */ /* 0x000fe20000010112 */
[----:B------:R-:W-:Y:S01]  /*3610*/  FMUL.FTZ R144, R9, R144 ;  /* 0x0000009009907220 */ /* 0x000fe20000410000 */
[----:B------:R-:W-:Y:S01]  /*3620*/  FMUL.FTZ R123, R148, R123 ;  /* 0x0000007b947b7220 */ /* 0x000fe20000410000 */
[----:B------:R-:W-:Y:S01]  /*3630*/  FMUL.FTZ R122, R147, R122 ;  /* 0x0000007a937a7220 */ /* 0x000fe20000410000 */
[----:B--2---:R-:W-:Y:S01]  /*3640*/  FMUL.FTZ R127, R146, R127 ;  /* 0x0000007f927f7220 */ /* 0x004fe20000410000 */
[----:B------:R-:W2:Y:S01]  /*3650*/  MUFU.EX2 R14, R140 ;  /* 0x0000008c000e7308 */ /* 0x000ea20000000800 */
[C---:B-----5:R-:W-:Y:S01]  /*3660*/  F2FP.F16.F32.PACK_AB R15, R139.reuse, R146 ;  /* 0x000000928b0f723e */ /* 0x060fe200000000ff */
[----:B------:R-:W-:Y:S01]  /*3670*/  FMUL.FTZ R130, R139, R130 ;  /* 0x000000828b827220 */ /* 0x000fe20000410000 */
[----:B------:R-:W-:Y:S01]  /*3680*/  FFMA.FTZ R9, -R136, R136, 1 ;  /* 0x3f80000088097423 */ /* 0x000fe20000010188 */
[----:B------:R-:W-:Y:S01]  /*3690*/  FMUL.FTZ R121, R121, R150 ;  /* 0x0000009679797220 */ /* 0x000fe20000410000 */
[----:B------:R-:W-:Y:S01]  /*36a0*/  FMUL.FTZ R126, R131, R126 ;  /* 0x0000007e837e7220 */ /* 0x000fe20000410000 */
[----:B------:R-:W-:Y:S01]  /*36b0*/  FMUL.FTZ R18, R21, R122 ;  /* 0x0000007a15127220 */ /* 0x000fe20000410000 */
[----:B------:R-:W-:Y:S01]  /*36c0*/  FMUL.FTZ R10, R10, R127 ;  /* 0x0000007f0a0a7220 */ /* 0x000fe20000410000 */
[----:B------:R-:W-:Y:S01]  /*36d0*/  FMUL.FTZ R9, R9, R130 ;  /* 0x0000008209097220 */ /* 0x000fe20000410000 */
[----:B-1----:R-:W-:Y:S01]  /*36e0*/  FMUL.FTZ R128, R12, R128 ;  /* 0x000000800c807220 */ /* 0x002fe20000410000 */
[----:B------:R-:W-:Y:S01]  /*36f0*/  F2FP.F16.F32.PACK_AB R12, R143, R12 ;  /* 0x0000000c8f0c723e */ /* 0x000fe200000000ff */
[----:B------:R-:W-:Y:S01]  /*3700*/  UMOV UR11, 0x40000040 ;  /* 0x40000040000b7882 */ /* 0x000fe20000000000 */
[----:B------:R-:W-:Y:S01]  /*3710*/  F2FP.F16.F32.PACK_AB R122, R17, R124 ;  /* 0x0000007c117a723e */ /* 0x000fe200000000ff */
[----:B------:R-:W-:Y:S01]  /*3720*/  FMUL.FTZ R22, R22, R128 ;  /* 0x0000008016167220 */ /* 0x000fe20000410000 */
[----:B------:R-:W-:Y:S01]  /*3730*/  FFMA.FTZ R128, -R141, R141, 1 ;  /* 0x3f8000008d807423 */ /* 0x000fe2000001018d */
[----:B------:R-:W-:Y:S01]  /*3740*/  F2FP.F16.F32.PACK_AB R121, R121, R144 ;  /* 0x000000907979723e */ /* 0x000fe200000000ff */
[----:B--2---:R-:W-:Y:S01]  /*3750*/  FMUL.FTZ R132, R14, R132 ;  /* 0x000000840e847220 */ /* 0x004fe20000410000 */
[----:B------:R-:W-:Y:S01]  /*3760*/  F2FP.F16.F32.PACK_AB R14, R142, R14 ;  /* 0x0000000e8e0e723e */ /* 0x000fe200000000ff */
[----:B------:R-:W-:-:S02]  /*3770*/  FMUL.FTZ R128, R128, R133 ;  /* 0x0000008580807220 */ /* 0x000fc40000410000 */
[----:B------:R-:W-:Y:S02]  /*3780*/  FMUL.FTZ R125, R125, R132 ;  /* 0x000000847d7d7220 */ /* 0x000fe40000410000 */
[----:B----4-:R1:W-:Y:S01]  /*3790*/  STSM.16.M88.4 [R153], R12 ;  /* 0x0000000c99007844 */ /* 0x0103e20000000200 */
        /* <DEDUP_REMOVED lines=8> */
[----:B------:R-:W-:Y:S02]  /*3820*/  F2FP.F16.F32.PACK_AB R12, R23, R22 ;  /* 0x00000016170c723e */ /* 0x000fe400000000ff */
        /* <DEDUP_REMOVED lines=88> */
.L_x_3146:
        /* <DEDUP_REMOVED lines=60> */
.L_x_3147:
        /* <DEDUP_REMOVED lines=12> */
[----:B----4-:R-:W-:Y:S05]  /*4230*/  @!P1 BRA `(.L_x_3148) ;  /* 0xffffffd800f89947 */ /* 0x010fea000383ffff */
        /* <DEDUP_REMOVED lines=50> */
.L_x_3130:
[----:B------:R-:W-:Y:S05]  /*4560*/  @P0 BRA `(.L_x_3149) ;  /* 0x0000001400f40947 */ /* 0x000fea0003800000 */
[----:B------:R-:W2:Y:S01]  /*4570*/  LDL R120, [R1+0xc] ;  /* 0x00000c0001787983 */ /* 0x000ea20000100800 */
[----:B------:R-:W1:Y:S01]  /*4580*/  S2UR UR5, SR_CgaCtaId ;  /* 0x00000000000579c3 */ /* 0x000e620000008800 */
[----:B------:R-:W-:Y:S01]  /*4590*/  UMOV UR4, 0x400 ;  /* 0x0000040000047882 */ /* 0x000fe20000000000 */
[----:B------:R-:W-:Y:S01]  /*45a0*/  F2FP.F16.F32.PACK_AB R72, R73, R72 ;  /* 0x000000484948723e */ /* 0x000fe200000000ff */
[----:B------:R-:W4:Y:S01]  /*45b0*/  S2R R0, SR_TID.X ;  /* 0x0000000000007919 */ /* 0x000f220000002100 */
        /* <DEDUP_REMOVED lines=10> */
[----:B-1----:R-:W-:Y:S01]  /*4660*/  ULEA UR4, UR5, UR4, 0x18 ;  /* 0x0000000405047291 */ /* 0x002fe2000f8ec03f */
[----:B------:R-:W-:-:S02]  /*4670*/  F2FP.F16.F32.PACK_AB R90, R93, R92 ;  /* 0x0000005c5d5a723e */ /* 0x000fc400000000ff */
[----:B------:R-:W-:Y:S02]  /*4680*/  F2FP.F16.F32.PACK_AB R91, R95, R94 ;  /* 0x0000005e5f5b723e */ /* 0x000fe400000000ff */
[----:B------:R-:W-:Y:S02]  /*4690*/  F2FP.F16.F32.PACK_AB R97, R99, R98 ;  /* 0x000000626361723e */ /* 0x000fe400000000ff */
[----:B------:R-:W-:Y:S02]  /*46a0*/  F2FP.F16.F32.PACK_AB R104, R105, R104 ;  /* 0x000000686968723e */ /* 0x000fe400000000ff */
[----:B------:R-:W-:Y:S01]  /*46b0*/  F2FP.F16.F32.PACK_AB R98, R101, R100 ;  /* 0x000000646562723e */ /* 0x000fe200000000ff */
[----:B----4-:R-:W-:Y:S01]  /*46c0*/  VIADD R0, R0, 0xffffff80 ;  /* 0xffffff8000007836 */ /* 0x010fe20000000000 */
        /* <DEDUP_REMOVED lines=33> */
[----:B------:R-:W2:Y:S01]  /*48e0*/  LDC.64 R4, c[0x0][0x870] ;  /* 0x00021c00ff047b82 */ /* 0x000ea20000000a00 */
        /* <DEDUP_REMOVED lines=27> */
[----:B------:R-:W-:Y:S01]  /*4aa0*/  STSM.16.MT88.4 [R8], R24 ;  /* 0x0000001808007844 */ /* 0x000fe20000004200 */
[----:B-1----:R-:W-:-:S03]  /*4ab0*/  ISETP.NE.U32.AND P0, PT, R2, RZ, PT ;  /* 0x000000ff0200720c */ /* 0x002fc60003f05070 */
[----:B------:R-:W-:Y:S01]  /*4ac0*/  STSM.16.MT88.4 [R8+0x800], R32 ;  /* 0x0008002008007844 */ /* 0x000fe20000004200 */
[----:B------:R-:W-:-:S03]  /*4ad0*/  ISETP.NE.AND.EX P0, PT, R3, RZ, PT, P0 ;  /* 0x000000ff0300720c */ /* 0x000fc60003f05300 */
[----:B------:R1:W-:Y:S04]  /*4ae0*/  STSM.16.MT88.4 [R8+0x1000], R40 ;  /* 0x0010002808007844 */ /* 0x0003e80000004200 */
[----:B------:R-:W-:Y:S04]  /*4af0*/  STSM.16.MT88.4 [R8+0x1800], R48 ;  /* 0x0018003008007844 */ /* 0x000fe80000004200 */
[----:B------:R-:W-:Y:S04]  /*4b00*/  STSM.16.MT88.4 [R8+0x2000], R56 ;  /* 0x0020003808007844 */ /* 0x000fe80000004200 */
[----:B------:R4:W-:Y:S01]  /*4b10*/  STSM.16.MT88.4 [R8+0x2800], R64 ;  /* 0x0028004008007844 */ /* 0x0009e20000004200 */
[----:B--2---:R-:W-:Y:S01]  /*4b20*/  IMAD.WIDE R6, R120, 0x4, R4 ;  /* 0x0000000478067825 */ /* 0x004fe200078e0204 */
[----:B------:R-:W-:Y:S08]  /*4b30*/  BAR.SYNC.DEFER_BLOCKING 0x1, 0x180 ;  /* 0x0046000000007b1d */ /* 0x000ff00000010000 */
[----:B------:R-:W2:Y:S01]  /*4b40*/  LDC.64 R4, c[0x0][0x878] ;  /* 0x00021e00ff047b82 */ /* 0x000ea20000000a00 */
[----:B------:R-:W3:Y:S01]  /*4b50*/  @P0 LDG.E R3, desc[UR38][R6.64] ;  /* 0x0000002606030981 */ /* 0x000ee2000c1e1900 */
[----:B------:R-:W-:-:S06]  /*4b60*/  IMAD.HI R10, R0, 0x2aaaaaab, RZ ;  /* 0x2aaaaaab000a7827 */ /* 0x000fcc00078e02ff */
[----:B------:R-:W4:Y:S01]  /*4b70*/  LDC R9, c[0x0][0x808] ;  /* 0x00020200ff097b82 */ /* 0x000f220000000800 */
[----:B--2---:R-:W-:-:S04]  /*4b80*/  ISETP.NE.U32.AND P1, PT, R4, RZ, PT ;  /* 0x000000ff0400720c */ /* 0x004fc80003f25070 */
[----:B------:R-:W-:Y:S02]  /*4b90*/  ISETP.NE.AND.EX P1, PT, R5, RZ, PT, P1 ;  /* 0x000000ff0500720c */ /* 0x000fe40003f25310 */
[----:B------:R-:W-:-:S04]  /*4ba0*/  SHF.R.U32.HI R11, RZ, 0x1f, R10 ;  /* 0x0000001fff0b7819 */ /* 0x000fc8000001160a */
[----:B-1----:R-:W-:-:S07]  /*4bb0*/  LEA.HI.SX32 R43, R10, R11, 0x1e ;  /* 0x0000000b0a2b7211 */ /* 0x002fce00078ff2ff */
[----:B------:R-:W1:Y:S01]  /*4bc0*/  @P1 LDC.64 R4, c[0x0][0x878] ;  /* 0x00021e00ff041b82 */ /* 0x000e620000000a00 */
[C---:B------:R-:W-:Y:S02]  /*4bd0*/  IMAD R0, R43.reuse, -0x18, R0 ;  /* 0xffffffe82b007824 */ /* 0x040fe400078e0200 */
[----:B----4-:R-:W-:-:S03]  /*4be0*/  IMAD.SHL.U32 R8, R43, 0x40, RZ ;  /* 0x000000402b087824 */ /* 0x010fc600078e00ff */
[----:B------:R-:W-:Y:S01]  /*4bf0*/  SHF.R.S32.HI R13, RZ, 0x1f, R0 ;  /* 0x0000001fff0d7819 */ /* 0x000fe20000011400 */
[----:B------:R-:W-:-:S03]  /*4c00*/  IMAD.SHL.U32 R2, R0, 0x8, RZ ;  /* 0x0000000800027824 */ /* 0x000fc600078e00ff */
[----:B------:R-:W-:Y:S02]  /*4c10*/  LEA.HI R12, R13, R0, RZ, 0x3 ;  /* 0x000000000d0c7211 */ /* 0x000fe400078f18ff */
[----:B------:R-:W-:Y:S02]  /*4c20*/  LOP3.LUT R13, R8, 0x1c0, RZ, 0xc0, !PT ;  /* 0x000001c0080d7812 */ /* 0x000fe400078ec0ff */
[----:B------:R-:W-:Y:S02]  /*4c30*/  LEA.HI R11, R10, R11, RZ, 0x1b ;  /* 0x0000000b0a0b7211 */ /* 0x000fe400078fd8ff */
[----:B------:R-:W-:Y:S02]  /*4c40*/  LOP3.LUT R0, R13, 0x38, R2, 0xf8, !PT ;  /* 0x000000380d007812 */ /* 0x000fe400078ef802 */
[----:B------:R-:W-:Y:S02]  /*4c50*/  SHF.R.S32.HI R12, RZ, 0x3, R12 ;  /* 0x00000003ff0c7819 */ /* 0x000fe4000001140c */
[----:B------:R-:W-:Y:S01]  /*4c60*/  SHF.R.U32.HI R13, RZ, 0x3, R13 ;  /* 0x00000003ff0d7819 */ /* 0x000fe2000001160d */
[----:B-1----:R-:W-:-:S03]  /*4c70*/  @P1 IMAD.WIDE R4, R120, 0x4, R4 ;  /* 0x0000000478041825 */ /* 0x002fc600078e0204 */
[----:B------:R-:W-:Y:S01]  /*4c80*/  LOP3.LUT R0, R0, R13, RZ, 0x3c, !PT ;  /* 0x0000000d00007212 */ /* 0x000fe200078e3cff */
[----:B------:R-:W-:Y:S01]  /*4c90*/  IMAD R11, R12, 0xc, R11 ;  /* 0x0000000c0c0b7824 */ /* 0x000fe200078e020b */
[----:B------:R3:W5:Y:S01]  /*4ca0*/  @P1 LDG.E R9, desc[UR38][R4.64] ;  /* 0x0000002604091981 */ /* 0x000762000c1e1900 */
[----:B------:R-:W-:Y:S02]  /*4cb0*/  CS2R R24, SRZ ;  /* 0x0000000000187805 */ /* 0x000fe4000001ff00 */
[----:B------:R-:W-:Y:S01]  /*4cc0*/  IMAD.U32 R0, R11, 0x200, R0 ;  /* 0x000002000b007824 */ /* 0x000fe200078e0000 */
[----:B---3--:R-:W-:Y:S01]  /*4cd0*/  @P0 SHF.R.S32.HI R4, RZ, 0x1f, R3 ;  /* 0x0000001fff040819 */ /* 0x008fe20000011403 */
[----:B------:R-:W-:Y:S06]  /*4ce0*/  @P1 BRA `(.L_x_3150) ;  /* 0x0000000000101947 */ /* 0x000fec0003800000 */
[----:B------:R-:W-:Y:S05]  /*4cf0*/  @!P0 BRA `(.L_x_3150) ;  /* 0x00000000000c8947 */ /* 0x000fea0003800000 */
[----:B------:R-:W2:Y:S04]  /*4d00*/  LDG.E R8, desc[UR38][R6.64] ;  /* 0x0000002606087981 */ /* 0x000ea8000c1e1900 */
[----:B-----5:R-:W2:Y:S02]  /*4d10*/  LDG.E R9, desc[UR38][R6.64+0x4] ;  /* 0x0000042606097981 */ /* 0x020ea4000c1e1900 */
[----:B--2---:R-:W-:-:S07]  /*4d20*/  IMAD.IADD R9, R9, 0x1, -R8 ;  /* 0x0000000109097824 */ /* 0x004fce00078e0a08 */
.L_x_3150:
[----:B------:R-:W2:Y:S01]  /*4d30*/  LDL.LU R38, [R1+0x10] ;  /* 0x0000100001267983 */ /* 0x000ea20000300800 */
[----:B------:R-:W-:Y:S01]  /*4d40*/  LEA R0, R0, UR4, 0x1 ;  /* 0x0000000400007c11 */ /* 0x000fe2000f8e08ff */
[----:B------:R-:W-:Y:S01]  /*4d50*/  @P0 IMAD.MOV.U32 R24, RZ, RZ, R3 ;  /* 0x000000ffff180224 */ /* 0x000fe200078e0003 */
[----:B------:R-:W-:Y:S01]  /*4d60*/  ULDC.64 UR4, c[0x0][0x850] ;  /* 0x0002140000047ab9 */ /* 0x000fe20000000a00 */
[----:B------:R-:W3:Y:S01]  /*4d70*/  LDL R47, [R1+0x18] ;  /* 0x00001800012f7983 */ /* 0x000ee20000100800 */
[----:B------:R-:W-:Y:S01]  /*4d80*/  @P0 IMAD.MOV.U32 R25, RZ, RZ, R4 ;  /* 0x000000ffff190224 */ /* 0x000fe200078e0004 */
[----:B------:R-:W-:Y:S02]  /*4d90*/  ULDC UR6, c[0x0][0x83c] ;  /* 0x00020f0000067ab9 */ /* 0x000fe40000000800 */
[----:B------:R-:W4:Y:S01]  /*4da0*/  LDL R46, [R1+0x14] ;  /* 0x00001400012e7983 */ /* 0x000f220000100800 */
[C---:B------:R-:W-:Y:S01]  /*4db0*/  VIADD R26, R43.reuse, 0x10 ;  /* 0x000000102b1a7836 */ /* 0x040fe20000000000 */
[C---:B------:R-:W-:Y:S01]  /*4dc0*/  IADD3 R24, P1, R43.reuse, R24, RZ ;  /* 0x000000182b187210 */ /* 0x040fe20007f3e0ff */
[C---:B------:R-:W-:Y:S01]  /*4dd0*/  VIADD R32, R43.reuse, 0x30 ;  /* 0x000000302b207836 */ /* 0x040fe20000000000 */
[----:B------:R1:W1:Y:S01]  /*4de0*/  LDS.128 R28, [R0+0x9800] ;  /* 0x00980000001c7984 */ /* 0x0002620000000c00 */
[----:B------:R-:W-:Y:S01]  /*4df0*/  SEL R45, R120, RZ, !P0 ;  /* 0x000000ff782d7207 */ /* 0x000fe20004000000 */
[C---:B------:R-:W-:Y:S01]  /*4e00*/  VIADD R33, R43.reuse, 0x40 ;  /* 0x000000402b217836 */ /* 0x040fe20000000000 */
[----:B------:R-:W-:Y:S01]  /*4e10*/  LEA.HI.X.SX32 R25, R43, R25, 0x1, P1 ;  /* 0x000000192b197211 */ /* 0x000fe200008f0eff */
[----:B------:R1:W1:Y:S01]  /*4e20*/  LDS.128 R20, [R0+0x800] ;  /* 0x0008000000147984 */ /* 0x0002620000000c00 */
[----:B------:R-:W-:Y:S03]  /*4e30*/  BSSY B0, `(.L_x_3151) ;  /* 0x0000028000007945 */ /* 0x000fe60003800000 */
[----:B------:R1:W1:Y:S04]  /*4e40*/  LDS.128 R16, [R0+0x1000] ;  /* 0x0010000000107984 */ /* 0x0002680000000c00 */
[----:B------:R1:W1:Y:S04]  /*4e50*/  LDS.128 R12, [R0+0x1800] ;  /* 0x00180000000c7984 */ /* 0x0002680000000c00 */
[----:B------:R1:W1:Y:S01]  /*4e60*/  LDS.128 R4, [R0+0x2800] ;  /* 0x0028000000047984 */ /* 0x0002620000000c00 */
[----:B--2--5:R-:W-:-:S03]  /*4e70*/  IMAD R3, R38, -0x60, R9 ;  /* 0xffffffa026037824 */ /* 0x024fc600078e0209 */
[----:B------:R2:W1:Y:S01]  /*4e80*/  LDS.128 R8, [R0+0x2000] ;  /* 0x0020000000087984 */ /* 0x0004620000000c00 */
[----:B------:R-:W-:Y:S01]  /*4e90*/  IMAD.WIDE R24, R38, 0x60, R24 ;  /* 0x0000006026187825 */ /* 0x000fe200078e0218 */
[----:B------:R-:W-:-:S03]  /*4ea0*/  VIMNMX R44, R3, 0x60, PT ;  /* 0x00000060032c7848 */ /* 0x000fc60003fe0100 */
[----:B------:R-:W-:Y:S02]  /*4eb0*/  VIADD R3, R43, 0x20 ;  /* 0x000000202b037836 */ /* 0x000fe40000000000 */
[----:B---3--:R-:W-:Y:S01]  /*4ec0*/  IMAD R34, R47, UR4, RZ ;  /* 0x000000042f227c24 */ /* 0x008fe2000f8e02ff */
[-C--:B------:R-:W-:Y:S02]  /*4ed0*/  ISETP.GE.AND P3, PT, R43, R44.reuse, PT ;  /* 0x0000002c2b00720c */ /* 0x080fe40003f66270 */
[----:B------:R-:W-:Y:S01]  /*4ee0*/  ISETP.GE.AND P5, PT, R3, R44, PT ;  /* 0x0000002c0300720c */ /* 0x000fe20003fa6270 */
[----:B----4-:R-:W-:Y:S01]  /*4ef0*/  IMAD R35, R46, UR5, R34 ;  /* 0x000000052e237c24 */ /* 0x010fe2000f8e0222 */
[----:B------:R-:W-:Y:S02]  /*4f00*/  SHF.R.S32.HI R3, RZ, 0x1f, R2 ;  /* 0x0000001fff037819 */ /* 0x000fe40000011402 */
[----:B------:R-:W-:Y:S02]  /*4f10*/  SHF.R.S32.HI R34, RZ, 0x1f, R120 ;  /* 0x0000001fff227819 */ /* 0x000fe40000011478 */
[----:B------:R-:W-:-:S02]  /*4f20*/  ISETP.GE.OR P6, PT, R2, UR6, P3 ;  /* 0x0000000602007c0c */ /* 0x000fc40009fc6670 */
[-C--:B------:R-:W-:Y:S01]  /*4f30*/  ISETP.GE.AND P4, PT, R26, R44.reuse, PT ;  /* 0x0000002c1a00720c */ /* 0x080fe20003f86270 */
[----:B------:R-:W-:Y:S01]  /*4f40*/  IMAD.WIDE.U32 R26, R46, UR4, R2 ;  /* 0x000000042e1a7c25 */ /* 0x000fe2000f8e0002 */
[----:B------:R-:W-:Y:S01]  /*4f50*/  SEL R42, R34, RZ, !P0 ;  /* 0x000000ff222a7207 */ /* 0x000fe20004000000 */
[----:B------:R-:W-:Y:S01]  /*4f60*/  ULDC.64 UR4, c[0x0][0x858] ;  /* 0x0002160000047ab9 */ /* 0x000fe20000000a00 */
[-C--:B------:R-:W-:Y:S01]  /*4f70*/  ISETP.GE.AND P2, PT, R32, R44.reuse, PT ;  /* 0x0000002c2000720c */ /* 0x080fe20003f46270 */
[----:B------:R-:W-:Y:S01]  /*4f80*/  IMAD.IADD R27, R27, 0x1, R35 ;  /* 0x000000011b1b7824 */ /* 0x000fe200078e0223 */
[----:B------:R-:W-:Y:S01]  /*4f90*/  ISETP.GE.AND P1, PT, R33, R44, PT ;  /* 0x0000002c2100720c */ /* 0x000fe20003f26270 */
[----:B------:R-:W-:Y:S01]  /*4fa0*/  IMAD R32, R42, UR4, RZ ;  /* 0x000000042a207c24 */ /* 0x000fe2000f8e02ff */
[----:B------:R-:W-:Y:S01]  /*4fb0*/  ISETP.GE.OR P0, PT, R2, UR6, P4 ;  /* 0x0000000602007c0c */ /* 0x000fe2000a706670 */
[----:B------:R-:W-:-:S04]  /*4fc0*/  IMAD.WIDE.U32 R40, R45, UR4, R26 ;  /* 0x000000042d287c25 */ /* 0x000fc8000f8e001a */
[----:B------:R-:W-:-:S04]  /*4fd0*/  IMAD R37, R45, UR5, R32 ;  /* 0x000000052d257c24 */ /* 0x000fc8000f8e0220 */
        /* <DEDUP_REMOVED lines=13> */
.L_x_3152:
[----:B------:R-:W-:Y:S05]  /*50b0*/  BSYNC B0 ;  /* 0x0000000000007941 */ /* 0x000fea0003800000 */
.L_x_3151:
        /* <DEDUP_REMOVED lines=15> */
.L_x_3154:
[----:B------:R-:W-:Y:S05]  /*51b0*/  BSYNC B0 ;  /* 0x0000000000007941 */ /* 0x000fea0003800000 */
.L_x_3153:
[----:B-1-3--:R1:W3:Y:S01]  /*51c0*/  LDS.128 R28, [R0+0xa000] ;  /* 0x00a00000001c7984 */ /* 0x00a2e20000000c00 */
[C---:B------:R-:W-:Y:S01]  /*51d0*/  ISETP.GE.OR P6, PT, R2.reuse, UR6, P5 ;  /* 0x0000000602007c0c */ /* 0x040fe2000afc6670 */
[----:B------:R-:W-:Y:S01]  /*51e0*/  BSSY B0, `(.L_x_3155) ;  /* 0x0000010000007945 */ /* 0x000fe20003800000 */
[----:B------:R-:W-:-:S11]  /*51f0*/  ISETP.GE.OR P0, PT, R2, UR6, P2 ;  /* 0x0000000602007c0c */ /* 0x000fd60009706670 */
[----:B-1----:R-:W-:Y:S05]  /*5200*/  @P6 BRA `(.L_x_3156) ;  /* 0x0000000000346947 */ /* 0x002fea0003800000 */
        /* <DEDUP_REMOVED lines=12> */
[----:B---3--:R1:W-:Y:S02]  /*52d0*/  STG.E.128 desc[UR38][R32.64], R28 ;  /* 0x0000001c20007986 */ /* 0x0083e4000c101d26 */
.L_x_3156:
[----:B------:R-:W-:Y:S05]  /*52e0*/  BSYNC B0 ;  /* 0x0000000000007941 */ /* 0x000fea0003800000 */
.L_x_3155:
[----:B-1-3--:R1:W3:Y:S01]  /*52f0*/  LDS.128 R28, [R0+0xa800] ;  /* 0x00a80000001c7984 */ /* 0x00a2e20000000c00 */
[----:B------:R-:W-:Y:S01]  /*5300*/  BSSY B0, `(.L_x_3157) ;  /* 0x0000010000007945 */ /* 0x000fe20003800000 */
[----:B------:R-:W-:-:S03]  /*5310*/  VIADD R43, R43, 0x50 ;  /* 0x000000502b2b7836 */ /* 0x000fc60000000000 */
        /* <DEDUP_REMOVED lines=14> */
.L_x_3158:
[----:B------:R-:W-:Y:S05]  /*5400*/  BSYNC B0 ;  /* 0x0000000000007941 */ /* 0x000fea0003800000 */
.L_x_3157:
[----:B---34-:R3:W4:Y:S01]  /*5410*/  LDS.128 R28, [R0+0xb000] ;  /* 0x00b00000001c7984 */ /* 0x0187220000000c00 */
[----:B------:R-:W-:Y:S01]  /*5420*/  ISETP.GE.OR P6, PT, R2, UR6, P1 ;  /* 0x0000000602007c0c */ /* 0x000fe20008fc6670 */
[----:B------:R-:W-:Y:S01]  /*5430*/  BSSY B0, `(.L_x_3159) ;  /* 0x0000010000007945 */ /* 0x000fe20003800000 */
[----:B------:R-:W-:-:S11]  /*5440*/  ISETP.GE.AND P0, PT, R43, R44, PT ;  /* 0x0000002c2b00720c */ /* 0x000fd60003f06270 */
        /* <DEDUP_REMOVED lines=13> */
[----:B----4-:R2:W-:Y:S02]  /*5520*/  STG.E.128 desc[UR38][R32.64], R28 ;  /* 0x0000001c20007986 */ /* 0x0105e4000c101d26 */
.L_x_3160:
[----:B------:R-:W-:Y:S05]  /*5530*/  BSYNC B0 ;  /* 0x0000000000007941 */ /* 0x000fea0003800000 */
.L_x_3159:
[----:B--2-4-:R2:W4:Y:S01]  /*5540*/  LDS.128 R28, [R0+0xb800] ;  /* 0x00b80000001c7984 */ /* 0x0145220000000c00 */
[----:B------:R-:W-:Y:S01]  /*5550*/  ISETP.GE.OR P6, PT, R2, UR6, P0 ;  /* 0x0000000602007c0c */ /* 0x000fe200087c6670 */
[----:B------:R-:W-:-:S12]  /*5560*/  BSSY B0, `(.L_x_3161) ;  /* 0x000000f000007945 */ /* 0x000fd80003800000 */
        /* <DEDUP_REMOVED lines=14> */
.L_x_3162:
[----:B------:R-:W-:Y:S05]  /*5650*/  BSYNC B0 ;  /* 0x0000000000007941 */ /* 0x000fea0003800000 */
.L_x_3161:
[----:B------:R-:W-:Y:S01]  /*5660*/  ULDC.64 UR4, c[0x0][0x820] ;  /* 0x0002080000047ab9 */ /* 0x000fe20000000a00 */
[----:B------:R-:W-:Y:S01]  /*5670*/  ULDC UR6, c[0x0][0x80c] ;  /* 0x0002030000067ab9 */ /* 0x000fe20000000800 */
[----:B--2-4-:R-:W-:Y:S01]  /*5680*/  IMAD R28, R47, UR4, RZ ;  /* 0x000000042f1c7c24 */ /* 0x014fe2000f8e02ff */
[----:B------:R-:W-:Y:S01]  /*5690*/  ISETP.GE.OR P3, PT, R2, UR6, P3 ;  /* 0x0000000602007c0c */ /* 0x000fe20009f66670 */
[----:B------:R-:W-:Y:S01]  /*56a0*/  IMAD.WIDE.U32 R26, R46, UR4, R2 ;  /* 0x000000042e1a7c25 */ /* 0x000fe2000f8e0002 */
[----:B------:R-:W-:Y:S01]  /*56b0*/  BSSY B0, `(.L_x_3163) ;  /* 0x0000019000007945 */ /* 0x000fe20003800000 */
[----:B------:R-:W-:Y:S02]  /*56c0*/  ISETP.GE.OR P4, PT, R2, UR6, P4 ;  /* 0x0000000602007c0c */ /* 0x000fe4000a786670 */
[----:B------:R-:W-:Y:S01]  /*56d0*/  IMAD R3, R46, UR5, R28 ;  /* 0x000000052e037c24 */ /* 0x000fe2000f8e021c */
[----:B------:R-:W-:Y:S01]  /*56e0*/  ULDC.64 UR4, c[0x0][0x828] ;  /* 0x00020a0000047ab9 */ /* 0x000fe20000000a00 */
[----:B------:R2:W4:Y:S01]  /*56f0*/  LDS.128 R28, [R0] ;  /* 0x00000000001c7984 */ /* 0x0005220000000c00 */
[C---:B------:R-:W-:Y:S01]  /*5700*/  ISETP.GE.OR P5, PT, R2.reuse, UR6, P5 ;  /* 0x0000000602007c0c */ /* 0x040fe2000afa6670 */
[----:B------:R-:W-:Y:S01]  /*5710*/  IMAD.IADD R27, R27, 0x1, R3 ;  /* 0x000000011b1b7824 */ /* 0x000fe200078e0203 */
[----:B------:R-:W-:Y:S01]  /*5720*/  ISETP.GE.OR P2, PT, R2, UR6, P2 ;  /* 0x0000000602007c0c */ /* 0x000fe20009746670 */
[----:B------:R-:W-:Y:S01]  /*5730*/  IMAD R3, R42, UR4, RZ ;  /* 0x000000042a037c24 */ /* 0x000fe2000f8e02ff */
[C---:B------:R-:W-:Y:S01]  /*5740*/  ISETP.GE.OR P1, PT, R2.reuse, UR6, P1 ;  /* 0x0000000602007c0c */ /* 0x040fe20008f26670 */
[----:B------:R-:W-:Y:S01]  /*5750*/  IMAD.WIDE.U32 R34, R45, UR4, R26 ;  /* 0x000000042d227c25 */ /* 0x000fe2000f8e001a */
[----:B------:R-:W-:-:S03]  /*5760*/  ISETP.GE.OR P0, PT, R2, UR6, P0 ;  /* 0x0000000602007c0c */ /* 0x000fc60008706670 */
[----:B------:R-:W-:-:S04]  /*5770*/  IMAD R3, R45, UR5, R3 ;  /* 0x000000052d037c24 */ /* 0x000fc8000f8e0203 */
        /* <DEDUP_REMOVED lines=11> */
[----:B----4-:R2:W-:Y:S02]  /*5830*/  STG.E.128 desc[UR38][R32.64], R28 ;  /* 0x0000001c20007986 */ /* 0x0105e4000c101d26 */
.L_x_3164:
[----:B------:R-:W-:Y:S05]  /*5840*/  BSYNC B0 ;  /* 0x0000000000007941 */ /* 0x000fea0003800000 */
.L_x_3163:
[----:B------:R-:W-:Y:S04]  /*5850*/  BSSY B0, `(.L_x_3165) ;  /* 0x000000f000007945 */ /* 0x000fe80003800000 */
[----:B------:R-:W-:Y:S05]  /*5860*/  @P4 BRA `(.L_x_3166) ;  /* 0x0000000000344947 */ /* 0x000fea0003800000 */
[----:B--2-4-:R-:W-:Y:S01]  /*5870*/  IADD3 R29, P3, R24, 0x10, RZ ;  /* 0x00000010181d7810 */ /* 0x014fe20007f7e0ff */
[----:B------:R-:W-:Y:S01]  /*5880*/  ULDC.64 UR4, c[0x0][0x818] ;  /* 0x0002060000047ab9 */ /* 0x000fe20000000a00 */
[----:B------:R-:W-:Y:S02]  /*5890*/  IMAD.MOV.U32 R2, RZ, RZ, R34 ;  /* 0x000000ffff027224 */ /* 0x000fe400078e0022 */
[----:B------:R-:W-:Y:S02]  /*58a0*/  IMAD.MOV.U32 R3, RZ, RZ, R27 ;  /* 0x000000ffff037224 */ /* 0x000fe400078e001b */
[----:B-1-3--:R-:W-:Y:S02]  /*58b0*/  IMAD.X R0, RZ, RZ, R25, P3 ;  /* 0x000000ffff007224 */ /* 0x00afe400018e0619 */
        /* <DEDUP_REMOVED lines=8> */
.L_x_3166:
[----:B------:R-:W-:Y:S05]  /*5940*/  BSYNC B0 ;  /* 0x0000000000007941 */ /* 0x000fea0003800000 */
.L_x_3165:
[----:B------:R-:W-:Y:S04]  /*5950*/  BSSY B0, `(.L_x_3167) ;  /* 0x000000f000007945 */ /* 0x000fe80003800000 */
[----:B------:R-:W-:Y:S05]  /*5960*/  @P5 BRA `(.L_x_3168) ;  /* 0x0000000000345947 */ /* 0x000fea0003800000 */
[----:B-1----:R-:W-:Y:S01]  /*5970*/  IADD3 R21, P3, R24, 0x20, RZ ;  /* 0x0000002018157810 */ /* 0x002fe20007f7e0ff */
[----:B------:R-:W-:Y:S01]  /*5980*/  ULDC.64 UR4, c[0x0][0x818] ;  /* 0x0002060000047ab9 */ /* 0x000fe20000000a00 */
[----:B------:R-:W-:Y:S02]  /*5990*/  IMAD.MOV.U32 R2, RZ, RZ, R34 ;  /* 0x000000ffff027224 */ /* 0x000fe400078e0022 */
[----:B------:R-:W-:Y:S02]  /*59a0*/  IMAD.MOV.U32 R3, RZ, RZ, R27 ;  /* 0x000000ffff037224 */ /* 0x000fe400078e001b */
[----:B---3--:R-:W-:Y:S02]  /*59b0*/  IMAD.X R0, RZ, RZ, R25, P3 ;  /* 0x000000ffff007224 */ /* 0x008fe400018e0619 */
        /* <DEDUP_REMOVED lines=8> */
.L_x_3168:
[----:B------:R-:W-:Y:S05]  /*5a40*/  BSYNC B0 ;  /* 0x0000000000007941 */ /* 0x000fea0003800000 */
.L_x_3167:
        /* <DEDUP_REMOVED lines=15> */
.L_x_3170:
[----:B------:R-:W-:Y:S05]  /*5b40*/  BSYNC B0 ;  /* 0x0000000000007941 */ /* 0x000fea0003800000 */
.L_x_3169:
        /* <DEDUP_REMOVED lines=15> */
.L_x_3172:
[----:B------:R-:W-:Y:S05]  /*5c40*/  BSYNC B0 ;  /* 0x0000000000007941 */ /* 0x000fea0003800000 */
.L_x_3171:
        /* <DEDUP_REMOVED lines=15> */
.L_x_3149:
[----:B------:R-:W2:Y:S01]  /*5d40*/  LDL R15, [R1+0xc] ;  /* 0x00000c00010f7983 */ /* 0x000ea20000100800 */
[----:B------:R-:W2:Y:S08]  /*5d50*/  LDC.64 R2, c[0x0][0x870] ;  /* 0x00021c00ff027b82 */ /* 0x000eb00000000a00 */
[----:B------:R-:W1:Y:S08]  /*5d60*/  LDC.64 R4, c[0x0][0x870] ;  /* 0x00021c00ff047b82 */ /* 0x000e700000000a00 */
[----:B------:R-:W4:Y:S01]  /*5d70*/  LDC R0, c[0x0][0x808] ;  /* 0x00020200ff007b82 */ /* 0x000f220000000800 */
[----:B-1----:R-:W-:-:S04]  /*5d80*/  ISETP.NE.U32.AND P0, PT, R4, RZ, PT ;  /* 0x000000ff0400720c */ /* 0x002fc80003f05070 */
[----:B------:R-:W-:Y:S01]  /*5d90*/  ISETP.NE.AND.EX P0, PT, R5, RZ, PT, P0 ;  /* 0x000000ff0500720c */ /* 0x000fe20003f05300 */
[----:B--2---:R-:W-:Y:S02]  /*5da0*/  IMAD.WIDE R6, R15, 0x4, R2 ;  /* 0x000000040f067825 */ /* 0x004fe400078e0202 */
[----:B------:R-:W1:Y:S10]  /*5db0*/  LDC.64 R2, c[0x0][0x878] ;  /* 0x00021e00ff027b82 */ /* 0x000e740000000a00 */
[----:B------:R-:W2:Y:S01]  /*5dc0*/  @P0 LDG.E R5, desc[UR38][R6.64] ;  /* 0x0000002606050981 */ /* 0x000ea2000c1e1900 */
[----:B-1----:R-:W-:-:S04]  /*5dd0*/  ISETP.NE.U32.AND P1, PT, R2, RZ, PT ;  /* 0x000000ff0200720c */ /* 0x002fc80003f25070 */
[----:B------:R-:W-:-:S13]  /*5de0*/  ISETP.NE.AND.EX P1, PT, R3, RZ, PT, P1 ;  /* 0x000000ff0300720c */ /* 0x000fda0003f25310 */
[----:B------:R-:W1:Y:S02]  /*5df0*/  @P1 LDC.64 R2, c[0x0][0x878] ;  /* 0x00021e00ff021b82 */ /* 0x000e640000000a00 */
[----:B-1----:R-:W-:-:S05]  /*5e00*/  @P1 IMAD.WIDE R8, R15, 0x4, R2 ;  /* 0x000000040f081825 */ /* 0x002fca00078e0202 */
[----:B----4-:R1:W5:Y:S01]  /*5e10*/  @P1 LDG.E R0, desc[UR38][R8.64] ;  /* 0x0000002608001981 */ /* 0x010362000c1e1900 */
[----:B------:R-:W4:Y:S02]  /*5e20*/  S2R R2, SR_TID.X ;  /* 0x0000000000027919 */ /* 0x000f240000002100 */
[----:B----4-:R-:W-:Y:S01]  /*5e30*/  VIADD R10, R2, 0xffffff80 ;  /* 0xffffff80020a7836 */ /* 0x010fe20000000000 */
[----:B------:R-:W-:-:S03]  /*5e40*/  CS2R R2, SRZ ;  /* 0x0000000000027805 */ /* 0x000fc6000001ff00 */
[----:B------:R-:W-:-:S05]  /*5e50*/  IMAD.HI R4, R10, 0x2aaaaaab, RZ ;  /* 0x2aaaaaab0a047827 */ /* 0x000fca00078e02ff */
[----:B------:R-:W-:-:S04]  /*5e60*/  SHF.R.U32.HI R11, RZ, 0x1f, R4 ;  /* 0x0000001fff0b7819 */ /* 0x000fc80000011604 */
[----:B------:R-:W-:-:S05]  /*5e70*/  LEA.HI.SX32 R17, R4, R11, 0x1e ;  /* 0x0000000b04117211 */ /* 0x000fca00078ff2ff */
[----:B------:R-:W-:Y:S02]  /*5e80*/  IMAD R10, R17, -0x18, R10 ;  /* 0xffffffe8110a7824 */ /* 0x000fe400078e020a */
[--C-:B--2---:R-:W-:Y:S01]  /*5e90*/  @P0 IMAD.MOV.U32 R2, RZ, RZ, R5.reuse ;  /* 0x000000ffff020224 */ /* 0x104fe200078e0005 */
[----:B------:R-:W-:-:S04]  /*5ea0*/  @P0 SHF.R.S32.HI R3, RZ, 0x1f, R5 ;  /* 0x0000001fff030819 */ /* 0x000fc80000011405 */
[----:B------:R-:W-:Y:S01]  /*5eb0*/  IADD3 R4, P2, R17, R2, RZ ;  /* 0x0000000211047210 */ /* 0x000fe20007f5e0ff */
[----:B-1----:R-:W-:-:S12]  /*5ec0*/  @P1 BRA `(.L_x_3173) ;  /* 0x0000000000101947 */ /* 0x002fd80003800000 */
[----:B------:R-:W-:Y:S05]  /*5ed0*/  @!P0 BRA `(.L_x_3173) ;  /* 0x00000000000c8947 */ /* 0x000fea0003800000 */
[----:B------:R-:W2:Y:S04]  /*5ee0*/  LDG.E R9, desc[UR38][R6.64] ;  /* 0x0000002606097981 */ /* 0x000ea8000c1e1900 */
[----:B-----5:R-:W2:Y:S02]  /*5ef0*/  LDG.E R0, desc[UR38][R6.64+0x4] ;  /* 0x0000042606007981 */ /* 0x020ea4000c1e1900 */
[----:B--2---:R-:W-:-:S07]  /*5f00*/  IMAD.IADD R0, R0, 0x1, -R9 ;  /* 0x0000000100007824 */ /* 0x004fce00078e0a09 */
.L_x_3173:
[----:B------:R-:W2:Y:S01]  /*5f10*/  LDL.LU R18, [R1+0x10] ;  /* 0x0000100001127983 */ /* 0x000ea20000300800 */
[----:B------:R-:W-:Y:S01]  /*5f20*/  VIADD R7, R17, 0x10 ;  /* 0x0000001011077836 */ /* 0x000fe20000000000 */
[----:B------:R-:W-:Y:S01]  /*5f30*/  ULDC.64 UR4, c[0x0][0x820] ;  /* 0x0002080000047ab9 */ /* 0x000fe20000000a00 */
[----:B------:R-:W-:Y:S01]  /*5f40*/  IMAD.SHL.U32 R10, R10, 0x8, RZ ;  /* 0x000000080a0a7824 */ /* 0x000fe200078e00ff */
[----:B------:R-:W4:Y:S01]  /*5f50*/  LDL R20, [R1+0x18] ;  /* 0x0000180001147983 */ /* 0x000f220000100800 */
[----:B------:R-:W-:-:S03]  /*5f60*/  ULDC UR6, c[0x0][0x80c] ;  /* 0x0002030000067ab9 */ /* 0x000fc60000000800 */
[----:B------:R-:W3:Y:S01]  /*5f70*/  LDL R16, [R1+0x14] ;  /* 0x0000140001107983 */ /* 0x000ee20000100800 */
[----:B------:R-:W-:Y:S01]  /*5f80*/  SHF.R.S32.HI R11, RZ, 0x1f, R10 ;  /* 0x0000001fff0b7819 */ /* 0x000fe2000001140a */
[C---:B------:R-:W-:Y:S01]  /*5f90*/  VIADD R9, R17.reuse, 0x20 ;  /* 0x0000002011097836 */ /* 0x040fe20000000000 */
[C---:B------:R-:W-:Y:S01]  /*5fa0*/  LEA.HI.X.SX32 R5, R17.reuse, R3, 0x1, P2 ;  /* 0x0000000311057211 */ /* 0x040fe200010f0eff */
[----:B------:R-:W-:Y:S01]  /*5fb0*/  VIADD R13, R17, 0x40 ;  /* 0x00000040110d7836 */ /* 0x000fe20000000000 */
[----:B------:R-:W-:Y:S01]  /*5fc0*/  BSSY B0, `(.L_x_3174) ;  /* 0x0000022000007945 */ /* 0x000fe20003800000 */
[----:B--2--5:R-:W-:Y:S02]  /*5fd0*/  IMAD R12, R18, -0x60, R0 ;  /* 0xffffffa0120c7824 */ /* 0x024fe400078e0200 */
[----:B----4-:R-:W-:-:S03]  /*5fe0*/  IMAD R0, R20, UR4, RZ ;  /* 0x0000000414007c24 */ /* 0x010fc6000f8e02ff */
[-C--:B------:R-:W-:Y:S02]  /*5ff0*/  ISETP.GE.AND P4, PT, R7, R12.reuse, PT ;  /* 0x0000000c0700720c */ /* 0x080fe40003f86270 */
[-C--:B------:R-:W-:Y:S01]  /*6000*/  ISETP.GE.AND P3, PT, R17, R12.reuse, PT ;  /* 0x0000000c1100720c */ /* 0x080fe20003f66270 */
[C---:B---3--:R-:W-:Y:S01]  /*6010*/  IMAD R7, R16.reuse, UR5, R0 ;  /* 0x0000000510077c24 */ /* 0x048fe2000f8e0200 */
[----:B------:R-:W-:Y:S01]  /*6020*/  SHF.R.S32.HI R0, RZ, 0x1f, R15 ;  /* 0x0000001fff007819 */ /* 0x000fe2000001140f */
[----:B------:R-:W-:Y:S01]  /*6030*/  IMAD.WIDE.U32 R2, R16, UR4, R10 ;  /* 0x0000000410027c25 */ /* 0x000fe2000f8e000a */
[----:B------:R-:W-:Y:S01]  /*6040*/  ISETP.GE.OR P6, PT, R10, UR6, P3 ;  /* 0x000000060a007c0c */ /* 0x000fe20009fc6670 */
[----:B------:R-:W-:Y:S01]  /*6050*/  ULDC.64 UR4, c[0x0][0x828] ;  /* 0x00020a0000047ab9 */ /* 0x000fe20000000a00 */
[----:B------:R-:W-:Y:S01]  /*6060*/  SEL R14, R0, RZ, !P0 ;  /* 0x000000ff000e7207 */ /* 0x000fe20004000000 */
[----:B------:R-:W-:Y:S01]  /*6070*/  IMAD.IADD R3, R3, 0x1, R7 ;  /* 0x0000000103037824 */ /* 0x000fe200078e0207 */
[-C--:B------:R-:W-:Y:S01]  /*6080*/  ISETP.GE.AND P5, PT, R9, R12.reuse, PT ;  /* 0x0000000c0900720c */ /* 0x080fe20003fa6270 */
[----:B------:R-:W-:Y:S01]  /*6090*/  VIADD R9, R17, 0x30 ;  /* 0x0000003011097836 */ /* 0x000fe20000000000 */
[----:B------:R-:W-:Y:S01]  /*60a0*/  SEL R15, R15, RZ, !P0 ;  /* 0x000000ff0f0f7207 */ /* 0x000fe20004000000 */
[----:B------:R-:W-:Y:S01]  /*60b0*/  IMAD R0, R14, UR4, RZ ;  /* 0x000000040e007c24 */ /* 0x000fe2000f8e02ff */
[----:B------:R-:W-:-:S02]  /*60c0*/  ISETP.GE.AND P1, PT, R13, R12, PT ;  /* 0x0000000c0d00720c */ /* 0x000fc40003f26270 */
        /* <DEDUP_REMOVED lines=17> */
.L_x_3175:
[----:B------:R-:W-:Y:S05]  /*61e0*/  BSYNC B0 ;  /* 0x0000000000007941 */ /* 0x000fea0003800000 */
.L_x_3174:
        /* <DEDUP_REMOVED lines=12> */
[----:B-1----:R-:W-:Y:S01]  /*62b0*/  LEA R18, P0, R4, UR4, 0x1 ;  /* 0x0000000404127c11 */ /* 0x002fe2000f8008ff */
[----:B------:R-:W-:-:S05]  /*62c0*/  IMAD.IADD R5, R5, 0x1, R13 ;  /* 0x0000000105057824 */ /* 0x000fca00078e020d */
[----:B------:R-:W-:-:S05]  /*62d0*/  LEA.HI.X R19, R4, UR5, R5, 0x1, P0 ;  /* 0x0000000504137c11 */ /* 0x000fca00080f0c05 */
[----:B------:R2:W-:Y:S02]  /*62e0*/  STG.E.128 desc[UR38][R18.64], RZ ;  /* 0x000000ff12007986 */ /* 0x0005e4000c101d26 */
.L_x_3177:
[----:B------:R-:W-:Y:S05]  /*62f0*/  BSYNC B0 ;  /* 0x0000000000007941 */ /* 0x000fea0003800000 */
.L_x_3176:
        /* <DEDUP_REMOVED lines=12> */
[----:B-12---:R-:W-:Y:S01]  /*63c0*/  LEA R18, P6, R4, UR4, 0x1 ;  /* 0x0000000404127c11 */ /* 0x006fe2000f8c08ff */
[----:B------:R-:W-:-:S05]  /*63d0*/  IMAD.IADD R5, R5, 0x1, R13 ;  /* 0x0000000105057824 */ /* 0x000fca00078e020d */
[----:B------:R-:W-:-:S05]  /*63e0*/  LEA.HI.X R19, R4, UR5, R5, 0x1, P6 ;  /* 0x0000000504137c11 */ /* 0x000fca000b0f0c05 */
[----:B------:R3:W-:Y:S02]  /*63f0*/  STG.E.128 desc[UR38][R18.64], RZ ;  /* 0x000000ff12007986 */ /* 0x0007e4000c101d26 */
.L_x_3179:
[----:B------:R-:W-:Y:S05]  /*6400*/  BSYNC B0 ;  /* 0x0000000000007941 */ /* 0x000fea0003800000 */
.L_x_3178:
        /* <DEDUP_REMOVED lines=13> */
[----:B-123--:R-:W-:Y:S01]  /*64e0*/  LEA R18, P0, R4, UR4, 0x1 ;  /* 0x0000000404127c11 */ /* 0x00efe2000f8008ff */
[----:B------:R-:W-:-:S05]  /*64f0*/  IMAD.IADD R5, R5, 0x1, R13 ;  /* 0x0000000105057824 */ /* 0x000fca00078e020d */
[----:B------:R-:W-:-:S05]  /*6500*/  LEA.HI.X R19, R4, UR5, R5, 0x1, P0 ;  /* 0x0000000504137c11 */ /* 0x000fca00080f0c05 */
[----:B------:R4:W-:Y:S02]  /*6510*/  STG.E.128 desc[UR38][R18.64], RZ ;  /* 0x000000ff12007986 */ /* 0x0009e4000c101d26 */
.L_x_3181:
[----:B------:R-:W-:Y:S05]  /*6520*/  BSYNC B0 ;  /* 0x0000000000007941 */ /* 0x000fea0003800000 */
.L_x_3180:
        /* <DEDUP_REMOVED lines=16> */
.L_x_3183:
[----:B------:R-:W-:Y:S05]  /*6630*/  BSYNC B0 ;  /* 0x0000000000007941 */ /* 0x000fea0003800000 */
.L_x_3182:
[----:B------:R-:W-:Y:S01]  /*6640*/  ISETP.GE.OR P6, PT, R10, UR6, P0 ;  /* 0x000000060a007c0c */ /* 0x000fe200087c6670 */
[----:B------:R-:W-:-:S12]  /*6650*/  BSSY B0, `(.L_x_3184) ;  /* 0x000000f000007945 */ /* 0x000fd80003800000 */
        /* <DEDUP_REMOVED lines=14> */
.L_x_3185:
[----:B------:R-:W-:Y:S05]  /*6740*/  BSYNC B0 ;  /* 0x0000000000007941 */ /* 0x000fea0003800000 */
.L_x_3184:
[----:B------:R-:W-:Y:S01]  /*6750*/  ULDC.64 UR4, c[0x0][0x850] ;  /* 0x0002140000047ab9 */ /* 0x000fe20000000a00 */
[----:B------:R-:W-:Y:S01]  /*6760*/  ULDC UR6, c[0x0][0x83c] ;  /* 0x00020f0000067ab9 */ /* 0x000fe20000000800 */
[----:B------:R-:W-:Y:S01]  /*6770*/  IMAD R0, R20, UR4, RZ ;  /* 0x0000000414007c24 */ /* 0x000fe2000f8e02ff */
[----:B------:R-:W-:Y:S01]  /*6780*/  ISETP.GE.OR P3, PT, R10, UR6, P3 ;  /* 0x000000060a007c0c */ /* 0x000fe20009f66670 */
[----:B------:R-:W-:Y:S01]  /*6790*/  IMAD.WIDE.U32 R4, R16, UR4, R10 ;  /* 0x0000000410047c25 */ /* 0x000fe2000f8e000a */
[----:B------:R-:W-:Y:S01]  /*67a0*/  BSSY B0, `(.L_x_3186) ;  /* 0x0000018000007945 */ /* 0x000fe20003800000 */
[----:B------:R-:W-:Y:S02]  /*67b0*/  ISETP.GE.OR P4, PT, R10, UR6, P4 ;  /* 0x000000060a007c0c */ /* 0x000fe4000a786670 */
[----:B-1----:R-:W-:Y:S01]  /*67c0*/  IMAD R7, R16, UR5, R0 ;  /* 0x0000000510077c24 */ /* 0x002fe2000f8e0200 */
[----:B------:R-:W-:Y:S01]  /*67d0*/  ULDC.64 UR4, c[0x0][0x858] ;  /* 0x0002160000047ab9 */ /* 0x000fe20000000a00 */
[----:B------:R-:W-:Y:S01]  /*67e0*/  ISETP.GE.OR P5, PT, R10, UR6, P5 ;  /* 0x000000060a007c0c */ /* 0x000fe2000afa6670 */
[----:B------:R-:W-:Y:S01]  /*67f0*/  IMAD R0, R14, UR4, RZ ;  /* 0x000000040e007c24 */ /* 0x000fe2000f8e02ff */
[C---:B------:R-:W-:Y:S01]  /*6800*/  ISETP.GE.OR P2, PT, R10.reuse, UR6, P2 ;  /* 0x000000060a007c0c */ /* 0x040fe20009746670 */
[----:B------:R-:W-:Y:S01]  /*6810*/  IMAD.IADD R5, R5, 0x1, R7 ;  /* 0x0000000105057824 */ /* 0x000fe200078e0207 */
[C---:B------:R-:W-:Y:S01]  /*6820*/  ISETP.GE.OR P1, PT, R10.reuse, UR6, P1 ;  /* 0x000000060a007c0c */ /* 0x040fe20008f26670 */
[C---:B------:R-:W-:Y:S01]  /*6830*/  IMAD R7, R15.reuse, UR5, R0 ;  /* 0x000000050f077c24 */ /* 0x040fe2000f8e0200 */
[----:B------:R-:W-:Y:S01]  /*6840*/  ISETP.GE.OR P0, PT, R10, UR6, P0 ;  /* 0x000000060a007c0c */ /* 0x000fe20008706670 */
[----:B------:R-:W-:-:S04]  /*6850*/  IMAD.WIDE.U32 R8, R15, UR4, R4 ;  /* 0x000000040f087c25 */ /* 0x000fc8000f8e0004 */
[----:B------:R-:W-:Y:S01]  /*6860*/  IMAD.IADD R7, R9, 0x1, R7 ;  /* 0x0000000109077824 */ /* 0x000fe200078e0207 */
[----:B------:R-:W-:Y:S07]  /*6870*/  @P3 BRA `(.L_x_3187) ;  /* 0x0000000000283947 */ /* 0x000fee0003800000 */
        /* <DEDUP_REMOVED lines=10> */
.L_x_3187:
[----:B------:R-:W-:Y:S05]  /*6920*/  BSYNC B0 ;  /* 0x0000000000007941 */ /* 0x000fea0003800000 */
.L_x_3186:
        /* <DEDUP_REMOVED lines=15> */
.L_x_3189:
[----:B------:R-:W-:Y:S05]  /*6a20*/  BSYNC B0 ;  /* 0x0000000000007941 */ /* 0x000fea0003800000 */
.L_x_3188:
        /* <DEDUP_REMOVED lines=15> */
.L_x_3191:
[----:B------:R-:W-:Y:S05]  /*6b20*/  BSYNC B0 ;  /* 0x0000000000007941 */ /* 0x000fea0003800000 */
.L_x_3190:
        /* <DEDUP_REMOVED lines=15> */
.L_x_3193:
[----:B------:R-:W-:Y:S05]  /*6c20*/  BSYNC B0 ;  /* 0x0000000000007941 */ /* 0x000fea0003800000 */
.L_x_3192:
        /* <DEDUP_REMOVED lines=15> */
.L_x_3195:
[----:B------:R-:W-:Y:S05]  /*6d20*/  BSYNC B0 ;  /* 0x0000000000007941 */ /* 0x000fea0003800000 */
.L_x_3194:
        /* <DEDUP_REMOVED lines=15> */
.L_x_3118:
        /* <DEDUP_REMOVED lines=29> */
.L_x_3197:
[----:B------:R-:W-:Y:S01]  /*6ff0*/  ULDC UR9, c[0x0][0x8c4] ;  /* 0x0002310000097ab9 */ /* 0x000fe20000000800 */
[----:B------:R-:W-:Y:S01]  /*7000*/  UMOV UR7, UR8 ;  /* 0x0000000800077c82 */ /* 0x000fe20008000000 */
[----:B------:R-:W-:-:S11]  /*7010*/  UISETP.NE.AND UP0, UPT, UR9, 0x1, UPT ;  /* 0x000000010900788c */ /* 0x000fd6000bf05270 */
[----:B------:R-:W-:Y:S02]  /*7020*/  @UP0 ULDC.64 UR10, c[0x0][0x8c8] ;  /* 0x00023200000a0ab9 */ /* 0x000fe40000000a00 */
[----:B------:R-:W-:-:S04]  /*7030*/  UIMAD.WIDE.U32 UR4, UR8, UR10, URZ ;  /* 0x0000000a080472a5 */ /* 0x000fc8000f8e003f */
[----:B------:R-:W-:-:S04]  /*7040*/  @UP0 USHF.R.U32.HI UR7, URZ, UR11, UR5 ;  /* 0x0000000b3f070299 */ /* 0x000fc80008011605 */
[----:B------:R-:W-:-:S12]  /*7050*/  UIMAD UR4, UR7, UR9, URZ ;  /* 0x00000009070472a4 */ /* 0x000fd8000f8e023f */
.L_x_3198:
        /* <DEDUP_REMOVED lines=9> */
[----:B------:R-:W-:-:S03]  /*70f0*/  @UP0 USHF.R.U32.HI UR17, URZ, UR6, UR5 ;  /* 0x000000063f110299 */ /* 0x000fc60008011605 */
[----:B------:R-:W-:Y:S01]  /*7100*/  ULDC.64 UR4, c[0x0][0x8f8] ;  /* 0x00023e0000047ab9 */ /* 0x000fe20000000a00 */
[----:B------:R-:W-:Y:S01]  /*7110*/  UIADD3 UR6, -UR17, URZ, URZ ;  /* 0x0000003f11067290 */ /* 0x000fe2000fffe13f */
[----:B------:R-:W-:-:S03]  /*7120*/  ISETP.NE.U32.AND P0, PT, RZ, UR4, PT ;  /* 0x00000004ff007c0c */ /* 0x000fc6000bf05070 */
[----:B------:R-:W-:Y:S01]  /*7130*/  UIMAD UR6, UR9, UR6, UR8 ;  /* 0x00000006090672a4 */ /* 0x000fe2000f8e0208 */
[----:B------:R-:W-:-:S13]  /*7140*/  ISETP.NE.AND.EX P0, PT, RZ, UR5, PT, P0 ;  /* 0x00000005ff007c0c */ /* 0x000fda000bf05300 */
        /* <DEDUP_REMOVED lines=8> */
.L_x_3199:
        /* <DEDUP_REMOVED lines=11> */
[----:B------:R-:W-:Y:S01]  /*7280*/  R2UR UR4, R0 ;  /* 0x00000000000472ca */ /* 0x000fe200000e0000 */
[----:B------:R-:W-:-:S14]  /*7290*/  BRA `(.L_x_3200) ;  /* 0x0000000000047947 */ /* 0x000fdc0003800000 */
.L_x_3201:
[----:B------:R-:W-:-:S05]  /*72a0*/  ULDC UR4, c[0x0][0x8ec] ;  /* 0x00023b0000047ab9 */ /* 0x000fca0000000800 */
.L_x_3200:
[----:B------:R-:W-:-:S04]  /*72b0*/  UIADD3 UR4, UR4, 0x5f, URZ ;  /* 0x0000005f04047890 */ /* 0x000fc8000fffe03f */
[----:B------:R-:W-:-:S04]  /*72c0*/  UIMAD.WIDE UR4, UR4, 0x2aaaaaab, URZ ;  /* 0x2aaaaaab040478a5 */ /* 0x000fc8000f8e023f */
[----:B------:R-:W-:-:S04]  /*72d0*/  USHF.R.U32.HI UR4, URZ, 0x1f, UR5 ;  /* 0x0000001f3f047899 */ /* 0x000fc80008011605 */
[----:B------:R-:W-:-:S04]  /*72e0*/  ULEA.HI.SX32 UR4, UR5, UR4, 0x1c ;  /* 0x0000000405047291 */ /* 0x000fc8000f8fe23f */
[----:B------:R-:W-:-:S04]  /*72f0*/  UISETP.GE.AND UP0, UPT, UR7, UR4, UPT ;  /* 0x000000040700728c */ /* 0x000fc8000bf06270 */
[----:B------:R-:W-:-:S06]  /*7300*/  USEL UR17, UR17, 0xffffffff, !UP0 ;  /* 0xffffffff11117887 */ /* 0x000fcc000c000000 */
[----:B------:R-:W-:-:S13]  /*7310*/  ISETP.LE.AND P0, PT, RZ, UR17, PT ;  /* 0x00000011ff007c0c */ /* 0x000fda000bf03270 */
[----:B------:R-:W-:Y:S05]  /*7320*/  @!P0 BRA `(.L_x_3125) ;  /* 0x0000004000508947 */ /* 0x000fea0003800000 */
[----:B------:R-:W-:Y:S01]  /*7330*/  ULDC.64 UR4, c[0x0][0x770] ;  /* 0x0001dc0000047ab9 */ /* 0x000fe20000000a00 */
[----:B------:R-:W-:Y:S01]  /*7340*/  ULDC.64 UR12, c[0x0][0x788] ;  /* 0x0001e200000c7ab9 */ /* 0x000fe20000000a00 */
        /* <DEDUP_REMOVED lines=19> */
[----:B------:R-:W-:-:S11]  /*7480*/  USHF.R.S32.HI UR11, URZ, 0x1f, UR6 ;  /* 0x0000001f3f0b7899 */ /* 0x000fd60008011406 */
        /* <DEDUP_REMOVED lines=16> */
.L_x_3202:
        /* <DEDUP_REMOVED lines=13> */
.L_x_3203:
        /* <DEDUP_REMOVED lines=12> */
.L_x_3204:
[----:B------:R-:W-:Y:S01]  /*7720*/  UIMAD UR7, UR7, 0x60, UR10 ;  /* 0x00000060070778a4 */ /* 0x000fe2000f8e020a */
[----:B------:R-:W-:Y:S01]  /*7730*/  ULDC UR9, c[0x0][0x74c] ;  /* 0x0001d30000097ab9 */ /* 0x000fe20000000800 */
[----:B------:R-:W-:Y:S02]  /*7740*/  UIADD3 UR10, UR10, 0x3f, URZ ;  /* 0x0000003f0a0a7890 */ /* 0x000fe4000fffe03f */
[----:B------:R-:W-:-:S04]  /*7750*/  UIADD3 UR7, UR7, -UR9, -UR8 ;  /* 0x8000000907077290 */ /* 0x000fc8000fffe808 */
        /* <DEDUP_REMOVED lines=11> */
[----:B------:R-:W-:Y:S01]  /*7810*/  ULDC.64 UR18, c[0x0][0x2d8] ;  /* 0x0000b60000127ab9 */ /* 0x000fe20000000a00 */
[----:B------:R-:W-:Y:S02]  /*7820*/  USHF.R.S32.HI UR9, URZ, 0x1f, UR17 ;  /* 0x0000001f3f097899 */ /* 0x000fe40008011411 */
[----:B------:R-:W-:Y:S02]  /*7830*/  UIMAD UR8, UR11, UR18, URZ ;  /* 0x000000120b0872a4 */ /* 0x000fe4000f8e023f */
[----:B------:R-:W-:Y:S02]  /*7840*/  UIMAD.WIDE.U32 UR10, UR6, UR18, URZ ;  /* 0x00000012060a72a5 */ /* 0x000fe4000f8e003f */
[----:B------:R-:W-:Y:S02]  /*7850*/  UIMAD UR19, UR6, UR19, UR8 ;  /* 0x00000013061372a4 */ /* 0x000fe4000f8e0208 */
[----:B------:R-:W-:Y:S02]  /*7860*/  UIADD3 UR6, UR7, -UR16, URZ ;  /* 0x8000001007067290 */ /* 0x000fe4000fffe03f */
[----:B------:R-:W-:-:S02]  /*7870*/  USEL UR17, UR17, URZ, !UP0 ;  /* 0x0000003f11117287 */ /* 0x000fc4000c000000 */
[----:B------:R-:W-:Y:S02]  /*7880*/  ULOP3.LUT UR6, UR6, 0x1, URZ, 0xc0, !UPT ;  /* 0x0000000106067892 */ /* 0x000fe4000f8ec03f */
[----:B------:R-:W-:Y:S02]  /*7890*/  USEL UR18, UR9, URZ, !UP0 ;  /* 0x0000003f09127287 */ /* 0x000fe4000c000000 */
[----:B------:R-:W-:Y:S02]  /*78a0*/  UISETP.NE.U32.AND UP0, UPT, UR6, 0x1, UPT ;  /* 0x000000010600788c */ /* 0x000fe4000bf05070 */
[----:B------:R-:W-:Y:S02]  /*78b0*/  UIADD3 UR8, UP1, UR4, UR10, URZ ;  /* 0x0000000a04087290 */ /* 0x000fe4000ff3e03f */
[----:B------:R-:W-:Y:S02]  /*78c0*/  UIADD3 UR19, UR11, UR19, URZ ;  /* 0x000000130b137290 */ /* 0x000fe4000fffe03f */
[----:B------:R-:W-:Y:S01]  /*78d0*/  PLOP3.LUT P1, PT, PT, PT, UP0, 0x80, 0x0 ;  /* 0x000000000000781c */ /* 0x000fe20003f2f008 */
[----:B------:R-:W-:Y:S01]  /*78e0*/  ULDC.64 UR36, c[0x0][0x2e0] ;  /* 0x0000b80000247ab9 */ /* 0x000fe20000000a00 */
[----:B------:R-:W-:-:S02]  /*78f0*/  UIADD3.X UR9, UR5, UR19, URZ, UP1, !UPT ;  /* 0x0000001305097290 */ /* 0x000fc40008ffe43f */
        /* <DEDUP_REMOVED lines=24> */
.L_x_3207:
[----:B------:R-:W-:Y:S05]  /*7a80*/  BSYNC B0 ;  /* 0x0000000000007941 */ /* 0x000fea0003800000 */
.L_x_3206:
        /* <DEDUP_REMOVED lines=18> */
.L_x_3209:
[----:B------:R-:W-:Y:S05]  /*7bb0*/  BSYNC B0 ;  /* 0x0000000000007941 */ /* 0x000fea0003800000 */
.L_x_3208:
        /* <DEDUP_REMOVED lines=19> */
.L_x_3211:
[----:B------:R-:W-:Y:S05]  /*7cf0*/  BSYNC B0 ;  /* 0x0000000000007941 */ /* 0x000fea0003800000 */
.L_x_3210:
[----:B------:R-:W-:Y:S06]  /*7d00*/  BAR.ARV 0xa, 0xa0 ;  /* 0x0282800000007b1d */ /* 0x000fec0000002000 */
[----:B------:R-:W-:Y:S04]  /*7d10*/  BSSY B0, `(.L_x_3212) ;  /* 0x0000003000007945 */ /* 0x000fe80003800000 */
[----:B------:R-:W-:Y:S05]  /*7d20*/  @!P0 BRA `(.L_x_3213) ;  /* 0x0000000000048947 */ /* 0x000fea0003800000 */
[----:B------:R-:W-:-:S04]  /*7d30*/  DEPBAR.LE SB0, 0x1 ;  /* 0x000080400000791a */ /* 0x000fc80000000000 */
.L_x_3213:
[----:B------:R-:W-:Y:S05]  /*7d40*/  BSYNC B0 ;  /* 0x0000000000007941 */ /* 0x000fea0003800000 */
.L_x_3212:
[----:B------:R-:W-:Y:S06]  /*7d50*/  BAR.ARV 0xb, 0xa0 ;  /* 0x02c2800000007b1d */ /* 0x000fec0000002000 */
[----:B------:R-:W-:Y:S04]  /*7d60*/  BSSY B0, `(.L_x_3214) ;  /* 0x0000003000007945 */ /* 0x000fe80003800000 */
[----:B------:R-:W-:Y:S05]  /*7d70*/  @!P0 BRA `(.L_x_3215) ;  /* 0x0000000000048947 */ /* 0x000fea0003800000 */
[----:B------:R-:W-:-:S04]  /*7d80*/  DEPBAR.LE SB0, 0x0 ;  /* 0x000080000000791a */ /* 0x000fc80000000000 */
.L_x_3215:
[----:B------:R-:W-:Y:S05]  /*7d90*/  BSYNC B0 ;  /* 0x0000000000007941 */ /* 0x000fea0003800000 */
.L_x_3214:
[----:B------:R-:W-:Y:S06]  /*7da0*/  BAR.ARV 0xc, 0xa0 ;  /* 0x0302800000007b1d */ /* 0x000fec0000002000 */
[----:B------:R-:W-:Y:S01]  /*7db0*/  UIADD3 UR20, UR16, 0x1, URZ ;  /* 0x0000000110147890 */ /* 0x000fe2000fffe03f */
[----:B------:R-:W-:Y:S11]  /*7dc0*/  BRA `(.L_x_3216) ;  /* 0x0000000000047947 */ /* 0x000ff60003800000 */
.L_x_3205:
[----:B------:R-:W-:-:S05]  /*7dd0*/  UMOV UR20, UR16 ;  /* 0x0000001000147c82 */ /* 0x000fca0008000000 */
.L_x_3216:
[----:B------:R-:W-:-:S04]  /*7de0*/  UIADD3 UR6, UR16, 0x1, URZ ;  /* 0x0000000110067890 */ /* 0x000fc8000fffe03f */
[----:B------:R-:W-:-:S06]  /*7df0*/  UISETP.NE.AND UP0, UPT, UR7, UR6, UPT ;  /* 0x000000060700728c */ /* 0x000fcc000bf05270 */
[----:B------:R-:W-:-:S13]  /*7e00*/  PLOP3.LUT P1, PT, PT, PT, UP0, 0x80, 0x0 ;  /* 0x000000000000781c */ /* 0x000fda0003f2f008 */
        /* <DEDUP_REMOVED lines=23> */
.L_x_3237:
        /* <DEDUP_REMOVED lines=32> */
.L_x_3218:
[----:B------:R-:W-:Y:S05]  /*8180*/  BSYNC B0 ;  /* 0x0000000000007941 */ /* 0x000fea0003800000 */
.L_x_3217:
        /* <DEDUP_REMOVED lines=12> */
.L_x_3220:
[----:B------:R-:W-:Y:S05]  /*8250*/  BSYNC B0 ;  /* 0x0000000000007941 */ /* 0x000fea0003800000 */
.L_x_3219:
        /* <DEDUP_REMOVED lines=13> */
.L_x_3222:
[----:B------:R-:W-:Y:S05]  /*8330*/  BSYNC B0 ;  /* 0x0000000000007941 */ /* 0x000fea0003800000 */
.L_x_3221:
[----:B------:R-:W-:Y:S06]  /*8340*/  BAR.ARV 0xa, 0xa0 ;  /* 0x0282800000007b1d */ /* 0x000fec0000002000 */
[----:B------:R-:W-:Y:S04]  /*8350*/  BSSY B0, `(.L_x_3223) ;  /* 0x0000003000007945 */ /* 0x000fe80003800000 */
[----:B------:R-:W-:Y:S05]  /*8360*/  @!P0 BRA `(.L_x_3224) ;  /* 0x0000000000048947 */ /* 0x000fea0003800000 */
[----:B------:R-:W-:-:S04]  /*8370*/  DEPBAR.LE SB0, 0x1 ;  /* 0x000080400000791a */ /* 0x000fc80000000000 */
.L_x_3224:
[----:B------:R-:W-:Y:S05]  /*8380*/  BSYNC B0 ;  /* 0x0000000000007941 */ /* 0x000fea0003800000 */
.L_x_3223:
[----:B------:R-:W-:Y:S06]  /*8390*/  BAR.ARV 0xb, 0xa0 ;  /* 0x02c2800000007b1d */ /* 0x000fec0000002000 */
[----:B------:R-:W-:Y:S04]  /*83a0*/  BSSY B0, `(.L_x_3225) ;  /* 0x0000003000007945 */ /* 0x000fe80003800000 */
[----:B------:R-:W-:Y:S05]  /*83b0*/  @!P0 BRA `(.L_x_3226) ;  /* 0x0000000000048947 */ /* 0x000fea0003800000 */
[----:B------:R-:W-:-:S04]  /*83c0*/  DEPBAR.LE SB0, 0x0 ;  /* 0x000080000000791a */ /* 0x000fc80000000000 */
.L_x_3226:
[----:B------:R-:W-:Y:S05]  /*83d0*/  BSYNC B0 ;  /* 0x0000000000007941 */ /* 0x000fea0003800000 */
.L_x_3225:
        /* <DEDUP_REMOVED lines=13> */
.L_x_3228:
[----:B------:R-:W-:Y:S05]  /*84b0*/  BSYNC B0 ;  /* 0x0000000000007941 */ /* 0x000fea0003800000 */
.L_x_3227:
        /* <DEDUP_REMOVED lines=12> */
.L_x_3230:
[----:B------:R-:W-:Y:S05]  /*8580*/  BSYNC B0 ;  /* 0x0000000000007941 */ /* 0x000fea0003800000 */
.L_x_3229:
        /* <DEDUP_REMOVED lines=13> */
.L_x_3232:
[----:B------:R-:W-:Y:S05]  /*8660*/  BSYNC B0 ;  /* 0x0000000000007941 */ /* 0x000fea0003800000 */
.L_x_3231:
[----:B------:R-:W-:Y:S06]  /*8670*/  BAR.ARV 0xa, 0xa0 ;  /* 0x0282800000007b1d */ /* 0x000fec0000002000 */
[----:B------:R-:W-:Y:S04]  /*8680*/  BSSY B0, `(.L_x_3233) ;  /* 0x0000003000007945 */ /* 0x000fe80003800000 */
[----:B------:R-:W-:Y:S05]  /*8690*/  @!P0 BRA `(.L_x_3234) ;  /* 0x0000000000048947 */ /* 0x000fea0003800000 */
[----:B------:R-:W-:-:S04]  /*86a0*/  DEPBAR.LE SB0, 0x1 ;  /* 0x000080400000791a */ /* 0x000fc80000000000 */
.L_x_3234:
[----:B------:R-:W-:Y:S05]  /*86b0*/  BSYNC B0 ;  /* 0x0000000000007941 */ /* 0x000fea0003800000 */
.L_x_3233:
[----:B------:R-:W-:Y:S01]  /*86c0*/  UIADD3 UR20, UR20, 0x2, URZ ;  /* 0x0000000214147890 */ /* 0x000fe2000fffe03f */
[----:B------:R-:W-:Y:S06]  /*86d0*/  BAR.ARV 0xb, 0xa0 ;  /* 0x02c2800000007b1d */ /* 0x000fec0000002000 */
[----:B------:R-:W-:Y:S01]  /*86e0*/  UISETP.GE.AND UP0, UPT, UR20, UR7, UPT ;  /* 0x000000071400728c */ /* 0x000fe2000bf06270 */
[----:B------:R-:W-:Y:S04]  /*86f0*/  BSSY B0, `(.L_x_3235) ;  /* 0x0000003000007945 */ /* 0x000fe80003800000 */
[----:B------:R-:W-:Y:S06]  /*8700*/  @!P0 BRA `(.L_x_3236) ;  /* 0x0000000000048947 */ /* 0x000fec0003800000 */
[----:B------:R-:W-:-:S04]  /*8710*/  DEPBAR.LE SB0, 0x0 ;  /* 0x000080000000791a */ /* 0x000fc80000000000 */
.L_x_3236:
[----:B------:R-:W-:Y:S05]  /*8720*/  BSYNC B0 ;  /* 0x0000000000007941 */ /* 0x000fea0003800000 */
.L_x_3235:
[----:B------:R-:W-:Y:S06]  /*8730*/  BAR.ARV 0xc, 0xa0 ;  /* 0x0302800000007b1d */ /* 0x000fec0000002000 */
[----:B------:R-:W-:Y:S01]  /*8740*/  PLOP3.LUT P1, PT, PT, PT, UP0, 0x80, 0x0 ;  /* 0x000000000000781c */ /* 0x000fe20003f2f008 */
[----:B------:R-:W-:Y:S02]  /*8750*/  UIADD3 UR47, UR47, 0x6000, URZ ;  /* 0x000060002f2f7890 */ /* 0x000fe4000fffe03f */
[----:B------:R-:W-:-:S10]  /*8760*/  UIADD3 UR6, UR6, 0x6000, URZ ;  /* 0x0000600006067890 */ /* 0x000fd4000fffe03f */
[----:B------:R-:W-:Y:S05]  /*8770*/  @!P1 BRA `(.L_x_3237) ;  /* 0xfffffff800009947 */ /* 0x000fea000383ffff */
[----:B------:R-:W-:Y:S05]  /*8780*/  BRA `(.L_x_3125) ;  /* 0x0000002c00387947 */ /* 0x000fea0003800000 */
.L_x_3196:
[----:B------:R-:W1:Y:S01]  /*8790*/  LDC R5, c[0x0][0x8d0] ;  /* 0x00023400ff057b82 */ /* 0x000e620000000800 */
[----:B------:R-:W2:Y:S01]  /*87a0*/  S2R R3, SR_CTAID.X ;  /* 0x0000000000037919 */ /* 0x000ea20000002500 */
[----:B------:R-:W-:Y:S01]  /*87b0*/  ULDC UR4, c[0x0][0x8e8] ;  /* 0x00023a0000047ab9 */ /* 0x000fe20000000800 */
[----:B-1----:R-:W-:Y:S01]  /*87c0*/  ISETP.NE.AND P0, PT, R5, 0x1, PT ;  /* 0x000000010500780c */ /* 0x002fe20003f05270 */
[----:B--2---:R-:W-:-:S12]  /*87d0*/  IMAD.MOV.U32 R2, RZ, RZ, R3 ;  /* 0x000000ffff027224 */ /* 0x004fd800078e0003 */
[----:B------:R-:W1:Y:S08]  /*87e0*/  @P0 LDC R0, c[0x0][0x8d4] ;  /* 0x00023500ff000b82 */ /* 0x000e700000000800 */
[----:B------:R-:W2:Y:S01]  /*87f0*/  @P0 LDC R7, c[0x0][0x8d8] ;  /* 0x00023600ff070b82 */ /* 0x000ea20000000800 */
[----:B-1----:R-:W-:-:S05]  /*8800*/  @P0 IMAD.HI.U32 R0, R3, R0, RZ ;  /* 0x0000000003000227 */ /* 0x002fca00078e00ff */
[----:B--2---:R-:W-:-:S04]  /*8810*/  @P0 SHF.R.U32.HI R2, RZ, R7, R0 ;  /* 0x00000007ff020219 */ /* 0x004fc80000011600 */
[----:B------:R-:W-:Y:S01]  /*8820*/  ISETP.GE.AND P0, PT, R2, UR4, PT ;  /* 0x0000000402007c0c */ /* 0x000fe2000bf06270 */
[----:B------:R-:W-:-:S04]  /*8830*/  IMAD.MOV R0, RZ, RZ, -R2 ;  /* 0x000000ffff007224 */ /* 0x000fc800078e0a02 */
[----:B------:R-:W-:-:S08]  /*8840*/  IMAD R5, R5, R0, R3 ;  /* 0x0000000005057224 */ /* 0x000fd000078e0203 */
[----:B------:R-:W-:Y:S05]  /*8850*/  @!P0 BRA `(.L_x_3238) ;  /* 0x0000000000208947 */ /* 0x000fea0003800000 */
[----:B------:R-:W1:Y:S01]  /*8860*/  LDC R3, c[0x0][0x8dc] ;  /* 0x00023700ff037b82 */ /* 0x000e620000000800 */
[----:B------:R-:W-:Y:S01]  /*8870*/  IMAD.MOV.U32 R0, RZ, RZ, R5 ;  /* 0x000000ffff007224 */ /* 0x000fe200078e0005 */
[----:B-1----:R-:W-:-:S13]  /*8880*/  ISETP.NE.AND P0, PT, R3, 0x1, PT ;  /* 0x000000010300780c */ /* 0x002fda0003f05270 */
[----:B------:R-:W1:Y:S02]  /*8890*/  @P0 LDC.64 R6, c[0x0][0x8e0] ;  /* 0x00023800ff060b82 */ /* 0x000e640000000a00 */
[----:B-1----:R-:W-:-:S05]  /*88a0*/  @P0 IMAD.HI.U32 R4, R5, R6, RZ ;  /* 0x0000000605040227 */ /* 0x002fca00078e00ff */
[----:B------:R-:W-:-:S05]  /*88b0*/  @P0 SHF.R.U32.HI R0, RZ, R7, R4 ;  /* 0x00000007ff000219 */ /* 0x000fca0000011604 */
[----:B------:R-:W-:Y:S01]  /*88c0*/  IMAD R3, R0, R3, RZ ;  /* 0x0000000300037224 */ /* 0x000fe200078e02ff */
[----:B------:R-:W-:Y:S06]  /*88d0*/  BRA `(.L_x_3239) ;  /* 0x00000000001c7947 */ /* 0x000fec0003800000 */
.L_x_3238:
[----:B------:R-:W1:Y:S01]  /*88e0*/  LDC R3, c[0x0][0x8c4] ;  /* 0x00023100ff037b82 */ /* 0x000e620000000800 */
[----:B------:R-:W-:Y:S01]  /*88f0*/  IMAD.MOV.U32 R0, RZ, RZ, R5 ;  /* 0x000000ffff007224 */ /* 0x000fe200078e0005 */
[----:B-1----:R-:W-:-:S13]  /*8900*/  ISETP.NE.AND P0, PT, R3, 0x1, PT ;  /* 0x000000010300780c */ /* 0x002fda0003f05270 */
[----:B------:R-:W1:Y:S02]  /*8910*/  @P0 LDC.64 R6, c[0x0][0x8c8] ;  /* 0x00023200ff060b82 */ /* 0x000e640000000a00 */
[----:B-1----:R-:W-:-:S05]  /*8920*/  @P0 IMAD.HI.U32 R4, R5, R6, RZ ;  /* 0x0000000605040227 */ /* 0x002fca00078e00ff */
[----:B------:R-:W-:-:S05]  /*8930*/  @P0 SHF.R.U32.HI R0, RZ, R7, R4 ;  /* 0x00000007ff000219 */ /* 0x000fca0000011604 */
[----:B------:R-:W-:-:S07]  /*8940*/  IMAD R3, R0, R3, RZ ;  /* 0x0000000300037224 */ /* 0x000fce00078e02ff */
.L_x_3239:
[----:B------:R-:W1:Y:S01]  /*8950*/  LDC R8, c[0x0][0x8b8] ;  /* 0x00022e00ff087b82 */ /* 0x000e620000000800 */
[----:B------:R-:W-:Y:S01]  /*8960*/  IMAD.IADD R3, R5, 0x1, -R3 ;  /* 0x0000000105037824 */ /* 0x000fe200078e0a03 */
[----:B------:R-:W-:-:S06]  /*8970*/  ULDC.64 UR6, c[0x0][0x8f8] ;  /* 0x00023e0000067ab9 */ /* 0x000fcc0000000a00 */
[----:B------:R-:W2:Y:S01]  /*8980*/  LDC R4, c[0x0][0x8c4] ;  /* 0x00023100ff047b82 */ /* 0x000ea20000000800 */
[C---:B-1----:R-:W-:Y:S02]  /*8990*/  ISETP.NE.AND P0, PT, R8.reuse, 0x1, PT ;  /* 0x000000010800780c */ /* 0x042fe40003f05270 */
[----:B------:R-:W-:Y:S01]  /*89a0*/  R2UR UR28, R8 ;  /* 0x00000000081c72ca */ /* 0x000fe200000e0000 */
[----:B--2---:R-:W-:-:S04]  /*89b0*/  IMAD R3, R2, R4, R3 ;  /* 0x0000000402037224 */ /* 0x004fc800078e0203 */
[----:B------:R-:W-:-:S06]  /*89c0*/  IMAD.MOV.U32 R9, RZ, RZ, R3 ;  /* 0x000000ffff097224 */ /* 0x000fcc00078e0003 */
[----:B------:R-:W1:Y:S01]  /*89d0*/  @P0 LDC R6, c[0x0][0x8bc] ;  /* 0x00022f00ff060b82 */ /* 0x000e620000000800 */
[----:B------:R-:W-:-:S07]  /*89e0*/  R2UR UR5, R3 ;  /* 0x00000000030572ca */ /* 0x000fce00000e0000 */
[----:B------:R-:W2:Y:S01]  /*89f0*/  @P0 LDC R7, c[0x0][0x8c0] ;  /* 0x00023000ff070b82 */ /* 0x000ea20000000800 */
[----:B-1----:R-:W-:-:S05]  /*8a00*/  @P0 IMAD.HI.U32 R2, R3, R6, RZ ;  /* 0x0000000603020227 */ /* 0x002fca00078e00ff */
[----:B--2---:R-:W-:Y:S02]  /*8a10*/  @P0 SHF.R.U32.HI R9, RZ, R7, R2 ;  /* 0x00000007ff090219 */ /* 0x004fe40000011602 */
[----:B------:R-:W-:-:S03]  /*8a20*/  ISETP.NE.U32.AND P0, PT, RZ, UR6, PT ;  /* 0x00000006ff007c0c */ /* 0x000fc6000bf05070 */
[----:B------:R-:W-:Y:S01]  /*8a30*/  IMAD.MOV R2, RZ, RZ, -R9 ;  /* 0x000000ffff027224 */ /* 0x000fe200078e0a09 */
[----:B------:R-:W-:-:S04]  /*8a40*/  ISETP.NE.AND.EX P0, PT, RZ, UR7, PT, P0 ;  /* 0x00000007ff007c0c */ /* 0x000fc8000bf05300 */
[----:B------:R-:W-:-:S13]  /*8a50*/  R2UR UR4, R2 ;  /* 0x00000000020472ca */ /* 0x000fda00000e0000 */
[----:B------:R-:W-:Y:S01]  /*8a60*/  UIMAD UR28, UR28, UR4, UR5 ;  /* 0x000000041c1c72a4 */ /* 0x000fe2000f8e0205 */
[----:B------:R-:W-:Y:S11]  /*8a70*/  @!P0 BRA `(.L_x_3240) ;  /* 0x0000000000108947 */ /* 0x000ff60003800000 */
[----:B------:R-:W1:Y:S02]  /*8a80*/  LDC.64 R2, c[0x0][0x8f8] ;  /* 0x00023e00ff027b82 */ /* 0x000e640000000a00 */
[----:B-1----:R-:W-:-:S05]  /*8a90*/  IMAD.WIDE R2, R9, 0x4, R2 ;  /* 0x0000000409027825 */ /* 0x002fca00078e0202 */
[----:B------:R1:W5:Y:S01]  /*8aa0*/  LDG.E R4, desc[UR38][R2.64] ;  /* 0x0000002602047981 */ /* 0x000362000c1e1900 */
[----:B------:R-:W-:Y:S05]  /*8ab0*/  BRA `(.L_x_3241) ;  /* 0x00000000002c7947 */ /* 0x000fea0003800000 */
.L_x_3240:
        /* <DEDUP_REMOVED lines=10> */
.L_x_3242:
[----:B------:R-:W2:Y:S02]  /*8b60*/  LDC R4, c[0x0][0x8ec] ;  /* 0x00023b00ff047b82 */ /* 0x000ea40000000800 */
.L_x_3241:
[----:B--2--5:R-:W-:Y:S02]  /*8b70*/  VIADD R4, R4, 0x5f ;  /* 0x0000005f04047836 */ /* 0x024fe40000000000 */
[----:B------:R-:W-:Y:S02]  /*8b80*/  IMAD.MOV.U32 R8, RZ, RZ, 0x1 ;  /* 0x00000001ff087424 */ /* 0x000fe400078e00ff */
[----:B------:R-:W-:-:S04]  /*8b90*/  IMAD.HI R4, R4, 0x2aaaaaab, RZ ;  /* 0x2aaaaaab04047827 */ /* 0x000fc800078e02ff */
[----:B-1----:R-:W-:Y:S01]  /*8ba0*/  IMAD.MOV.U32 R2, RZ, RZ, RZ ;  /* 0x000000ffff027224 */ /* 0x002fe200078e00ff */
[----:B------:R-:W-:Y:S01]  /*8bb0*/  SHF.R.U32.HI R3, RZ, 0x1f, R4 ;  /* 0x0000001fff037819 */ /* 0x000fe20000011604 */
[----:B------:R-:W-:-:S03]  /*8bc0*/  IMAD.MOV.U32 R16, RZ, RZ, 0x1 ;  /* 0x00000001ff107424 */ /* 0x000fc600078e00ff */
[----:B------:R-:W-:-:S04]  /*8bd0*/  LEA.HI.SX32 R3, R4, R3, 0x1c ;  /* 0x0000000304037211 */ /* 0x000fc800078fe2ff */
[----:B------:R-:W-:-:S04]  /*8be0*/  ISETP.GE.AND P0, PT, R0, R3, PT ;  /* 0x000000030000720c */ /* 0x000fc80003f06270 */
[----:B------:R-:W-:-:S04]  /*8bf0*/  SEL R9, R9, 0xffffffff, !P0 ;  /* 0xffffffff09097807 */ /* 0x000fc80004000000 */
[----:B------:R-:W-:-:S13]  /*8c00*/  ISETP.GE.AND P0, PT, R9, RZ, PT ;  /* 0x000000ff0900720c */ /* 0x000fda0003f06270 */
[----:B------:R-:W-:Y:S05]  /*8c10*/  @!P0 BRA `(.L_x_3243) ;  /* 0x0000002400908947 */ /* 0x000fea0003800000 */
[----:B------:R-:W1:Y:S01]  /*8c20*/  LDC.64 R10, c[0x0][0x770] ;  /* 0x0001dc00ff0a7b82 */ /* 0x000e620000000a00 */
[----:B------:R-:W-:-:S07]  /*8c30*/  ULDC.64 UR8, c[0x0][0x788] ;  /* 0x0001e20000087ab9 */ /* 0x000fce0000000a00 */
[----:B------:R-:W2:Y:S08]  /*8c40*/  LDC.64 R2, c[0x0][0x780] ;  /* 0x0001e000ff027b82 */ /* 0x000eb00000000a00 */
[----:B------:R-:W3:Y:S01]  /*8c50*/  LDC.64 R4, c[0x0][0x770] ;  /* 0x0001dc00ff047b82 */ /* 0x000ee20000000a00 */
[----:B-1----:R-:W-:-:S07]  /*8c60*/  ISETP.NE.U32.AND P0, PT, R10, RZ, PT ;  /* 0x000000ff0a00720c */ /* 0x002fce0003f05070 */
[----:B------:R-:W1:Y:S01]  /*8c70*/  LDC.64 R12, c[0x0][0x778] ;  /* 0x0001de00ff0c7b82 */ /* 0x000e620000000a00 */
[----:B------:R-:W-:Y:S01]  /*8c80*/  ISETP.NE.AND.EX P0, PT, R11, RZ, PT, P0 ;  /* 0x000000ff0b00720c */ /* 0x000fe20003f05300 */
[----:B---3--:R-:W-:-:S12]  /*8c90*/  IMAD.WIDE R4, R9, 0x4, R4 ;  /* 0x0000000409047825 */ /* 0x008fd800078e0204 */
[----:B------:R-:W-:Y:S01]  /*8ca0*/  VOTEU.ANY UP0, P0 ;  /* 0x00000000003f7886 */ /* 0x000fe20000000100 */
[----:B------:R-:W-:Y:S02]  /*8cb0*/  PLOP3.LUT P3, PT, PT, PT, UP0, 0x80, 0x0 ;  /* 0x000000000000781c */ /* 0x000fe40003f6f008 */
[----:B--2---:R-:W-:-:S04]  /*8cc0*/  ISETP.NE.U32.AND P0, PT, R2, RZ, PT ;  /* 0x000000ff0200720c */ /* 0x004fc80003f05070 */
[----:B------:R-:W-:Y:S02]  /*8cd0*/  ISETP.NE.AND.EX P1, PT, R3, RZ, PT, P0 ;  /* 0x000000ff0300720c */ /* 0x000fe40003f25300 */
[----:B------:R-:W2:Y:S05]  /*8ce0*/  LDC.64 R2, c[0x0][0x778] ;  /* 0x0001de00ff027b82 */ /* 0x000eaa0000000a00 */
[----:B------:R-:W3:Y:S01]  /*8cf0*/  @P3 LDG.E R16, desc[UR38][R4.64] ;  /* 0x0000002604103981 */ /* 0x000ee2000c1e1900 */
[----:B-1----:R-:W-:-:S03]  /*8d00*/  ISETP.NE.U32.AND P0, PT, R12, RZ, PT ;  /* 0x000000ff0c00720c */ /* 0x002fc60003f05070 */
[----:B------:R-:W4:Y:S01]  /*8d10*/  @P3 LDG.E R14, desc[UR38][R4.64] ;  /* 0x00000026040e3981 */ /* 0x000f22000c1e1900 */
[----:B------:R-:W-:Y:S01]  /*8d20*/  ISETP.NE.AND.EX P0, PT, R13, RZ, PT, P0 ;  /* 0x000000ff0d00720c */ /* 0x000fe20003f05300 */
[----:B------:R-:W1:Y:S08]  /*8d30*/  @P1 LDC.64 R6, c[0x0][0x780] ;  /* 0x0001e000ff061b82 */ /* 0x000e700000000a00 */
[----:B------:R-:W1:Y:S01]  /*8d40*/  LDC R13, c[0x0][0x280] ;  /* 0x0000a000ff0d7b82 */ /* 0x000e620000000800 */
[----:B------:R-:W-:-:S02]  /*8d50*/  IMAD.MOV.U32 R12, RZ, RZ, RZ ;  /* 0x000000ffff0c7224 */ /* 0x000fc400078e00ff */
[----:B--2---:R-:W-:-:S05]  /*8d60*/  IMAD.WIDE R2, R9, 0x4, R2 ;  /* 0x0000000409027825 */ /* 0x004fca00078e0202 */
[----:B------:R2:W5:Y:S01]  /*8d70*/  @P0 LDG.E R12, desc[UR38][R2.64] ;  /* 0x00000026020c0981 */ /* 0x000562000c1e1900 */
[----:B-1----:R-:W-:-:S05]  /*8d80*/  @P1 IMAD.WIDE R6, R9, 0x4, R6 ;  /* 0x0000000409061825 */ /* 0x002fca00078e0206 */
[----:B------:R2:W5:Y:S01]  /*8d90*/  @P1 LDG.E R13, desc[UR38][R6.64] ;  /* 0x00000026060d1981 */ /* 0x000562000c1e1900 */
[----:B------:R-:W-:Y:S01]  /*8da0*/  ISETP.NE.U32.AND P2, PT, RZ, UR8, PT ;  /* 0x00000008ff007c0c */ /* 0x000fe2000bf45070 */
[----:B------:R-:W-:-:S03]  /*8db0*/  UMOV UR6, URZ ;  /* 0x0000003f00067c82 */ /* 0x000fc60008000000 */
[----:B------:R-:W-:Y:S01]  /*8dc0*/  ISETP.NE.AND.EX P2, PT, RZ, UR9, PT, P2 ;  /* 0x00000009ff007c0c */ /* 0x000fe2000bf45320 */
[----:B---3--:R-:W-:-:S05]  /*8dd0*/  @P3 IMAD R16, R9, 0x40, R16 ;  /* 0x0000004009103824 */ /* 0x008fca00078e0210 */
[----:B------:R-:W-:-:S13]  /*8de0*/  @P3 R2UR UR4, R16 ;  /* 0x00000000100432ca */ /* 0x000fda00000e0000 */
[----:B------:R-:W-:-:S04]  /*8df0*/  @UP0 USHF.R.S32.HI UR5, URZ, 0x1f, UR4 ;  /* 0x0000001f3f050899 */ /* 0x000fc80008011404 */
[----:B------:R-:W-:-:S04]  /*8e00*/  @UP0 ULEA.HI UR5, UR5, UR4, URZ, 0x6 ;  /* 0x0000000405050291 */ /* 0x000fc8000f8f303f */
[----:B------:R-:W-:Y:S01]  /*8e10*/  @UP0 ULOP3.LUT UR7, UR5, 0xffffffc0, URZ, 0xc0, !UPT ;  /* 0xffffffc005070892 */ /* 0x000fe2000f8ec03f */
[----:B----4-:R-:W-:-:S03]  /*8e20*/  @P3 R2UR UR6, R14 ;  /* 0x000000000e0632ca */ /* 0x010fc600000e0000 */
[----:B------:R-:W-:Y:S01]  /*8e30*/  @UP0 USHF.R.S32.HI UR8, URZ, 0x1f, UR7 ;  /* 0x0000001f3f080899 */ /* 0x000fe20008011407 */
[----:B--2---:R-:W-:Y:S11]  /*8e40*/  @P1 BRA `(.L_x_3244) ;  /* 0x0000000000101947 */ /* 0x004ff60003800000 */
[----:B------:R-:W-:Y:S05]  /*8e50*/  @!P3 BRA `(.L_x_3244) ;  /* 0x00000000000cb947 */ /* 0x000fea0003800000 */
[----:B------:R-:W2:Y:S04]  /*8e60*/  LDG.E R6, desc[UR38][R4.64] ;  /* 0x0000002604067981 */ /* 0x000ea8000c1e1900 */
[----:B-----5:R-:W2:Y:S02]  /*8e70*/  LDG.E R13, desc[UR38][R4.64+0x4] ;  /* 0x00000426040d7981 */ /* 0x020ea4000c1e1900 */
[----:B--2---:R-:W-:-:S07]  /*8e80*/  IMAD.IADD R13, R13, 0x1, -R6 ;  /* 0x000000010d0d7824 */ /* 0x004fce00078e0a06 */
.L_x_3244:
[----:B------:R-:W-:Y:S01]  /*8e90*/  ULDC UR9, c[0x0][0x290] ;  /* 0x0000a40000097ab9 */ /* 0x000fe20000000800 */
[----:B------:R-:W-:Y:S01]  /*8ea0*/  UMOV UR4, URZ ;  /* 0x0000003f00047c82 */ /* 0x000fe20008000000 */
[----:B------:R-:W-:Y:S01]  /*8eb0*/  UMOV UR5, URZ ;  /* 0x0000003f00057c82 */ /* 0x000fe20008000000 */
[----:B------:R-:W-:Y:S01]  /*8ec0*/  IMAD.U32 R4, RZ, RZ, UR9 ;  /* 0x00000009ff047e24 */ /* 0x000fe2000f8e00ff */
[----:B------:R-:W-:Y:S01]  /*8ed0*/  @UP0 UMOV UR4, UR7 ;  /* 0x0000000700040c82 */ /* 0x000fe20008000000 */
[----:B------:R-:W-:Y:S01]  /*8ee0*/  @UP0 UMOV UR5, UR8 ;  /* 0x0000000800050c82 */ /* 0x000fe20008000000 */
[----:B------:R-:W-:Y:S05]  /*8ef0*/  @!P2 BRA `(.L_x_3245) ;  /* 0x000000000010a947 */ /* 0x000fea0003800000 */
[----:B------:R-:W1:Y:S02]  /*8f00*/  LDC.64 R2, c[0x0][0x788] ;  /* 0x0001e200ff027b82 */ /* 0x000e640000000a00 */
[----:B-1----:R-:W-:-:S05]  /*8f10*/  IMAD.WIDE R2, R9, 0x4, R2 ;  /* 0x0000000409027825 */ /* 0x002fca00078e0202 */
[----:B------:R1:W5:Y:S01]  /*8f20*/  LDG.E R4, desc[UR38][R2.64] ;  /* 0x0000002602047981 */ /* 0x000362000c1e1900 */
[----:B------:R-:W-:Y:S05]  /*8f30*/  BRA `(.L_x_3246) ;  /* 0x0000000000107947 */ /* 0x000fea0003800000 */
.L_x_3245:
[----:B------:R-:W-:Y:S05]  /*8f40*/  @!P0 BRA `(.L_x_3246) ;  /* 0x00000000000c8947 */ /* 0x000fea0003800000 */
[----:B------:R-:W2:Y:S04]  /*8f50*/  LDG.E R5, desc[UR38][R2.64] ;  /* 0x0000002602057981 */ /* 0x000ea8000c1e1900 */
[----:B------:R-:W2:Y:S02]  /*8f60*/  LDG.E R4, desc[UR38][R2.64+0x4] ;  /* 0x0000042602047981 */ /* 0x000ea4000c1e1900 */
[----:B--2---:R-:W-:-:S07]  /*8f70*/  IMAD.IADD R4, R4, 0x1, -R5 ;  /* 0x0000000104047824 */ /* 0x004fce00078e0a05 */
.L_x_3246:
[----:B-1---5:R-:W-:Y:S01]  /*8f80*/  IMAD R3, R0, 0x60, R13 ;  /* 0x0000006000037824 */ /* 0x022fe200078e020d */
[----:B------:R-:W-:Y:S01]  /*8f90*/  ULDC UR7, c[0x0][0x74c] ;  /* 0x0001d30000077ab9 */ /* 0x000fe20000000800 */
[----:B------:R-:W-:Y:S02]  /*8fa0*/  VIADD R13, R13, 0x3f ;  /* 0x0000003f0d0d7836 */ /* 0x000fe40000000000 */
[----:B------:R-:W-:Y:S01]  /*8fb0*/  IMAD.MOV.U32 R16, RZ, RZ, 0x1 ;  /* 0x00000001ff107424 */ /* 0x000fe200078e00ff */
[----:B------:R-:W-:Y:S02]  /*8fc0*/  IADD3 R3, R3, -UR7, -R4 ;  /* 0x8000000703037c10 */ /* 0x000fe4000fffe804 */
[----:B------:R-:W-:Y:S02]  /*8fd0*/  SHF.R.S32.HI R2, RZ, 0x1f, R13 ;  /* 0x0000001fff027819 */ /* 0x000fe4000001140d */
[----:B------:R-:W-:Y:S02]  /*8fe0*/  SHF.R.S32.HI R4, RZ, 0x1f, R3 ;  /* 0x0000001fff047819 */ /* 0x000fe40000011403 */
[----:B------:R-:W-:-:S02]  /*8ff0*/  LEA.HI R2, R2, R13, RZ, 0x6 ;  /* 0x0000000d02027211 */ /* 0x000fc400078f30ff */
[----:B------:R-:W-:-:S04]  /*9000*/  LEA.HI R4, R4, R3, RZ, 0x6 ;  /* 0x0000000304047211 */ /* 0x000fc800078f30ff */
[----:B------:R-:W-:Y:S02]  /*9010*/  SHF.R.S32.HI R3, RZ, 0x6, R4 ;  /* 0x00000006ff037819 */ /* 0x000fe40000011404 */
[----:B------:R-:W-:Y:S01]  /*9020*/  SHF.R.S32.HI R4, RZ, 0x6, R2 ;  /* 0x00000006ff047819 */ /* 0x000fe20000011402 */
[----:B------:R-:W-:Y:S01]  /*9030*/  IMAD.MOV.U32 R2, RZ, RZ, RZ ;  /* 0x000000ffff027224 */ /* 0x000fe200078e00ff */
[----:B------:R-:W-:-:S04]  /*9040*/  VIMNMX R5, RZ, R3, !PT ;  /* 0x00000003ff057248 */ /* 0x000fc80007fe0100 */
[----:B------:R-:W-:-:S13]  /*9050*/  ISETP.GT.AND P1, PT, R4, R5, PT ;  /* 0x000000050400720c */ /* 0x000fda0003f24270 */
[----:B------:R-:W-:Y:S05]  /*9060*/  @!P1 BRA `(.L_x_3243) ;  /* 0x00000020007c9947 */ /* 0x000fea0003800000 */
[----:B------:R-:W-:Y:S01]  /*9070*/  ISETP.NE.U32.AND P1, PT, R10, RZ, PT ;  /* 0x000000ff0a00720c */ /* 0x000fe20003f25070 */
[----:B------:R-:W-:Y:S01]  /*9080*/  USHF.R.S32.HI UR7, URZ, 0x1f, UR28 ;  /* 0x0000001f3f077899 */ /* 0x000fe2000801141c */
[----:B------:R-:W-:Y:S01]  /*9090*/  SHF.R.S32.HI R2, RZ, 0x1f, R9 ;  /* 0x0000001fff027819 */ /* 0x000fe20000011409 */
[----:B------:R-:W-:Y:S01]  /*90a0*/  ULDC.64 UR10, c[0x0][0x718] ;  /* 0x0001c600000a7ab9 */ /* 0x000fe20000000a00 */
[----:B------:R-:W-:Y:S01]  /*90b0*/  ISETP.NE.AND.EX P1, PT, R11, RZ, PT, P1 ;  /* 0x000000ff0b00720c */ /* 0x000fe20003f25310 */
[----:B------:R-:W-:Y:S01]  /*90c0*/  UMOV UR8, UR4 ;  /* 0x0000000400087c82 */ /* 0x000fe20008000000 */
[----:B------:R-:W-:Y:S01]  /*90d0*/  UMOV UR9, UR5 ;  /* 0x0000000500097c82 */ /* 0x000fe20008000000 */
[----:B------:R-:W-:Y:S01]  /*90e0*/  R2UR UR37, R9 ;  /* 0x00000000092572ca */ /* 0x000fe200000e0000 */
[----:B------:R-:W-:Y:S01]  /*90f0*/  UIMAD.WIDE.U32 UR4, UR28, UR10, UR8 ;  /* 0x0000000a1c0472a5 */ /* 0x000fe2000f8e0008 */
[----:B------:R-:W-:Y:S01]  /*9100*/  SEL R2, R2, RZ, !P1 ;  /* 0x000000ff02027207 */ /* 0x000fe20004800000 */
[----:B------:R-:W-:Y:S01]  /*9110*/  UIMAD UR10, UR7, UR10, URZ ;  /* 0x0000000a070a72a4 */ /* 0x000fe2000f8e023f */
[----:B------:R-:W-:Y:S01]  /*9120*/  R2UR UR35, R0 ;  /* 0x00000000002372ca */ /* 0x000fe200000e0000 */
[----:B------:R-:W-:Y:S01]  /*9130*/  ULDC.64 UR12, c[0x0][0x730] ;  /* 0x0001cc00000c7ab9 */ /* 0x000fe20000000a00 */
[----:B------:R-:W-:Y:S01]  /*9140*/  R2UR UR14, R2 ;  /* 0x00000000020e72ca */ /* 0x000fe200000e0000 */
[----:B------:R-:W-:Y:S01]  /*9150*/  UIMAD UR10, UR28, UR11, UR10 ;  /* 0x0000000b1c0a72a4 */ /* 0x000fe2000f8e020a */
[----:B------:R-:W-:Y:S01]  /*9160*/  BSSY B0, `(.L_x_3243) ;  /* 0x000020f000007945 */ /* 0x000fe20003800000 */
[----:B------:R-:W-:Y:S01]  /*9170*/  UIMAD UR7, UR7, UR12, URZ ;  /* 0x0000000c070772a4 */ /* 0x000fe2000f8e023f */
[----:B------:R-:W-:Y:S01]  /*9180*/  IMAD.MOV.U32 R2, RZ, RZ, RZ ;  /* 0x000000ffff027224 */ /* 0x000fe200078e00ff */
[----:B------:R-:W-:Y:S01]  /*9190*/  ULDC UR11, c[0x0][0x2e8] ;  /* 0x0000ba00000b7ab9 */ /* 0x000fe20000000800 */
[----:B------:R-:W-:Y:S01]  /*91a0*/  UIMAD.WIDE.U32 UR8, UR28, UR12, UR8 ;  /* 0x0000000c1c0872a5 */ /* 0x000fe2000f8e0008 */
[----:B------:R-:W-:Y:S01]  /*91b0*/  IMAD.MOV.U32 R16, RZ, RZ, 0x1 ;  /* 0x00000001ff107424 */ /* 0x000fe200078e00ff */
[----:B------:R-:W-:Y:S01]  /*91c0*/  UISETP.NE.AND UP0, UPT, UR11, 0x1, UPT ;  /* 0x000000010b00788c */ /* 0x000fe2000bf05270 */
[----:B------:R-:W-:Y:S01]  /*91d0*/  R2UR UR11, R12 ;  /* 0x000000000c0b72ca */ /* 0x000fe200000e0000 */
[----:B------:R-:W-:Y:S01]  /*91e0*/  UIMAD UR7, UR28, UR13, UR7 ;  /* 0x0000000d1c0772a4 */ /* 0x000fe2000f8e0207 */
[----:B------:R-:W-:Y:S01]  /*91f0*/  VOTEU.ANY UP1, P1 ;  /* 0x00000000003f7886 */ /* 0x000fe20000820100 */
[----:B------:R-:W-:-:S02]  /*9200*/  USEL UR29, UR37, URZ, !UP1 ;  /* 0x0000003f251d7287 */ /* 0x000fc4000c800000 */
[----:B------:R-:W-:Y:S01]  /*9210*/  VOTEU.ANY UP1, P0 ;  /* 0x00000000003f7886 */ /* 0x000fe20000020100 */
[----:B------:R-:W-:Y:S01]  /*9220*/  ELECT P0, URZ, PT ;  /* 0x00000000003f782f */ /* 0x000fe20003800000 */
[----:B------:R-:W-:Y:S01]  /*9230*/  ULDC.64 UR12, c[0x0][0x720] ;  /* 0x0001c800000c7ab9 */ /* 0x000fe20000000a00 */
[----:B------:R-:W-:Y:S01]  /*9240*/  UIADD3 UR9, UR9, UR7, URZ ;  /* 0x0000000709097290 */ /* 0x000fe2000fffe03f */
[----:B------:R-:W-:Y:S01]  /*9250*/  ULDC.64 UR16, c[0x0][0x738] ;  /* 0x0001ce0000107ab9 */ /* 0x000fe20000000a00 */
[----:B------:R-:W-:Y:S02]  /*9260*/  UIADD3 UR5, UR5, UR10, URZ ;  /* 0x0000000a05057290 */ /* 0x000fe4000fffe03f */
[----:B------:R-:W-:Y:S02]  /*9270*/  UIMAD UR7, UR14, UR12, URZ ;  /* 0x0000000c0e0772a4 */ /* 0x000fe4000f8e023f */
[----:B------:R-:W-:Y:S02]  /*9280*/  UIMAD UR10, UR14, UR16, URZ ;  /* 0x000000100e0a72a4 */ /* 0x000fe4000f8e023f */
[----:B------:R-:W-:-:S02]  /*9290*/  UIMAD.WIDE.U32 UR14, UR16, UR29, UR8 ;  /* 0x0000001d100e72a5 */ /* 0x000fc4000f8e0008 */
[----:B------:R-:W-:Y:S01]  /*92a0*/  UIMAD.WIDE.U32 UR22, UR12, UR29, UR4 ;  /* 0x0000001d0c1672a5 */ /* 0x000fe2000f8e0004 */
[----:B------:R-:W-:Y:S01]  /*92b0*/  @UP0 ULDC UR8, c[0x0][0x2ec] ;  /* 0x0000bb0000080ab9 */ /* 0x000fe20000000800 */
[----:B------:R-:W-:Y:S02]  /*92c0*/  UIMAD UR5, UR13, UR29, UR7 ;  /* 0x0000001d0d0572a4 */ /* 0x000fe4000f8e0207 */
[----:B------:R-:W-:Y:S01]  /*92d0*/  UIMAD.WIDE.U32 UR8, UR28, UR8, URZ ;  /* 0x000000081c0872a5 */ /* 0x000fe2000f8e003f */
[----:B------:R-:W-:Y:S01]  /*92e0*/  @UP0 ULDC UR7, c[0x0][0x2f0] ;  /* 0x0000bc0000070ab9 */ /* 0x000fe20000000800 */
[----:B------:R-:W-:Y:S01]  /*92f0*/  UMOV UR36, UR28 ;  /* 0x0000001c00247c82 */ /* 0x000fe20008000000 */
[----:B------:R-:W-:Y:S02]  /*9300*/  UIMAD UR4, UR17, UR29, UR10 ;  /* 0x0000001d110472a4 */ /* 0x000fe4000f8e020a */
[----:B------:R-:W-:Y:S02]  /*9310*/  USEL UR37, UR37, URZ, !UP1 ;  /* 0x0000003f25257287 */ /* 0x000fe4000c800000 */
[----:B------:R-:W-:-:S02]  /*9320*/  UIMAD UR35, UR35, 0x60, UR11 ;  /* 0x00000060232378a4 */ /* 0x000fc4000f8e020b */
        /* <DEDUP_REMOVED lines=14> */
.L_x_3275:
        /* <DEDUP_REMOVED lines=9> */
.L_x_3249:
        /* <DEDUP_REMOVED lines=112> */
.L_x_3260:
[----:B-1----:R-:W-:-:S05]  /*9ba0*/  IMAD.MOV.U32 R6, RZ, RZ, 0x1 ;  /* 0x00000001ff067424 */ /* 0x002fca00078e00ff */
[----:B------:R-:W-:-:S04]  /*9bb0*/  SHF.L.U32 R6, R6, 0x1f, RZ ;  /* 0x0000001f06067819 */ /* 0x000fc800000006ff */
[----:B------:R-:W1:Y:S02]  /*9bc0*/  SYNCS.PHASECHK.TRANS64.TRYWAIT P1, [R0+URZ+0x36438], R6 ;  /* 0x03643806000075a7 */ /* 0x000e64000802017f */
[----:B-1----:R-:W-:Y:S05]  /*9bd0*/  @!P1 BRA `(.L_x_3252) ;  /* 0x0000001800a09947 */ /* 0x002fea0003800000 */
.L_x_3276:
[----:B------:R-:W-:Y:S05]  /*9be0*/  @P0 BRA `(.L_x_3253) ;  /* 0x0000000000140947 */ /* 0x000fea0003800000 */
[----:B------:R-:W-:Y:S01]  /*9bf0*/  ISETP.NE.AND P1, PT, R18, RZ, PT ;  /* 0x000000ff1200720c */ /* 0x000fe20003f25270 */
[----:B------:R-:W-:-:S04]  /*9c00*/  IMAD.MOV.U32 R3, RZ, RZ, 0x6100 ;  /* 0x00006100ff037424 */ /* 0x000fc800078e00ff */
[----:B------:R2:W-:Y:S08]  /*9c10*/  SYNCS.ARRIVE.TRANS64 RZ, [R0+URZ+0x36430], R3 ;  /* 0x0364300300ff79a7 */ /* 0x0005f0000800003f */
[----:B------:R-:W-:Y:S05]  /*9c20*/  @!P1 BRA `(.L_x_3253) ;  /* 0x0000000000049947 */ /* 0x000fea0003800000 */
[----:B------:R-:W-:Y:S01]  /*9c30*/  BPT.TRAP 0x1 ;  /* 0x000000040000795c */ /* 0x000fe20000300000 */
.L_x_3253:
        /* <DEDUP_REMOVED lines=48> */
.L_x_3277:
[----:B------:R-:W-:Y:S05]  /*9f40*/  @P0 BRA `(.L_x_3255) ;  /* 0x0000000000140947 */ /* 0x000fea0003800000 */
[----:B------:R-:W-:Y:S01]  /*9f50*/  ISETP.NE.AND P1, PT, R18, RZ, PT ;  /* 0x000000ff1200720c */ /* 0x000fe20003f25270 */
[----:B--2---:R-:W-:-:S04]  /*9f60*/  IMAD.MOV.U32 R3, RZ, RZ, 0x6100 ;  /* 0x00006100ff037424 */ /* 0x004fc800078e00ff */
[----:B------:R3:W-:Y:S08]  /*9f70*/  SYNCS.ARRIVE.TRANS64 RZ, [R0+URZ+0x36418], R3 ;  /* 0x0364180300ff79a7 */ /* 0x0007f0000800003f */
[----:B------:R-:W-:Y:S05]  /*9f80*/  @!P1 BRA `(.L_x_3255) ;  /* 0x0000000000049947 */ /* 0x000fea0003800000 */
[----:B------:R-:W-:Y:S01]  /*9f90*/  BPT.TRAP 0x1 ;  /* 0x000000040000795c */ /* 0x000fe20000300000 */
.L_x_3255:
        /* <DEDUP_REMOVED lines=47> */
.L_x_3278:
        /* <DEDUP_REMOVED lines=8> */
.L_x_3257:
        /* <DEDUP_REMOVED lines=37> */
.L_x_3280:
[----:B------:R-:W-:Y:S05]  /*a560*/  @P0 BRA `(.L_x_3259) ;  /* 0x0000000000140947 */ /* 0x000fea0003800000 */
[----:B------:R-:W-:Y:S01]  /*a570*/  ISETP.NE.AND P1, PT, R18, RZ, PT ;  /* 0x000000ff1200720c */ /* 0x000fe20003f25270 */
[----:B--2---:R-:W-:-:S04]  /*a580*/  IMAD.MOV.U32 R5, RZ, RZ, 0x6100 ;  /* 0x00006100ff057424 */ /* 0x004fc800078e00ff */
[----:B------:R3:W-:Y:S08]  /*a590*/  SYNCS.ARRIVE.TRANS64 RZ, [R0+URZ+0x36410], R5 ;  /* 0x0364100500ff79a7 */ /* 0x0007f0000800003f */
[----:B------:R-:W-:Y:S05]  /*a5a0*/  @!P1 BRA `(.L_x_3259) ;  /* 0x0000000000049947 */ /* 0x000fea0003800000 */
[----:B------:R-:W-:Y:S01]  /*a5b0*/  BPT.TRAP 0x1 ;  /* 0x000000040000795c */ /* 0x000fe20000300000 */
.L_x_3259:
        /* <DEDUP_REMOVED lines=44> */
.L_x_3251:
[----:B------:R-:W-:Y:S01]  /*a880*/  ISETP.NE.AND P1, PT, R20, RZ, PT ;  /* 0x000000ff1400720c */ /* 0x000fe20003f25270 */
[----:B------:R-:W-:Y:S02]  /*a890*/  IMAD.MOV.U32 R16, RZ, RZ, 0x1 ;  /* 0x00000001ff107424 */ /* 0x000fe400078e00ff */
[----:B------:R-:W-:-:S10]  /*a8a0*/  IMAD.MOV.U32 R5, RZ, RZ, R14 ;  /* 0x000000ffff057224 */ /* 0x000fd400078e000e */
[----:B------:R-:W-:Y:S05]  /*a8b0*/  @!P1 BRA `(.L_x_3250) ;  /* 0x00000004008c9947 */ /* 0x000fea0003800000 */
[----:B------:R-:W2:Y:S02]  /*a8c0*/  SYNCS.PHASECHK.TRANS64.TRYWAIT P1, [R0+URZ+0x36438], R6 ;  /* 0x03643806000075a7 */ /* 0x000ea4000802017f */
[----:B--2---:R-:W-:Y:S05]  /*a8d0*/  @!P1 BRA `(.L_x_3261) ;  /* 0x0000000c00c09947 */ /* 0x004fea0003800000 */
.L_x_3281:
[----:B------:R-:W-:Y:S05]  /*a8e0*/  @P0 BRA `(.L_x_3262) ;  /* 0x0000000000140947 */ /* 0x000fea0003800000 */
[----:B------:R-:W-:Y:S01]  /*a8f0*/  ISETP.NE.AND P1, PT, R18, RZ, PT ;  /* 0x000000ff1200720c */ /* 0x000fe20003f25270 */
[----:B------:R-:W-:-:S04]  /*a900*/  IMAD.MOV.U32 R5, RZ, RZ, 0x6100 ;  /* 0x00006100ff057424 */ /* 0x000fc800078e00ff */
[----:B------:R3:W-:Y:S08]  /*a910*/  SYNCS.ARRIVE.TRANS64 RZ, [R0+URZ+0x36430], R5 ;  /* 0x0364300500ff79a7 */ /* 0x0007f0000800003f */
[----:B------:R-:W-:Y:S05]  /*a920*/  @!P1 BRA `(.L_x_3262) ;  /* 0x0000000000049947 */ /* 0x000fea0003800000 */
[----:B------:R-:W-:Y:S01]  /*a930*/  BPT.TRAP 0x1 ;  /* 0x000000040000795c */ /* 0x000fe20000300000 */
.L_x_3262:
        /* <DEDUP_REMOVED lines=42> */
.L_x_3282:
[----:B------:R-:W-:Y:S01]  /*abe0*/  IMAD.MOV.U32 R16, RZ, RZ, RZ ;  /* 0x000000ffff107224 */ /* 0x000fe200078e00ff */
[----:B------:R-:W-:Y:S06]  /*abf0*/  @P0 BRA `(.L_x_3264) ;  /* 0x0000000000140947 */ /* 0x000fec0003800000 */
[----:B------:R-:W-:Y:S01]  /*ac00*/  ISETP.NE.AND P1, PT, R18, RZ, PT ;  /* 0x000000ff1200720c */ /* 0x000fe20003f25270 */
[----:B-1----:R-:W-:-:S04]  /*ac10*/  IMAD.MOV.U32 R5, RZ, RZ, 0x6100 ;  /* 0x00006100ff057424 */ /* 0x002fc800078e00ff */
[----:B------:R2:W-:Y:S08]  /*ac20*/  SYNCS.ARRIVE.TRANS64 RZ, [R0+URZ+0x36418], R5 ;  /* 0x0364180500ff79a7 */ /* 0x0005f0000800003f */
[----:B------:R-:W-:Y:S05]  /*ac30*/  @!P1 BRA `(.L_x_3264) ;  /* 0x0000000000049947 */ /* 0x000fea0003800000 */
[----:B------:R-:W-:Y:S01]  /*ac40*/  BPT.TRAP 0x1 ;  /* 0x000000040000795c */ /* 0x000fe20000300000 */
.L_x_3264:
        /* <DEDUP_REMOVED lines=42> */
.L_x_3250:
[----:B------:R-:W-:-:S04]  /*aef0*/  SHF.L.U32 R3, R16, 0x1f, RZ ;  /* 0x0000001f10037819 */ /* 0x000fc800000006ff */
[----:B------:R-:W2:Y:S02]  /*af00*/  SYNCS.PHASECHK.TRANS64.TRYWAIT P1, [R0+URZ+0x36438], R3 ;  /* 0x03643803000075a7 */ /* 0x000ea4000802017f */
[----:B--2---:R-:W-:Y:S05]  /*af10*/  @!P1 BRA `(.L_x_3265) ;  /* 0x0000000800589947 */ /* 0x004fea0003800000 */
.L_x_3283:
[----:B------:R-:W-:Y:S05]  /*af20*/  @P0 BRA `(.L_x_3266) ;  /* 0x0000000000180947 */ /* 0x000fea0003800000 */
[----:B------:R-:W3:Y:S01]  /*af30*/  S2R R2, SR_TID.X ;  /* 0x0000000000027919 */ /* 0x000ee20000002100 */
[----:B--2---:R-:W-:-:S04]  /*af40*/  IMAD.MOV.U32 R3, RZ, RZ, 0x6100 ;  /* 0x00006100ff037424 */ /* 0x004fc800078e00ff */
[----:B------:R4:W-:Y:S01]  /*af50*/  SYNCS.ARRIVE.TRANS64 RZ, [R0+URZ+0x36430], R3 ;  /* 0x0364300300ff79a7 */ /* 0x0009e2000800003f */
[----:B---3--:R-:W-:-:S13]  /*af60*/  LOP3.LUT P0, RZ, R2, 0x1f, RZ, 0xc0, !PT ;  /* 0x0000001f02ff7812 */ /* 0x008fda000780c0ff */
[----:B----4-:R-:W-:Y:S05]  /*af70*/  @!P0 BRA `(.L_x_3266) ;  /* 0x0000000000048947 */ /* 0x010fea0003800000 */
[----:B------:R-:W-:Y:S01]  /*af80*/  BPT.TRAP 0x1 ;  /* 0x000000040000795c */ /* 0x000fe20000300000 */
.L_x_3266:
        /* <DEDUP_REMOVED lines=22> */
[----:B------:R-:W-:Y:S01]  /*b0f0*/  SEL R8, RZ, 0x1, P0 ;  /* 0x00000001ff087807 */ /* 0x000fe20000000000 */
        /* <DEDUP_REMOVED lines=20> */
[----:B---3--:R-:W-:Y:S01]  /*b240*/  NOP ;  /* 0x0000000000007918 */ /* 0x008fe20000000000 */
.L_x_3247:
[----:B------:R-:W-:Y:S05]  /*b250*/  BSYNC B0 ;  /* 0x0000000000007941 */ /* 0x000fea0003800000 */
.L_x_3243:
[----:B------:R-:W-:-:S03]  /*b260*/  UMOV UR7, 0xffffffff ;  /* 0xffffffff00077882 */ /* 0x000fc60000000000 */
[----:B------:R-:W-:Y:S05]  /*b270*/  BRA.DIV UR7, `(.L_x_3267) ;  /* 0x0000000607947947 */ /* 0x000fea000b800000 */
[----:B------:R-:W-:-:S13]  /*b280*/  ELECT P6, URZ, PT ;  /* 0x00000000003f782f */ /* 0x000fda00038c0000 */
.L_x_3286:
[----:B------:R-:W-:Y:S05]  /*b290*/  @!P6 BRA `(.L_x_3125) ;  /* 0x000000000074e947 */ /* 0x000fea0003800000 */
[----:B-12---:R-:W2:Y:S02]  /*b2a0*/  LDL.LU R0, [R1+0x4] ;  /* 0x0000040001007983 */ /* 0x006ea40000300800 */
[----:B--2---:R-:W-:-:S04]  /*b2b0*/  LOP3.LUT R0, R0, 0x2, RZ, 0xfc, !PT ;  /* 0x0000000200007812 */ /* 0x004fc800078efcff */
[----:B------:R-:W-:-:S13]  /*b2c0*/  ISETP.NE.AND P2, PT, R0, 0x3, PT ;  /* 0x000000030000780c */ /* 0x000fda0003f45270 */
[----:B------:R-:W-:Y:S05]  /*b2d0*/  @!P2 BRA `(.L_x_3268) ;  /* 0x000000000004a947 */ /* 0x000fea0003800000 */
[----:B------:R-:W-:Y:S01]  /*b2e0*/  BPT.TRAP 0x1 ;  /* 0x000000040000795c */ /* 0x000fe20000300000 */
.L_x_3268:
        /* <DEDUP_REMOVED lines=15> */
.L_x_3287:
[----:B------:R-:W2:Y:S02]  /*b3e0*/  SYNCS.PHASECHK.TRANS64.TRYWAIT P0, [R3+URZ], R2 ;  /* 0x00000002030075a7 */ /* 0x000ea4000800017f */
[----:B--2---:R-:W-:Y:S05]  /*b3f0*/  @!P0 BRA `(.L_x_3270) ;  /* 0x0000000400688947 */ /* 0x004fea0003800000 */
.L_x_3288:
[----:B------:R-:W-:Y:S05]  /*b400*/  @!P2 BRA `(.L_x_3271) ;  /* 0x000000000004a947 */ /* 0x000fea0003800000 */
[----:B------:R-:W-:Y:S01]  /*b410*/  BPT.TRAP 0x1 ;  /* 0x000000040000795c */ /* 0x000fe20000300000 */
.L_x_3271:
[----:B------:R-:W-:-:S07]  /*b420*/  SHF.L.U32 R16, R16, 0x1f, RZ ;  /* 0x0000001f10107819 */ /* 0x000fce00000006ff */
.L_x_3272:
[----:B---3--:R3:W4:Y:S02]  /*b430*/  SYNCS.PHASECHK.TRANS64.TRYWAIT P0, [R9+URZ+0x36438], R16 ;  /* 0x03643810090075a7 */ /* 0x008724000800017f */
[----:B----4-:R-:W-:Y:S05]  /*b440*/  @!P0 NANOSLEEP.SYNCS 0x989680 ;  /* 0x009896800000895d */ /* 0x010fea0003900000 */
[----:B------:R-:W4:Y:S02]  /*b450*/  @!P0 SYNCS.PHASECHK.TRANS64 P0, [R9+URZ+0x36438], R16 ;  /* 0x03643810090085a7 */ /* 0x000f24000800007f */
[----:B----4-:R-:W-:Y:S05]  /*b460*/  @!P0 BRA `(.L_x_3272) ;  /* 0xfffffffc00f08947 */ /* 0x010fea000383ffff */
.L_x_3125:
[----:B------:R-:W-:Y:S05]  /*b470*/  BSYNC B6 ;  /* 0x0000000000067941 */ /* 0x000fea0003800000 */
.L_x_3117:
[----:B------:R-:W-:Y:S05]  /*b480*/  EXIT ;  /* 0x000000000000794d */ /* 0x000fea0003800000 */
.L_x_3135:
[----:B------:R-:W-:Y:S02]  /*b490*/  IMAD.MOV.U32 R12, RZ, RZ, RZ ;  /* 0x000000ffff0c7224 */ /* 0x000fe400078e00ff */
[----:B------:R-:W-:Y:S02]  /*b4a0*/  IMAD.MOV.U32 R11, RZ, RZ, 0x1f ;  /* 0x0000001fff0b7424 */ /* 0x000fe400078e00ff */
[----:B------:R-:W-:-:S07]  /*b4b0*/  IMAD.MOV.U32 R15, RZ, RZ, -0x1 ;  /* 0xffffffffff0f7424 */ /* 0x000fce00078e00ff */
[----:B---3--:R-:W-:Y:S05]  /*b4c0*/  WARPSYNC.COLLECTIVE R15, `(.L_x_3273) ;  /* 0x000000000f087348 */ /* 0x008fea0003c00000 */
[----:B------:R1:W2:Y:S02]  /*b4d0*/  SHFL.IDX P6, R14, R13, R12, R11 ;  /* 0x0000000c0d0e7389 */ /* 0x0002a400000c000b */
[----:B-123--:R-:W-:Y:S01]  /*b4e0*/  ENDCOLLECTIVE ;  /* 0x000000000000791b */ /* 0x00efe20003800000 */
.L_x_3273:
[----:B------:R-:W-:Y:S05]  /*b4f0*/  BRA `(.L_x_3274) ;  /* 0xffffff60004c7947 */ /* 0x000fea000383ffff */
.L_x_3137:
[----:B--2---:R-:W-:-:S04]  /*b500*/  IMAD.U32 R0, RZ, RZ, UR36 ;  /* 0x00000024ff007e24 */ /* 0x004fc8000f8e00ff */
[----:B------:R2:W4:Y:S03]  /*b510*/  SYNCS.PHASECHK.TRANS64.TRYWAIT P0, [R0+URZ+0x36400], R10 ;  /* 0x0364000a000075a7 */ /* 0x000526000800017f */
[----:B----4-:R-:W-:Y:S05]  /*b520*/  @!P0 NANOSLEEP.SYNCS 0x989680 ;  /* 0x009896800000895d */ /* 0x010fea0003900000 */
[----:B------:R-:W4:Y:S02]  /*b530*/  @!P0 SYNCS.PHASECHK.TRANS64 P0, [R0+URZ+0x36400], R10 ;  /* 0x0364000a000085a7 */ /* 0x000f24000800007f */
[----:B----4-:R-:W-:Y:S05]  /*b540*/  @!P0 BRA `(.L_x_3137) ;  /* 0xfffffffc00ec8947 */ /* 0x010fea000383ffff */
[----:B------:R-:W-:Y:S05]  /*b550*/  BRA `(.L_x_3136) ;  /* 0xffffff6000887947 */ /* 0x000fea000383ffff */
.L_x_3141:
[----:B---3--:R3:W4:Y:S02]  /*b560*/  SYNCS.PHASECHK.TRANS64.TRYWAIT P1, [R3+URZ+0x36410], R10 ;  /* 0x0364100a030075a7 */ /* 0x008724000802017f */
[----:B----4-:R-:W-:Y:S05]  /*b570*/  @!P1 NANOSLEEP.SYNCS 0x989680 ;  /* 0x009896800000995d */ /* 0x010fea0003900000 */
[----:B------:R-:W4:Y:S02]  /*b580*/  @!P1 SYNCS.PHASECHK.TRANS64 P1, [R3+URZ+0x36410], R10 ;  /* 0x0364100a030095a7 */ /* 0x000f24000802007f */
[----:B----4-:R-:W-:Y:S05]  /*b590*/  @!P1 BRA `(.L_x_3141) ;  /* 0xfffffffc00f09947 */ /* 0x010fea000383ffff */
[----:B------:R-:W-:Y:S05]  /*b5a0*/  BRA `(.L_x_3140) ;  /* 0xffffff6800487947 */ /* 0x000fea000383ffff */
.L_x_3145:
[----:B-1----:R-:W-:-:S04]  /*b5b0*/  IMAD.U32 R121, RZ, RZ, UR36 ;  /* 0x00000024ff797e24 */ /* 0x002fc8000f8e00ff */
[----:B------:R1:W2:Y:S03]  /*b5c0*/  SYNCS.PHASECHK.TRANS64.TRYWAIT P1, [R121+URZ+0x36430], R14 ;  /* 0x0364300e790075a7 */ /* 0x0002a6000802017f */
[----:B--2---:R-:W-:Y:S05]  /*b5d0*/  @!P1 NANOSLEEP.SYNCS 0x989680 ;  /* 0x009896800000995d */ /* 0x004fea0003900000 */
[----:B------:R-:W2:Y:S02]  /*b5e0*/  @!P1 SYNCS.PHASECHK.TRANS64 P1, [R121+URZ+0x36430], R14 ;  /* 0x0364300e790095a7 */ /* 0x000ea4000802007f */
[----:B--2---:R-:W-:Y:S05]  /*b5f0*/  @!P1 BRA `(.L_x_3145) ;  /* 0xfffffffc00ec9947 */ /* 0x004fea000383ffff */
[----:B------:R-:W-:Y:S05]  /*b600*/  BRA `(.L_x_3144) ;  /* 0xffffff70006c7947 */ /* 0x000fea000383ffff */
.L_x_3248:
[----:B-1----:R1:W2:Y:S02]  /*b610*/  SYNCS.PHASECHK.TRANS64.TRYWAIT P1, [R0+URZ+0x36420], R6 ;  /* 0x03642006000075a7 */ /* 0x0022a4000802017f */
[----:B--2---:R-:W-:Y:S05]  /*b620*/  @!P1 NANOSLEEP.SYNCS 0x989680 ;  /* 0x009896800000995d */ /* 0x004fea0003900000 */
[----:B------:R-:W2:Y:S02]  /*b630*/  @!P1 SYNCS.PHASECHK.TRANS64 P1, [R0+URZ+0x36420], R6 ;  /* 0x03642006000095a7 */ /* 0x000ea4000802007f */
[----:B--2---:R-:W-:Y:S05]  /*b640*/  @!P1 BRA `(.L_x_3248) ;  /* 0xfffffffc00f09947 */ /* 0x004fea000383ffff */
[----:B------:R-:W-:Y:S05]  /*b650*/  BRA `(.L_x_3275) ;  /* 0xffffffdc006c7947 */ /* 0x000fea000383ffff */
.L_x_3252:
[----:B-1----:R1:W2:Y:S02]  /*b660*/  SYNCS.PHASECHK.TRANS64.TRYWAIT P1, [R0+URZ+0x36438], R6 ;  /* 0x03643806000075a7 */ /* 0x0022a4000802017f */
[----:B--2---:R-:W-:Y:S05]  /*b670*/  @!P1 NANOSLEEP.SYNCS 0x989680 ;  /* 0x009896800000995d */ /* 0x004fea0003900000 */
[----:B------:R-:W2:Y:S02]  /*b680*/  @!P1 SYNCS.PHASECHK.TRANS64 P1, [R0+URZ+0x36438], R6 ;  /* 0x03643806000095a7 */ /* 0x000ea4000802007f */
[----:B--2---:R-:W-:Y:S05]  /*b690*/  @!P1 BRA `(.L_x_3252) ;  /* 0xfffffffc00f09947 */ /* 0x004fea000383ffff */
[----:B------:R-:W-:Y:S05]  /*b6a0*/  BRA `(.L_x_3276) ;  /* 0xffffffe4004c7947 */ /* 0x000fea000383ffff */
.L_x_3254:
[----:B--2---:R2:W3:Y:S02]  /*b6b0*/  SYNCS.PHASECHK.TRANS64.TRYWAIT P1, [R0+URZ+0x36428], R3 ;  /* 0x03642803000075a7 */ /* 0x0044e4000802017f */
[----:B---3--:R-:W-:Y:S05]  /*b6c0*/  @!P1 NANOSLEEP.SYNCS 0x989680 ;  /* 0x009896800000995d */ /* 0x008fea0003900000 */
[----:B------:R-:W3:Y:S02]  /*b6d0*/  @!P1 SYNCS.PHASECHK.TRANS64 P1, [R0+URZ+0x36428], R3 ;  /* 0x03642803000095a7 */ /* 0x000ee4000802007f */
[----:B---3--:R-:W-:Y:S05]  /*b6e0*/  @!P1 BRA `(.L_x_3254) ;  /* 0xfffffffc00f09947 */ /* 0x008fea000383ffff */
[----:B------:R-:W-:Y:S05]  /*b6f0*/  BRA `(.L_x_3277) ;  /* 0xffffffe800107947 */ /* 0x000fea000383ffff */
.L_x_3256:
        /* <DEDUP_REMOVED lines=8> */
.L_x_3258:
[----:B------:R-:W-:-:S07]  /*b780*/  SHF.L.U32 R5, R7, 0x1f, RZ ;  /* 0x0000001f07057819 */ /* 0x000fce00000006ff */
.L_x_3279:
[----:B--2---:R2:W3:Y:S02]  /*b790*/  SYNCS.PHASECHK.TRANS64.TRYWAIT P1, [R0+URZ+0x36420], R5 ;  /* 0x03642005000075a7 */ /* 0x0044e4000802017f */
[----:B---3--:R-:W-:Y:S05]  /*b7a0*/  @!P1 NANOSLEEP.SYNCS 0x989680 ;  /* 0x009896800000995d */ /* 0x008fea0003900000 */
[----:B------:R-:W3:Y:S02]  /*b7b0*/  @!P1 SYNCS.PHASECHK.TRANS64 P1, [R0+URZ+0x36420], R5 ;  /* 0x03642005000095a7 */ /* 0x000ee4000802007f */
[----:B---3--:R-:W-:Y:S05]  /*b7c0*/  @!P1 BRA `(.L_x_3279) ;  /* 0xfffffffc00f09947 */ /* 0x008fea000383ffff */
[----:B------:R-:W-:Y:S05]  /*b7d0*/  BRA `(.L_x_3280) ;  /* 0xffffffec00607947 */ /* 0x000fea000383ffff */
.L_x_3261:
[----:B--2---:R2:W3:Y:S02]  /*b7e0*/  SYNCS.PHASECHK.TRANS64.TRYWAIT P1, [R0+URZ+0x36438], R6 ;  /* 0x03643806000075a7 */ /* 0x0044e4000802017f */
[----:B---3--:R-:W-:Y:S05]  /*b7f0*/  @!P1 NANOSLEEP.SYNCS 0x989680 ;  /* 0x009896800000995d */ /* 0x008fea0003900000 */
[----:B------:R-:W3:Y:S02]  /*b800*/  @!P1 SYNCS.PHASECHK.TRANS64 P1, [R0+URZ+0x36438], R6 ;  /* 0x03643806000095a7 */ /* 0x000ee4000802007f */
[----:B---3--:R-:W-:Y:S05]  /*b810*/  @!P1 BRA `(.L_x_3261) ;  /* 0xfffffffc00f09947 */ /* 0x008fea000383ffff */
[----:B------:R-:W-:Y:S05]  /*b820*/  BRA `(.L_x_3281) ;  /* 0xfffffff0002c7947 */ /* 0x000fea000383ffff */
.L_x_3263:
[----:B-1----:R1:W2:Y:S02]  /*b830*/  SYNCS.PHASECHK.TRANS64.TRYWAIT P1, [R0+URZ+0x36428], R5 ;  /* 0x03642805000075a7 */ /* 0x0022a4000802017f */
[----:B--2---:R-:W-:Y:S05]  /*b840*/  @!P1 NANOSLEEP.SYNCS 0x989680 ;  /* 0x009896800000995d */ /* 0x004fea0003900000 */
[----:B------:R-:W2:Y:S02]  /*b850*/  @!P1 SYNCS.PHASECHK.TRANS64 P1, [R0+URZ+0x36428], R5 ;  /* 0x03642805000095a7 */ /* 0x000ea4000802007f */
[----:B--2---:R-:W-:Y:S05]  /*b860*/  @!P1 BRA `(.L_x_3263) ;  /* 0xfffffffc00f09947 */ /* 0x004fea000383ffff */
[----:B------:R-:W-:Y:S05]  /*b870*/  BRA `(.L_x_3282) ;  /* 0xfffffff000d87947 */ /* 0x000fea000383ffff */
.L_x_3265:
[----:B--2---:R2:W3:Y:S02]  /*b880*/  SYNCS.PHASECHK.TRANS64.TRYWAIT P1, [R0+URZ+0x36438], R3 ;  /* 0x03643803000075a7 */ /* 0x0044e4000802017f */
[----:B---3--:R-:W-:Y:S05]  /*b890*/  @!P1 NANOSLEEP.SYNCS 0x989680 ;  /* 0x009896800000995d */ /* 0x008fea0003900000 */
[----:B------:R-:W3:Y:S02]  /*b8a0*/  @!P1 SYNCS.PHASECHK.TRANS64 P1, [R0+URZ+0x36438], R3 ;  /* 0x03643803000095a7 */ /* 0x000ee4000802007f */
[----:B---3--:R-:W-:Y:S05]  /*b8b0*/  @!P1 BRA `(.L_x_3265) ;  /* 0xfffffffc00f09947 */ /* 0x008fea000383ffff */
[----:B------:R-:W-:Y:S05]  /*b8c0*/  BRA `(.L_x_3283) ;  /* 0xfffffff400947947 */ /* 0x000fea000383ffff */
.L_x_3267:
[----:B------:R-:W-:Y:S01]  /*b8d0*/  BSSY B0, `(.L_x_3284) ;  /* 0x0000006000007945 */ /* 0x000fe20003800000 */
[----:B------:R-:W-:-:S07]  /*b8e0*/  IMAD.MOV.U32 R15, RZ, RZ, -0x1 ;  /* 0xffffffffff0f7424 */ /* 0x000fce00078e00ff */
[----:B-12---:R-:W-:Y:S05]  /*b8f0*/  WARPSYNC.COLLECTIVE R15, `(.L_x_3285) ;  /* 0x000000000f0c7348 */ /* 0x006fea0003c00000 */
[----:B------:R-:W-:Y:S02]  /*b900*/  ELECT P6, UR62, PT ;  /* 0x00000000003e782f */ /* 0x000fe400038c0000 */
[----:B------:R-:W-:Y:S01]  /*b910*/  MOV R14, UR62 ;  /* 0x0000003e000e7c02 */ /* 0x000fe20008000f00 */
[----:B-12---:R-:W-:Y:S10]  /*b920*/  ENDCOLLECTIVE ;  /* 0x000000000000791b */ /* 0x006ff40003800000 */
.L_x_3285:
[----:B------:R-:W-:Y:S05]  /*b930*/  BSYNC B0 ;  /* 0x0000000000007941 */ /* 0x000fea0003800000 */
.L_x_3284:
[----:B------:R-:W-:Y:S05]  /*b940*/  BRA `(.L_x_3286) ;  /* 0xfffffff800507947 */ /* 0x000fea000383ffff */
.L_x_3269:
[----:B-1----:R1:W2:Y:S02]  /*b950*/  SYNCS.PHASECHK.TRANS64.TRYWAIT P0, [R7+URZ], R0 ;  /* 0x00000000070075a7 */ /* 0x0022a4000800017f */
[----:B--2---:R-:W-:Y:S05]  /*b960*/  @!P0 NANOSLEEP.SYNCS 0x989680 ;  /* 0x009896800000895d */ /* 0x004fea0003900000 */
[----:B------:R-:W2:Y:S02]  /*b970*/  @!P0 SYNCS.PHASECHK.TRANS64 P0, [R7+URZ], R0 ;  /* 0x00000000070085a7 */ /* 0x000ea4000800007f */
[----:B--2---:R-:W-:Y:S05]  /*b980*/  @!P0 BRA `(.L_x_3269) ;  /* 0xfffffffc00f08947 */ /* 0x004fea000383ffff */
[----:B------:R-:W-:Y:S05]  /*b990*/  BRA `(.L_x_3287) ;  /* 0xfffffff800907947 */ /* 0x000fea000383ffff */
.L_x_3270:
[----:B--2---:R2:W3:Y:S02]  /*b9a0*/  SYNCS.PHASECHK.TRANS64.TRYWAIT P0, [R3+URZ], R2 ;  /* 0x00000002030075a7 */ /* 0x0044e4000800017f */
[----:B---3--:R-:W-:Y:S05]  /*b9b0*/  @!P0 NANOSLEEP.SYNCS 0x989680 ;  /* 0x009896800000895d */ /* 0x008fea0003900000 */
[----:B------:R-:W3:Y:S02]  /*b9c0*/  @!P0 SYNCS.PHASECHK.TRANS64 P0, [R3+URZ], R2 ;  /* 0x00000002030085a7 */ /* 0x000ee4000800007f */
[----:B---3--:R-:W-:Y:S05]  /*b9d0*/  @!P0 BRA `(.L_x_3270) ;  /* 0xfffffffc00f08947 */ /* 0x008fea000383ffff */
[----:B------:R-:W-:Y:S05]  /*b9e0*/  BRA `(.L_x_3288) ;  /* 0xfffffff800847947 */ /* 0x000fea000383ffff */
.L_x_3289:
        /* <DEDUP_REMOVED lines=9> */
.L_x_3876:


//--------------------- .text._ZN7cutlass13device_kernelIN5flash11enable_sm90INS1_16FlashAttnBwdSm90INS1_25CollectiveMainloopBwdSm90ILi2ELi1ELi1EN4cute5tupleIJNS5_1CILi1EEES8_S8_EEENS6_IJNS7_ILi64EEENS7_ILi96EEENS7_ILi192EEEEEENS_6half_tEfNS_4arch4Sm90ELb1ELb0ELb1ELb1ELb1ELb0ELb1ELb0ELi3ELi1ELi1ELi1ELb0EEENS1_21CollectiveEpilogueBwdISD_SE_SG_Li384ELb1ELb1ELi3EEENS1_25SingleTileBwdLPTSchedulerILb1ELi96ELb1EEEEEEEEEvNT_6ParamsE --------------------------
	.section	.text._ZN7cutlass13device_kernelIN5flash11enable_sm90INS1_16FlashAttnBwdSm90INS1_25CollectiveMainloopBwdSm90ILi2ELi1ELi1EN4cute5tupleIJNS5_1CILi1EEES8_S8_EEENS6_IJNS7_ILi64EEENS7_ILi96EEENS7_ILi192EEEEEENS_6half_tEfNS_4arch4Sm90ELb1ELb0ELb1ELb1ELb1ELb0ELb1ELb0ELi3ELi1ELi1ELi1ELb0EEENS1_21CollectiveEpilogueBwdISD_SE_SG_Li384ELb1ELb1ELi3EEENS1_25SingleTileBwdLPTSchedulerILb1ELi96ELb1EEEEEEEEEvNT_6ParamsE,"ax",@progbits
	.align	128
.text._ZN7cutlass13device_kernelIN5flash11enable_sm90INS1_16FlashAttnBwdSm90INS1_25CollectiveMainloopBwdSm90ILi2ELi1ELi1EN4cute5tupleIJNS5_1CILi1EEES8_S8_EEENS6_IJNS7_ILi64EEENS7_ILi96EEENS7_ILi192EEEEEENS_6half_tEfNS_4arch4Sm90ELb1ELb0ELb1ELb1ELb1ELb0ELb1ELb0ELi3ELi1ELi1ELi1ELb0EEENS1_21CollectiveEpilogueBwdISD_SE_SG_Li384ELb1ELb1ELi3EEENS1_25SingleTileBwdLPTSchedulerILb1ELi96ELb1EEEEEEEEEvNT_6ParamsE:
        .type           _ZN7cutlass13device_kernelIN5flash11enable_sm90INS1_16FlashAttnBwdSm90INS1_25CollectiveMainloopBwdSm90ILi2ELi1ELi1EN4cute5tupleIJNS5_1CILi1EEES8_S8_EEENS6_IJNS7_ILi64EEENS7_ILi96EEENS7_ILi192EEEEEENS_6half_tEfNS_4arch4Sm90ELb1ELb0ELb1ELb1ELb1ELb0ELb1ELb0ELi3ELi1ELi1ELi1ELb0EEENS1_21CollectiveEpilogueBwdISD_SE_SG_Li384ELb1ELb1ELi3EEENS1_25SingleTileBwdLPTSchedulerILb1ELi96ELb1EEEEEEEEEvNT_6ParamsE,@function
        .size           _ZN7cutlass13device_kernelIN5flash11enable_sm90INS1_16FlashAttnBwdSm90INS1_25CollectiveMainloopBwdSm90ILi2ELi1ELi1EN4cute5tupleIJNS5_1CILi1EEES8_S8_EEENS6_IJNS7_ILi64EEENS7_ILi96EEENS7_ILi192EEEEEENS_6half_tEfNS_4arch4Sm90ELb1ELb0ELb1ELb1ELb1ELb0ELb1ELb0ELi3ELi1ELi1ELi1ELb0EEENS1_21CollectiveEpilogueBwdISD_SE_SG_Li384ELb1ELb1ELi3EEENS1_25SingleTileBwdLPTSchedulerILb1ELi96ELb1EEEEEEEEEvNT_6ParamsE,(.L_x_3877 - _ZN7cutlass13device_kernelIN5flash11enable_sm90INS1_16FlashAttnBwdSm90INS1_25CollectiveMainloopBwdSm90ILi2ELi1ELi1EN4cute5tupleIJNS5_1CILi1EEES8_S8_EEENS6_IJNS7_ILi64EEENS7_ILi96EEENS7_ILi192EEEEEENS_6half_tEfNS_4arch4Sm90ELb1ELb0ELb1ELb1ELb1ELb0ELb1ELb0ELi3ELi1ELi1ELi1ELb0EEENS1_21CollectiveEpilogueBwdISD_SE_SG_Li384ELb1ELb1ELi3EEENS1_25SingleTileBwdLPTSchedulerILb1ELi96ELb1EEEEEEEEEvNT_6ParamsE)
        .other          _ZN7cutlass13device_kernelIN5flash11enable_sm90INS1_16FlashAttnBwdSm90INS1_25CollectiveMainloopBwdSm90ILi2ELi1ELi1EN4cute5tupleIJNS5_1CILi1EEES8_S8_EEENS6_IJNS7_ILi64EEENS7_ILi96EEENS7_ILi192EEEEEENS_6half_tEfNS_4arch4Sm90ELb1ELb0ELb1ELb1ELb1ELb0ELb1ELb0ELi3ELi1ELi1ELi1ELb0EEENS1_21CollectiveEpilogueBwdISD_SE_SG_Li384ELb1ELb1ELi3EEENS1_25SingleTileBwdLPTSchedulerILb1ELi96ELb1EEEEEEEEEvNT_6ParamsE,@"STO_CUDA_ENTRY STV_DEFAULT"
_ZN7cutlass13device_kernelIN5flash11enable_sm90INS1_16FlashAttnBwdSm90INS1_25CollectiveMainloopBwdSm90ILi2ELi1ELi1EN4cute5tupleIJNS5_1CILi1EEES8_S8_EEENS6_IJNS7_ILi64EEENS7_ILi96EEENS7_ILi192EEEEEENS_6half_tEfNS_4arch4Sm90ELb1ELb0ELb1ELb1ELb1ELb0ELb1ELb0ELi3ELi1ELi1ELi1ELb0EEENS1_21CollectiveEpilogueBwdISD_SE_SG_Li384ELb1ELb1ELi3EEENS1_25SingleTileBwdLPTSchedulerILb1ELi96ELb1EEEEEEEEEvNT_6ParamsE:
        /* <DEDUP_REMOVED lines=23> */
.L_x_3291:
[----:B------:R-:W-:Y:S05]  /*0170*/  BSYNC B0 ;  /* 0x0000000000007941 */ /* 0x000fea0003800000 */
.L_x_3290:
        /* <DEDUP_REMOVED lines=34> */
.L_x_3292:
        /* <DEDUP_REMOVED lines=20> */
.L_x_3293:
        /* <DEDUP_REMOVED lines=9> */
.L_x_3296:
        /* <DEDUP_REMOVED lines=32> */
.L_x_3297:
[----:B------:R-:W-:Y:S01]  /*0770*/  ULDC UR8, c[0x0][0x8c4] ;  /* 0x0002310000087ab9 */ /* 0x000fe20000000800 */
[----:B------:R-:W-:Y:S01]  /*0780*/  UMOV UR7, UR9 ;  /* 0x0000000900077c82 */ /* 0x000fe20008000000 */
[----:B------:R-:W-:-:S11]  /*0790*/  UISETP.NE.AND UP0, UPT, UR8, 0x1, UPT ;  /* 0x000000010800788c */ /* 0x000fd6000bf05270 */
[----:B------:R-:W-:Y:S02]  /*07a0*/  @UP0 ULDC.64 UR10, c[0x0][0x8c8] ;  /* 0x00023200000a0ab9 */ /* 0x000fe40000000a00 */
[----:B------:R-:W-:-:S04]  /*07b0*/  UIMAD.WIDE.U32 UR4, UR9, UR10, URZ ;  /* 0x0000000a090472a5 */ /* 0x000fc8000f8e003f */
[----:B------:R-:W-:-:S04]  /*07c0*/  @UP0 USHF.R.U32.HI UR7, URZ, UR11, UR5 ;  /* 0x0000000b3f070299 */ /* 0x000fc80008011605 */
[----:B------:R-:W-:-:S12]  /*07d0*/  UIMAD UR4, UR7, UR8, URZ ;  /* 0x00000008070472a4 */ /* 0x000fd8000f8e023f */
.L_x_3298:
[----:B------:R-:W1:Y:S01]  /*07e0*/  LDC R2, c[0x0][0x8b8] ;  /* 0x00022e00ff027b82 */ /* 0x000e620000000800 */
[----:B------:R-:W-:Y:S01]  /*07f0*/  UIADD3 UR4, UR9, -UR4, URZ ;  /* 0x8000000409047290 */ /* 0x000fe2000fffe03f */
[----:B------:R-:W-:Y:S02]  /*0800*/  ULDC UR5, c[0x0][0x8c4] ;  /* 0x0002310000057ab9 */ /* 0x000fe40000000800 */
[----:B------:R-:W-:Y:S01]  /*0810*/  ULDC.64 UR8, c[0x0][0x8f8] ;  /* 0x00023e0000087ab9 */ /* 0x000fe20000000a00 */
[----:B------:R-:W-:Y:S01]  /*0820*/  UIMAD UR4, UR6, UR5, UR4 ;  /* 0x00000005060472a4 */ /* 0x000fe2000f8e0204 */
[----:B------:R-:W-:-:S04]  /*0830*/  ISETP.NE.U32.AND P0, PT, RZ, UR8, PT ;  /* 0x00000008ff007c0c */ /* 0x000fc8000bf05070 */
[----:B------:R-:W-:Y:S01]  /*0840*/  ISETP.NE.AND.EX P0, PT, RZ, UR9, PT, P0 ;  /* 0x00000009ff007c0c */ /* 0x000fe2000bf05300 */
[----:B------:R-:W-:Y:S01]  /*0850*/  IMAD.U32 R5, RZ, RZ, UR4 ;  /* 0x00000004ff057e24 */ /* 0x000fe2000f8e00ff */
[----:B-1----:R-:W-:-:S13]  /*0860*/  ISETP.NE.AND P1, PT, R2, 0x1, PT ;  /* 0x000000010200780c */ /* 0x002fda0003f25270 */
[----:B------:R-:W1:Y:S08]  /*0870*/  @P1 LDC R0, c[0x0][0x8bc] ;  /* 0x00022f00ff001b82 */ /* 0x000e700000000800 */
[----:B------:R-:W2:Y:S01]  /*0880*/  @P1 LDC R3, c[0x0][0x8c0] ;  /* 0x00023000ff031b82 */ /* 0x000ea20000000800 */
[----:B-1----:R-:W-:-:S05]  /*0890*/  @P1 IMAD.HI.U32 R0, R0, UR4, RZ ;  /* 0x0000000400001c27 */ /* 0x002fca000f8e00ff */
[----:B--2---:R-:W-:-:S05]  /*08a0*/  @P1 SHF.R.U32.HI R5, RZ, R3, R0 ;  /* 0x00000003ff051219 */ /* 0x004fca0000011600 */
[----:B------:R-:W-:-:S04]  /*08b0*/  IMAD.MOV R3, RZ, RZ, -R5 ;  /* 0x000000ffff037224 */ /* 0x000fc800078e0a05 */
[----:B------:R-:W-:-:S05]  /*08c0*/  IMAD R8, R2, R3, UR4 ;  /* 0x0000000402087e24 */ /* 0x000fca000f8e0203 */
[----:B------:R1:W-:Y:S01]  /*08d0*/  STL [R1+0x10], R8 ;  /* 0x0000100801007387 */ /* 0x0003e20000100800 */
[----:B------:R-:W-:Y:S05]  /*08e0*/  @!P0 BRA `(.L_x_3299) ;  /* 0x0000000000108947 */ /* 0x000fea0003800000 */
[----:B------:R-:W2:Y:S02]  /*08f0*/  LDC.64 R2, c[0x0][0x8f8] ;  /* 0x00023e00ff027b82 */ /* 0x000ea40000000a00 */
[----:B--2---:R-:W-:-:S05]  /*0900*/  IMAD.WIDE R2, R5, 0x4, R2 ;  /* 0x0000000405027825 */ /* 0x004fca00078e0202 */
[----:B------:R3:W5:Y:S01]  /*0910*/  LDG.E R0, desc[UR38][R2.64] ;  /* 0x0000002602007981 */ /* 0x000762000c1e1900 */
[----:B------:R-:W-:Y:S05]  /*0920*/  BRA `(.L_x_3300) ;  /* 0x00000000002c7947 */ /* 0x000fea0003800000 */
.L_x_3299:
        /* <DEDUP_REMOVED lines=10> */
.L_x_3301:
[----:B------:R-:W2:Y:S02]  /*09d0*/  LDC R0, c[0x0][0x8ec] ;  /* 0x00023b00ff007b82 */ /* 0x000ea40000000800 */
.L_x_3300:
[----:B--2--5:R-:W-:-:S04]  /*09e0*/  VIADD R0, R0, 0x5f ;  /* 0x0000005f00007836 */ /* 0x024fc80000000000 */
[----:B------:R-:W-:-:S05]  /*09f0*/  IMAD.HI R0, R0, 0x2aaaaaab, RZ ;  /* 0x2aaaaaab00007827 */ /* 0x000fca00078e02ff */
[----:B---3--:R-:W-:-:S04]  /*0a00*/  SHF.R.U32.HI R3, RZ, 0x1f, R0 ;  /* 0x0000001fff037819 */ /* 0x008fc80000011600 */
[----:B------:R-:W-:-:S04]  /*0a10*/  LEA.HI.SX32 R3, R0, R3, 0x1c ;  /* 0x0000000300037211 */ /* 0x000fc800078fe2ff */
[----:B------:R-:W-:Y:S01]  /*0a20*/  ISETP.GT.AND P0, PT, R3, UR7, PT ;  /* 0x0000000703007c0c */ /* 0x000fe2000bf04270 */
[----:B------:R-:W-:-:S03]  /*0a30*/  ULOP3.LUT UR7, URZ, UR7, URZ, 0x33, !UPT ;  /* 0x000000073f077292 */ /* 0x000fc6000f8e333f */
[----:B------:R-:W-:-:S03]  /*0a40*/  SEL R6, R5, 0xffffffff, P0 ;  /* 0xffffffff05067807 */ /* 0x000fc60000000000 */
[----:B------:R-:W-:Y:S01]  /*0a50*/  VIADD R4, R3, UR7 ;  /* 0x0000000703047c36 */ /* 0x000fe20008000000 */
[----:B------:R-:W-:Y:S01]  /*0a60*/  ISETP.GE.AND P0, PT, R6, RZ, PT ;  /* 0x000000ff0600720c */ /* 0x000fe20003f06270 */
[----:B------:R2:W-:Y:S04]  /*0a70*/  STL [R1+0xc], R6 ;  /* 0x00000c0601007387 */ /* 0x0005e80000100800 */
[----:B------:R2:W-:Y:S08]  /*0a80*/  STL [R1+0x14], R4 ;  /* 0x0000140401007387 */ /* 0x0005f00000100800 */
[----:B------:R-:W-:Y:S05]  /*0a90*/  @!P0 BRA `(.L_x_3302) ;  /* 0x000000b000c08947 */ /* 0x000fea0003800000 */
[----:B------:R-:W-:Y:S01]  /*0aa0*/  SHF.R.S32.HI R0, RZ, 0x1f, R8 ;  /* 0x0000001fff007819 */ /* 0x000fe20000011408 */
[----:B------:R-:W-:Y:S01]  /*0ab0*/  ULDC.64 UR4, c[0x0][0x780] ;  /* 0x0001e00000047ab9 */ /* 0x000fe20000000a00 */
[----:B------:R-:W3:Y:S01]  /*0ac0*/  LDC R17, c[0x0][0x290] ;  /* 0x0000a400ff117b82 */ /* 0x000ee20000000800 */
[----:B------:R-:W-:Y:S02]  /*0ad0*/  ISETP.NE.U32.AND P0, PT, RZ, UR4, PT ;  /* 0x00000004ff007c0c */ /* 0x000fe4000bf05070 */
[----:B------:R4:W-:Y:S02]  /*0ae0*/  STL [R1+0x18], R0 ;  /* 0x0000180001007387 */ /* 0x0009e40000100800 */
[----:B------:R-:W-:-:S13]  /*0af0*/  ISETP.NE.AND.EX P0, PT, RZ, UR5, PT, P0 ;  /* 0x00000005ff007c0c */ /* 0x000fda000bf05300 */
[----:B----4-:R-:W-:Y:S05]  /*0b00*/  @!P0 BRA `(.L_x_3303) ;  /* 0x0000000000108947 */ /* 0x010fea0003800000 */
[----:B------:R-:W4:Y:S02]  /*0b10*/  LDC.64 R18, c[0x0][0x780] ;  /* 0x0001e000ff127b82 */ /* 0x000f240000000a00 */
[----:B----4-:R-:W-:-:S06]  /*0b20*/  IMAD.WIDE R18, R6, 0x4, R18 ;  /* 0x0000000406127825 */ /* 0x010fcc00078e0212 */
[----:B------:R4:W5:Y:S01]  /*0b30*/  LDG.E R18, desc[UR38][R18.64] ;  /* 0x0000002612127981 */ /* 0x000962000c1e1900 */
[----:B------:R-:W-:Y:S05]  /*0b40*/  BRA `(.L_x_3304) ;  /* 0x0000000000287947 */ /* 0x000fea0003800000 */
.L_x_3303:
[----:B------:R-:W-:Y:S01]  /*0b50*/  ULDC.64 UR4, c[0x0][0x770] ;  /* 0x0001dc0000047ab9 */ /* 0x000fe20000000a00 */
[----:B------:R-:W4:Y:S01]  /*0b60*/  LDC R18, c[0x0][0x280] ;  /* 0x0000a000ff127b82 */ /* 0x000f220000000800 */
[----:B------:R-:W-:-:S04]  /*0b70*/  ISETP.NE.U32.AND P0, PT, RZ, UR4, PT ;  /* 0x00000004ff007c0c */ /* 0x000fc8000bf05070 */
[----:B------:R-:W-:-:S13]  /*0b80*/  ISETP.NE.AND.EX P0, PT, RZ, UR5, PT, P0 ;  /* 0x00000005ff007c0c */ /* 0x000fda000bf05300 */
[----:B------:R-:W-:Y:S05]  /*0b90*/  @!P0 BRA `(.L_x_3304) ;  /* 0x0000000000148947 */ /* 0x000fea0003800000 */
[----:B------:R-:W5:Y:S02]  /*0ba0*/  LDC.64 R2, c[0x0][0x770] ;  /* 0x0001dc00ff027b82 */ /* 0x000f640000000a00 */
[----:B-----5:R-:W-:-:S05]  /*0bb0*/  IMAD.WIDE R2, R6, 0x4, R2 ;  /* 0x0000000406027825 */ /* 0x020fca00078e0202 */
[----:B----4-:R-:W4:Y:S04]  /*0bc0*/  LDG.E R18, desc[UR38][R2.64] ;  /* 0x0000002602127981 */ /* 0x010f28000c1e1900 */
[----:B------:R-:W4:Y:S02]  /*0bd0*/  LDG.E R5, desc[UR38][R2.64+0x4] ;  /* 0x0000042602057981 */ /* 0x000f24000c1e1900 */
[----:B----4-:R-:W-:-:S07]  /*0be0*/  IMAD.IADD R18, R5, 0x1, -R18 ;  /* 0x0000000105127824 */ /* 0x010fce00078e0a12 */
.L_x_3304:
[----:B------:R-:W-:Y:S02]  /*0bf0*/  ULDC.64 UR4, c[0x0][0x788] ;  /* 0x0001e20000047ab9 */ /* 0x000fe40000000a00 */
[----:B------:R-:W-:-:S04]  /*0c00*/  ISETP.NE.U32.AND P0, PT, RZ, UR4, PT ;  /* 0x00000004ff007c0c */ /* 0x000fc8000bf05070 */
[----:B------:R-:W-:-:S13]  /*0c10*/  ISETP.NE.AND.EX P0, PT, RZ, UR5, PT, P0 ;  /* 0x00000005ff007c0c */ /* 0x000fda000bf05300 */
[----:B------:R-:W-:Y:S05]  /*0c20*/  @!P0 BRA `(.L_x_3305) ;  /* 0x0000000000108947 */ /* 0x000fea0003800000 */
[----:B------:R-:W1:Y:S02]  /*0c30*/  LDC.64 R2, c[0x0][0x788] ;  /* 0x0001e200ff027b82 */ /* 0x000e640000000a00 */
[----:B-1----:R-:W-:-:S05]  /*0c40*/  IMAD.WIDE R2, R6, 0x4, R2 ;  /* 0x0000000406027825 */ /* 0x002fca00078e0202 */
[----:B---3--:R1:W5:Y:S01]  /*0c50*/  LDG.E R17, desc[UR38][R2.64] ;  /* 0x0000002602117981 */ /* 0x008362000c1e1900 */
[----:B------:R-:W-:Y:S05]  /*0c60*/  BRA `(.L_x_3306) ;  /* 0x0000000000247947 */ /* 0x000fea0003800000 */
.L_x_3305:
[----:B------:R-:W-:Y:S02]  /*0c70*/  ULDC.64 UR4, c[0x0][0x778] ;  /* 0x0001de0000047ab9 */ /* 0x000fe40000000a00 */
[----:B------:R-:W-:-:S04]  /*0c80*/  ISETP.NE.U32.AND P0, PT, RZ, UR4, PT ;  /* 0x00000004ff007c0c */ /* 0x000fc8000bf05070 */
[----:B------:R-:W-:-:S13]  /*0c90*/  ISETP.NE.AND.EX P0, PT, RZ, UR5, PT, P0 ;  /* 0x00000005ff007c0c */ /* 0x000fda000bf05300 */
[----:B------:R-:W-:Y:S05]  /*0ca0*/  @!P0 BRA `(.L_x_3306) ;  /* 0x0000000000148947 */ /* 0x000fea0003800000 */
[----:B------:R-:W1:Y:S02]  /*0cb0*/  LDC.64 R2, c[0x0][0x778] ;  /* 0x0001de00ff027b82 */ /* 0x000e640000000a00 */
[----:B-1----:R-:W-:-:S05]  /*0cc0*/  IMAD.WIDE R2, R6, 0x4, R2 ;  /* 0x0000000406027825 */ /* 0x002fca00078e0202 */
[----:B---3--:R-:W3:Y:S04]  /*0cd0*/  LDG.E R17, desc[UR38][R2.64] ;  /* 0x0000002602117981 */ /* 0x008ee8000c1e1900 */
[----:B------:R-:W3:Y:S02]  /*0ce0*/  LDG.E R0, desc[UR38][R2.64+0x4] ;  /* 0x0000042602007981 */ /* 0x000ee4000c1e1900 */
[----:B---3--:R-:W-:-:S07]  /*0cf0*/  IMAD.IADD R17, R0, 0x1, -R17 ;  /* 0x0000000100117824 */ /* 0x008fce00078e0a11 */
.L_x_3306:
[----:B---345:R-:W-:Y:S01]  /*0d00*/  IMAD.IADD R0, R18, 0x1, -R17 ;  /* 0x0000000112007824 */ /* 0x038fe200078e0a11 */
        /* <DEDUP_REMOVED lines=18> */
[----:B--2---:R-:W-:Y:S02]  /*0e30*/  SHF.R.S32.HI R4, RZ, 0x6, R3 ;  /* 0x00000006ff047819 */ /* 0x004fe40000011403 */
        /* <DEDUP_REMOVED lines=69> */
.L_x_3309:
        /* <DEDUP_REMOVED lines=15> */
.L_x_3308:
        /* <DEDUP_REMOVED lines=20> */
.L_x_3311:
        /* <DEDUP_REMOVED lines=15> */
.L_x_3310:
        /* <DEDUP_REMOVED lines=8> */
.L_x_3469:
        /* <DEDUP_REMOVED lines=21> */
.L_x_3313:
[----:B------:R-:W3:Y:S04]  /*1780*/  LDL R20, [R1+0x14] ;  /* 0x0000140001147983 */ /* 0x000ee80000100800 */
[----:B------:R-:W4:Y:S01]  /*1790*/  LDL.LU R19, [R1+0x4] ;  /* 0x0000040001137983 */ /* 0x000f220000300800 */
        /* <DEDUP_REMOVED lines=96> */
[----:B---3--:R-:W-:-:S04]  /*1da0*/  IMAD R17, R20, -0x60, R17 ;  /* 0xffffffa014117824 */ /* 0x008fc800078e0211 */
[----:B------:R-:W-:Y:S01]  /*1db0*/  IMAD.IADD R2, R17, 0x1, -R157 ;  /* 0x0000000111027824 */ /* 0x000fe200078e0a9d */
[----:B------:R-:W-:Y:S02]  /*1dc0*/  IADD3 R18, -R18, 0x1, R17 ;  /* 0x0000000112127810 */ /* 0x000fe40007ffe111 */
[----:B----4-:R-:W-:Y:S02]  /*1dd0*/  LOP3.LUT R8, R19, 0x1, RZ, 0xfc, !PT ;  /* 0x0000000113087812 */ /* 0x010fe400078efcff */
[----:B------:R2:W-:Y:S01]  /*1de0*/  STL [R1], R2 ;  /* 0x0000000201007387 */ /* 0x0005e20000100800 */
[----:B------:R-:W-:-:S03]  /*1df0*/  IMAD.IADD R157, R18, 0x1, -R157 ;  /* 0x00000001129d7824 */ /* 0x000fc600078e0a9d */
[----:B------:R3:W-:Y:S01]  /*1e00*/  STL [R1+0x4], R3 ;  /* 0x0000040301007387 */ /* 0x0007e20000100800 */
[----:B--2---:R-:W-:-:S07]  /*1e10*/  IMAD.MOV.U32 R2, RZ, RZ, RZ ;  /* 0x000000ffff027224 */ /* 0x004fce00078e00ff */
.L_x_3325:
[----:B------:R-:W-:-:S13]  /*1e20*/  ISETP.NE.AND P0, PT, R8, 0x3, PT ;  /* 0x000000030800780c */ /* 0x000fda0003f05270 */
[----:B------:R-:W-:Y:S05]  /*1e30*/  @!P0 BRA `(.L_x_3315) ;  /* 0x0000000000048947 */ /* 0x000fea0003800000 */
[----:B------:R-:W-:Y:S01]  /*1e40*/  BPT.TRAP 0x1 ;  /* 0x000000040000795c */ /* 0x000fe20000300000 */
.L_x_3315:
[----:B---3--:R-:W-:Y:S02]  /*1e50*/  LEA R3, R2, UR36, 0x3 ;  /* 0x0000002402037c11 */ /* 0x008fe4000f8e18ff */
[----:B------:R-:W-:-:S04]  /*1e60*/  SHF.L.U32 R10, R7, 0x1f, RZ ;  /* 0x0000001f070a7819 */ /* 0x000fc800000006ff */
[----:B------:R2:W3:Y:S01]  /*1e70*/  SYNCS.PHASECHK.TRANS64.TRYWAIT P1, [R3+URZ+0x36410], R10 ;  /* 0x0364100a030075a7 */ /* 0x0004e2000802017f */
[----:B------:R-:W-:Y:S05]  /*1e80*/  @!P0 BRA `(.L_x_3316) ;  /* 0x0000000000048947 */ /* 0x000fea0003800000 */
[----:B------:R-:W-:Y:S01]  /*1e90*/  BPT.TRAP 0x1 ;  /* 0x000000040000795c */ /* 0x000fe20000300000 */
.L_x_3316:
[----:B---3--:R-:W-:Y:S05]  /*1ea0*/  @P1 BRA `(.L_x_3317) ;  /* 0x0000000000081947 */ /* 0x008fea0003800000 */
[----:B------:R-:W3:Y:S02]  /*1eb0*/  SYNCS.PHASECHK.TRANS64.TRYWAIT P1, [R3+URZ+0x36410], R10 ;  /* 0x0364100a030075a7 */ /* 0x000ee4000802017f */
[----:B---3--:R-:W-:Y:S05]  /*1ec0*/  @!P1 BRA `(.L_x_3318) ;  /* 0x0000009c00f09947 */ /* 0x008fea0003800000 */
.L_x_3317:
        /* <DEDUP_REMOVED lines=103> */
.L_x_3319:
[----:B------:R-:W-:-:S04]  /*2540*/  SHF.L.U32 R14, R5, 0x1f, RZ ;  /* 0x0000001f050e7819 */ /* 0x000fc800000006ff */
[----:B------:R1:W1:Y:S01]  /*2550*/  SYNCS.PHASECHK.TRANS64.TRYWAIT P1, [UR36+0x36430], R14 ;  /* 0x0364300eff0075a7 */ /* 0x0002620008020164 */
[----:B------:R-:W-:Y:S05]  /*2560*/  @!P0 BRA `(.L_x_3320) ;  /* 0x0000000000048947 */ /* 0x000fea0003800000 */
[----:B------:R-:W-:Y:S01]  /*2570*/  BPT.TRAP 0x1 ;  /* 0x000000040000795c */ /* 0x000fe20000300000 */
.L_x_3320:
        /* <DEDUP_REMOVED lines=36> */
.L_x_3321:
        /* <DEDUP_REMOVED lines=351> */
.L_x_3323:
        /* <DEDUP_REMOVED lines=60> */
.L_x_3324:
        /* <DEDUP_REMOVED lines=63> */
.L_x_3307:
[----:B------:R-:W-:Y:S05]  /*4560*/  @P0 BRA `(.L_x_3326) ;  /* 0x0000001400f40947 */ /* 0x000fea0003800000 */
[----:B------:R-:W2:Y:S01]  /*4570*/  LDL R120, [R1+0xc] ;  /* 0x00000c0001787983 */ /* 0x000ea20000100800 */
[----:B------:R-:W1:Y:S01]  /*4580*/  S2UR UR5, SR_CgaCtaId ;  /* 0x00000000000579c3 */ /* 0x000e620000008800 */
[----:B------:R-:W-:Y:S01]  /*4590*/  UMOV UR4, 0x400 ;  /* 0x0000040000047882 */ /* 0x000fe20000000000 */
[----:B------:R-:W-:Y:S01]  /*45a0*/  F2FP.F16.F32.PACK_AB R72, R73, R72 ;  /* 0x000000484948723e */ /* 0x000fe200000000ff */
[----:B------:R-:W3:Y:S01]  /*45b0*/  S2R R0, SR_TID.X ;  /* 0x0000000000007919 */ /* 0x000ee20000002100 */
        /* <DEDUP_REMOVED lines=89> */
[----:B------:R-:W4:Y:S01]  /*4b50*/  @P0 LDG.E R3, desc[UR38][R6.64] ;  /* 0x0000002606030981 */ /* 0x000f22000c1e1900 */
[----:B------:R-:W-:-:S06]  /*4b60*/  IMAD.HI R10, R0, 0x2aaaaaab, RZ ;  /* 0x2aaaaaab000a7827 */ /* 0x000fcc00078e02ff */
[----:B------:R-:W3:Y:S01]  /*4b70*/  LDC R9, c[0x0][0x808] ;  /* 0x00020200ff097b82 */ /* 0x000ee20000000800 */
[----:B--2---:R-:W-:-:S04]  /*4b80*/  ISETP.NE.U32.AND P1, PT, R4, RZ, PT ;  /* 0x000000ff0400720c */ /* 0x004fc80003f25070 */
[----:B------:R-:W-:Y:S02]  /*4b90*/  ISETP.NE.AND.EX P1, PT, R5, RZ, PT, P1 ;  /* 0x000000ff0500720c */ /* 0x000fe40003f25310 */
[----:B------:R-:W-:-:S04]  /*4ba0*/  SHF.R.U32.HI R11, RZ, 0x1f, R10 ;  /* 0x0000001fff0b7819 */ /* 0x000fc8000001160a */
[----:B-1----:R-:W-:-:S07]  /*4bb0*/  LEA.HI.SX32 R43, R10, R11, 0x1e ;  /* 0x0000000b0a2b7211 */ /* 0x002fce00078ff2ff */
[----:B------:R-:W1:Y:S01]  /*4bc0*/  @P1 LDC.64 R4, c[0x0][0x878] ;  /* 0x00021e00ff041b82 */ /* 0x000e620000000a00 */
[C---:B------:R-:W-:Y:S02]  /*4bd0*/  IMAD R0, R43.reuse, -0x18, R0 ;  /* 0xffffffe82b007824 */ /* 0x040fe400078e0200 */
[----:B---3--:R-:W-:-:S03]  /*4be0*/  IMAD.SHL.U32 R8, R43, 0x40, RZ ;  /* 0x000000402b087824 */ /* 0x008fc600078e00ff */
        /* <DEDUP_REMOVED lines=14> */
[----:B----4-:R-:W-:Y:S01]  /*4cd0*/  @P0 SHF.R.S32.HI R4, RZ, 0x1f, R3 ;  /* 0x0000001fff040819 */ /* 0x010fe20000011403 */
[----:B------:R-:W-:Y:S06]  /*4ce0*/  @P1 BRA `(.L_x_3327) ;  /* 0x0000000000101947 */ /* 0x000fec0003800000 */
[----:B------:R-:W-:Y:S05]  /*4cf0*/  @!P0 BRA `(.L_x_3327) ;  /* 0x00000000000c8947 */ /* 0x000fea0003800000 */
[----:B------:R-:W2:Y:S04]  /*4d00*/  LDG.E R8, desc[UR38][R6.64] ;  /* 0x0000002606087981 */ /* 0x000ea8000c1e1900 */
[----:B-----5:R-:W2:Y:S02]  /*4d10*/  LDG.E R9, desc[UR38][R6.64+0x4] ;  /* 0x0000042606097981 */ /* 0x020ea4000c1e1900 */
[----:B--2---:R-:W-:-:S07]  /*4d20*/  IMAD.IADD R9, R9, 0x1, -R8 ;  /* 0x0000000109097824 */ /* 0x004fce00078e0a08 */
.L_x_3327:
        /* <DEDUP_REMOVED lines=56> */
.L_x_3329:
[----:B------:R-:W-:Y:S05]  /*50b0*/  BSYNC B0 ;  /* 0x0000000000007941 */ /* 0x000fea0003800000 */
.L_x_3328:
        /* <DEDUP_REMOVED lines=15> */
.L_x_3331:
[----:B------:R-:W-:Y:S05]  /*51b0*/  BSYNC B0 ;  /* 0x0000000000007941 */ /* 0x000fea0003800000 */
.L_x_3330:
        /* <DEDUP_REMOVED lines=18> */
.L_x_3333:
[----:B------:R-:W-:Y:S05]  /*52e0*/  BSYNC B0 ;  /* 0x0000000000007941 */ /* 0x000fea0003800000 */
.L_x_3332:
        /* <DEDUP_REMOVED lines=17> */
.L_x_3335:
[----:B------:R-:W-:Y:S05]  /*5400*/  BSYNC B0 ;  /* 0x0000000000007941 */ /* 0x000fea0003800000 */
.L_x_3334:
        /* <DEDUP_REMOVED lines=18> */
.L_x_3337:
[----:B------:R-:W-:Y:S05]  /*5530*/  BSYNC B0 ;  /* 0x0000000000007941 */ /* 0x000fea0003800000 */
.L_x_3336:
        /* <DEDUP_REMOVED lines=17> */
.L_x_3339:
[----:B------:R-:W-:Y:S05]  /*5650*/  BSYNC B0 ;  /* 0x0000000000007941 */ /* 0x000fea0003800000 */
.L_x_3338:
        /* <DEDUP_REMOVED lines=30> */
.L_x_3341:
[----:B------:R-:W-:Y:S05]  /*5840*/  BSYNC B0 ;  /* 0x0000000000007941 */ /* 0x000fea0003800000 */
.L_x_3340:
        /* <DEDUP_REMOVED lines=15> */
.L_x_3343:
[----:B------:R-:W-:Y:S05]  /*5940*/  BSYNC B0 ;  /* 0x0000000000007941 */ /* 0x000fea0003800000 */
.L_x_3342:
        /* <DEDUP_REMOVED lines=15> */
.L_x_3345:
[----:B------:R-:W-:Y:S05]  /*5a40*/  BSYNC B0 ;  /* 0x0000000000007941 */ /* 0x000fea0003800000 */
.L_x_3344:
        /* <DEDUP_REMOVED lines=15> */
.L_x_3347:
[----:B------:R-:W-:Y:S05]  /*5b40*/  BSYNC B0 ;  /* 0x0000000000007941 */ /* 0x000fea0003800000 */
.L_x_3346:
        /* <DEDUP_REMOVED lines=15> */
.L_x_3349:
[----:B------:R-:W-:Y:S05]  /*5c40*/  BSYNC B0 ;  /* 0x0000000000007941 */ /* 0x000fea0003800000 */
.L_x_3348:
        /* <DEDUP_REMOVED lines=15> */
.L_x_3326:
[----:B------:R-:W2:Y:S01]  /*5d40*/  LDL R15, [R1+0xc] ;  /* 0x00000c00010f7983 */ /* 0x000ea20000100800 */
[----:B------:R-:W2:Y:S08]  /*5d50*/  LDC.64 R2, c[0x0][0x870] ;  /* 0x00021c00ff027b82 */ /* 0x000eb00000000a00 */
[----:B------:R-:W1:Y:S08]  /*5d60*/  LDC.64 R4, c[0x0][0x870] ;  /* 0x00021c00ff047b82 */ /* 0x000e700000000a00 */
[----:B------:R-:W3:Y:S01]  /*5d70*/  LDC R0, c[0x0][0x808] ;  /* 0x00020200ff007b82 */ /* 0x000ee20000000800 */
        /* <DEDUP_REMOVED lines=9> */
[----:B---3--:R1:W5:Y:S01]  /*5e10*/  @P1 LDG.E R0, desc[UR38][R8.64] ;  /* 0x0000002608001981 */ /* 0x008362000c1e1900 */
[----:B------:R-:W3:Y:S02]  /*5e20*/  S2R R2, SR_TID.X ;  /* 0x0000000000027919 */ /* 0x000ee40000002100 */
[----:B---3--:R-:W-:Y:S01]  /*5e30*/  VIADD R10, R2, 0xffffff80 ;  /* 0xffffff80020a7836 */ /* 0x008fe20000000000 */
        /* <DEDUP_REMOVED lines=13> */
.L_x_3350:
[----:B------:R-:W2:Y:S01]  /*5f10*/  LDL.LU R18, [R1+0x14] ;  /* 0x0000140001127983 */ /* 0x000ea20000300800 */
[----:B------:R-:W-:Y:S01]  /*5f20*/  VIADD R7, R17, 0x10 ;  /* 0x0000001011077836 */ /* 0x000fe20000000000 */
[----:B------:R-:W-:Y:S01]  /*5f30*/  ULDC.64 UR4, c[0x0][0x820] ;  /* 0x0002080000047ab9 */ /* 0x000fe20000000a00 */
[----:B------:R-:W-:Y:S01]  /*5f40*/  IMAD.SHL.U32 R10, R10, 0x8, RZ ;  /* 0x000000080a0a7824 */ /* 0x000fe200078e00ff */
[----:B------:R-:W3:Y:S01]  /*5f50*/  LDL R20, [R1+0x18] ;  /* 0x0000180001147983 */ /* 0x000ee20000100800 */
[----:B------:R-:W-:-:S03]  /*5f60*/  ULDC UR6, c[0x0][0x80c] ;  /* 0x0002030000067ab9 */ /* 0x000fc60000000800 */
[----:B------:R-:W4:Y:S01]  /*5f70*/  LDL R16, [R1+0x10] ;  /* 0x0000100001107983 */ /* 0x000f220000100800 */
[----:B------:R-:W-:Y:S01]  /*5f80*/  SHF.R.S32.HI R11, RZ, 0x1f, R10 ;  /* 0x0000001fff0b7819 */ /* 0x000fe2000001140a */
[C---:B------:R-:W-:Y:S01]  /*5f90*/  VIADD R9, R17.reuse, 0x20 ;  /* 0x0000002011097836 */ /* 0x040fe20000000000 */
[C---:B------:R-:W-:Y:S01]  /*5fa0*/  LEA.HI.X.SX32 R5, R17.reuse, R3, 0x1, P2 ;  /* 0x0000000311057211 */ /* 0x040fe200010f0eff */
[----:B------:R-:W-:Y:S01]  /*5fb0*/  VIADD R13, R17, 0x40 ;  /* 0x00000040110d7836 */ /* 0x000fe20000000000 */
[----:B------:R-:W-:Y:S01]  /*5fc0*/  BSSY B0, `(.L_x_3351) ;  /* 0x0000022000007945 */ /* 0x000fe20003800000 */
[----:B--2--5:R-:W-:Y:S02]  /*5fd0*/  IMAD R12, R18, -0x60, R0 ;  /* 0xffffffa0120c7824 */ /* 0x024fe400078e0200 */
[----:B---3--:R-:W-:-:S03]  /*5fe0*/  IMAD R0, R20, UR4, RZ ;  /* 0x0000000414007c24 */ /* 0x008fc6000f8e02ff */
[-C--:B------:R-:W-:Y:S02]  /*5ff0*/  ISETP.GE.AND P4, PT, R7, R12.reuse, PT ;  /* 0x0000000c0700720c */ /* 0x080fe40003f86270 */
[-C--:B------:R-:W-:Y:S01]  /*6000*/  ISETP.GE.AND P3, PT, R17, R12.reuse, PT ;  /* 0x0000000c1100720c */ /* 0x080fe20003f66270 */
[C---:B----4-:R-:W-:Y:S01]  /*6010*/  IMAD R7, R16.reuse, UR5, R0 ;  /* 0x0000000510077c24 */ /* 0x050fe2000f8e0200 */
        /* <DEDUP_REMOVED lines=28> */
.L_x_3352:
[----:B------:R-:W-:Y:S05]  /*61e0*/  BSYNC B0 ;  /* 0x0000000000007941 */ /* 0x000fea0003800000 */
.L_x_3351:
        /* <DEDUP_REMOVED lines=16> */
.L_x_3354:
[----:B------:R-:W-:Y:S05]  /*62f0*/  BSYNC B0 ;  /* 0x0000000000007941 */ /* 0x000fea0003800000 */
.L_x_3353:
        /* <DEDUP_REMOVED lines=16> */
.L_x_3356:
[----:B------:R-:W-:Y:S05]  /*6400*/  BSYNC B0 ;  /* 0x0000000000007941 */ /* 0x000fea0003800000 */
.L_x_3355:
        /* <DEDUP_REMOVED lines=17> */
.L_x_3358:
[----:B------:R-:W-:Y:S05]  /*6520*/  BSYNC B0 ;  /* 0x0000000000007941 */ /* 0x000fea0003800000 */
.L_x_3357:
        /* <DEDUP_REMOVED lines=16> */
.L_x_3360:
[----:B------:R-:W-:Y:S05]  /*6630*/  BSYNC B0 ;  /* 0x0000000000007941 */ /* 0x000fea0003800000 */
.L_x_3359:
        /* <DEDUP_REMOVED lines=16> */
.L_x_3362:
[----:B------:R-:W-:Y:S05]  /*6740*/  BSYNC B0 ;  /* 0x0000000000007941 */ /* 0x000fea0003800000 */
.L_x_3361:
        /* <DEDUP_REMOVED lines=29> */
.L_x_3364:
[----:B------:R-:W-:Y:S05]  /*6920*/  BSYNC B0 ;  /* 0x0000000000007941 */ /* 0x000fea0003800000 */
.L_x_3363:
        /* <DEDUP_REMOVED lines=15> */
.L_x_3366:
[----:B------:R-:W-:Y:S05]  /*6a20*/  BSYNC B0 ;  /* 0x0000000000007941 */ /* 0x000fea0003800000 */
.L_x_3365:
        /* <DEDUP_REMOVED lines=15> */
.L_x_3368:
[----:B------:R-:W-:Y:S05]  /*6b20*/  BSYNC B0 ;  /* 0x0000000000007941 */ /* 0x000fea0003800000 */
.L_x_3367:
        /* <DEDUP_REMOVED lines=15> */
.L_x_3370:
[----:B------:R-:W-:Y:S05]  /*6c20*/  BSYNC B0 ;  /* 0x0000000000007941 */ /* 0x000fea0003800000 */
.L_x_3369:
        /* <DEDUP_REMOVED lines=15> */
.L_x_3372:
[----:B------:R-:W-:Y:S05]  /*6d20*/  BSYNC B0 ;  /* 0x0000000000007941 */ /* 0x000fea0003800000 */
.L_x_3371:
        /* <DEDUP_REMOVED lines=15> */
.L_x_3295:
        /* <DEDUP_REMOVED lines=29> */
.L_x_3374:
[----:B------:R-:W-:Y:S01]  /*6ff0*/  ULDC UR9, c[0x0][0x8c4] ;  /* 0x0002310000097ab9 */ /* 0x000fe20000000800 */
[----:B------:R-:W-:Y:S01]  /*7000*/  UMOV UR7, UR8 ;  /* 0x0000000800077c82 */ /* 0x000fe20008000000 */
[----:B------:R-:W-:-:S11]  /*7010*/  UISETP.NE.AND UP0, UPT, UR9, 0x1, UPT ;  /* 0x000000010900788c */ /* 0x000fd6000bf05270 */
[----:B------:R-:W-:Y:S02]  /*7020*/  @UP0 ULDC.64 UR10, c[0x0][0x8c8] ;  /* 0x00023200000a0ab9 */ /* 0x000fe40000000a00 */
[----:B------:R-:W-:-:S04]  /*7030*/  UIMAD.WIDE.U32 UR4, UR8, UR10, URZ ;  /* 0x0000000a080472a5 */ /* 0x000fc8000f8e003f */
[----:B------:R-:W-:-:S04]  /*7040*/  @UP0 USHF.R.U32.HI UR7, URZ, UR11, UR5 ;  /* 0x0000000b3f070299 */ /* 0x000fc80008011605 */
[----:B------:R-:W-:-:S12]  /*7050*/  UIMAD UR4, UR7, UR9, URZ ;  /* 0x00000009070472a4 */ /* 0x000fd8000f8e023f */
.L_x_3375:
        /* <DEDUP_REMOVED lines=23> */
.L_x_3376:
        /* <DEDUP_REMOVED lines=13> */
.L_x_3378:
[----:B------:R-:W-:-:S05]  /*72a0*/  ULDC UR4, c[0x0][0x8ec] ;  /* 0x00023b0000047ab9 */ /* 0x000fca0000000800 */
.L_x_3377:
[----:B------:R-:W-:Y:S02]  /*72b0*/  UIADD3 UR4, UR4, 0x5f, URZ ;  /* 0x0000005f04047890 */ /* 0x000fe4000fffe03f */
[----:B------:R-:W-:Y:S02]  /*72c0*/  ULOP3.LUT UR13, URZ, UR7, URZ, 0x33, !UPT ;  /* 0x000000073f0d7292 */ /* 0x000fe4000f8e333f */
[----:B------:R-:W-:-:S04]  /*72d0*/  UIMAD.WIDE UR4, UR4, 0x2aaaaaab, URZ ;  /* 0x2aaaaaab040478a5 */ /* 0x000fc8000f8e023f */
[----:B------:R-:W-:-:S04]  /*72e0*/  USHF.R.U32.HI UR4, URZ, 0x1f, UR5 ;  /* 0x0000001f3f047899 */ /* 0x000fc80008011605 */
[----:B------:R-:W-:-:S04]  /*72f0*/  ULEA.HI.SX32 UR4, UR5, UR4, 0x1c ;  /* 0x0000000405047291 */ /* 0x000fc8000f8fe23f */
[----:B------:R-:W-:Y:S02]  /*7300*/  UISETP.GT.AND UP0, UPT, UR4, UR7, UPT ;  /* 0x000000070400728c */ /* 0x000fe4000bf04270 */
[----:B------:R-:W-:Y:S02]  /*7310*/  UIADD3 UR13, UR4, UR13, URZ ;  /* 0x0000000d040d7290 */ /* 0x000fe4000fffe03f */
[----:B------:R-:W-:-:S06]  /*7320*/  USEL UR10, UR10, 0xffffffff, UP0 ;  /* 0xffffffff0a0a7887 */ /* 0x000fcc0008000000 */
        /* <DEDUP_REMOVED lines=40> */
.L_x_3379:
        /* <DEDUP_REMOVED lines=13> */
.L_x_3380:
        /* <DEDUP_REMOVED lines=12> */
.L_x_3381:
[----:B------:R-:W-:Y:S01]  /*7740*/  UIMAD UR7, UR13, 0x60, UR14 ;  /* 0x000000600d0778a4 */ /* 0x000fe2000f8e020e */
[----:B------:R-:W-:-:S03]  /*7750*/  ULDC UR8, c[0x0][0x74c] ;  /* 0x0001d30000087ab9 */ /* 0x000fc60000000800 */
[----:B------:R-:W-:Y:S02]  /*7760*/  UIADD3 UR8, UR7, -UR8, -UR11 ;  /* 0x8000000807087290 */ /* 0x000fe4000fffe80b */
        /* <DEDUP_REMOVED lines=13> */
[----:B------:R-:W1:Y:S01]  /*7840*/  S2R R0, SR_TID.X ;  /* 0x0000000000007919 */ /* 0x000e620000002100 */
[----:B------:R-:W-:Y:S01]  /*7850*/  UIMAD UR16, UR18, UR20, URZ ;  /* 0x00000014121072a4 */ /* 0x000fe2000f8e023f */
[----:B------:R-:W-:Y:S01]  /*7860*/  LOP3.LUT R10, RZ, UR13, RZ, 0x33, !PT ;  /* 0x0000000dff0a7c12 */ /* 0x000fe2000f8e33ff */
[----:B------:R-:W-:Y:S02]  /*7870*/  UIMAD.WIDE.U32 UR8, UR6, UR20, URZ ;  /* 0x00000014060872a5 */ /* 0x000fe4000f8e003f */
[----:B------:R-:W-:Y:S02]  /*7880*/  UIADD3 UR20, UR11, 0x5f, URZ ;  /* 0x0000005f0b147890 */ /* 0x000fe4000fffe03f */
[----:B------:R-:W-:Y:S02]  /*7890*/  UIADD3 UR14, UR11, 0x9f, -UR14 ;  /* 0x0000009f0b0e7890 */ /* 0x000fe4000fffe80e */
[----:B------:R-:W-:-:S02]  /*78a0*/  UIADD3 UR11, UR7, -UR12, URZ ;  /* 0x8000000c070b7290 */ /* 0x000fc4000fffe03f */
[----:B------:R-:W-:Y:S02]  /*78b0*/  USHF.R.S32.HI UR15, URZ, 0x1f, UR10 ;  /* 0x0000001f3f0f7899 */ /* 0x000fe4000801140a */
[----:B------:R-:W-:Y:S02]  /*78c0*/  ULOP3.LUT UR11, UR11, 0x1, URZ, 0xc0, !UPT ;  /* 0x000000010b0b7892 */ /* 0x000fe4000f8ec03f */
[----:B------:R-:W-:Y:S02]  /*78d0*/  USEL UR29, UR10, URZ, !UP0 ;  /* 0x0000003f0a1d7287 */ /* 0x000fe4000c000000 */
[----:B------:R-:W-:Y:S02]  /*78e0*/  USEL UR23, UR15, URZ, !UP0 ;  /* 0x0000003f0f177287 */ /* 0x000fe4000c000000 */
[----:B------:R-:W-:Y:S02]  /*78f0*/  UISETP.NE.U32.AND UP0, UPT, UR11, 0x1, UPT ;  /* 0x000000010b00788c */ /* 0x000fe4000bf05070 */
[----:B------:R-:W-:Y:S01]  /*7900*/  UIMAD UR17, UR6, UR21, UR16 ;  /* 0x00000015061172a4 */ /* 0x000fe2000f8e0210 */
[----:B------:R-:W-:-:S02]  /*7910*/  ULDC UR22, c[0x0][0x760] ;  /* 0x0001d80000167ab9 */ /* 0x000fc40000000800 */
[----:B------:R-:W-:Y:S01]  /*7920*/  ULDC UR16, c[0x0][0x288] ;  /* 0x0000a20000107ab9 */ /* 0x000fe20000000800 */
[----:B------:R-:W-:Y:S01]  /*7930*/  UIADD3 UR17, UR9, UR17, URZ ;  /* 0x0000001109117290 */ /* 0x000fe2000fffe03f */
[----:B------:R-:W-:Y:S01]  /*7940*/  PLOP3.LUT P1, PT, PT, PT, UP0, 0x80, 0x0 ;  /* 0x000000000000781c */ /* 0x000fe20003f2f008 */
[----:B------:R-:W-:Y:S02]  /*7950*/  UIMAD UR19, UR10, UR16, URZ ;  /* 0x000000100a1372a4 */ /* 0x000fe4000f8e023f */
[----:B------:R-:W-:Y:S01]  /*7960*/  UIADD3 UR10, UP2, UR4, UR8, URZ ;  /* 0x00000008040a7290 */ /* 0x000fe2000ff5e03f */
[----:B------:R-:W-:Y:S01]  /*7970*/  ULDC.64 UR30, c[0x0][0x2e0] ;  /* 0x0000b800001e7ab9 */ /* 0x000fe20000000a00 */
[----:B------:R-:W-:Y:S01]  /*7980*/  UIMAD UR15, UR16, UR22, URZ ;  /* 0x00000016100f72a4 */ /* 0x000fe2000f8e023f */
[----:B-1----:R-:W-:Y:S01]  /*7990*/  LOP3.LUT R0, R0, 0x1f, RZ, 0xc0, !PT ;  /* 0x0000001f00007812 */ /* 0x002fe200078ec0ff */
[----:B------:R-:W-:Y:S02]  /*79a0*/  UIADD3 UR16, UP1, UR6, UR19, URZ ;  /* 0x0000001306107290 */ /* 0x000fe4000ff3e03f */
[----:B------:R-:W-:-:S02]  /*79b0*/  UIMAD.WIDE UR20, UR20, 0x2aaaaaab, URZ ;  /* 0x2aaaaaab141478a5 */ /* 0x000fc4000f8e023f */
[----:B------:R-:W-:Y:S02]  /*79c0*/  UIMAD UR6, UR23, UR30, URZ ;  /* 0x0000001e170672a4 */ /* 0x000fe4000f8e023f */
[----:B------:R-:W-:Y:S02]  /*79d0*/  UIADD3.X UR11, UR5, UR17, URZ, UP2, !UPT ;  /* 0x00000011050b7290 */ /* 0x000fe400097fe43f */
[----:B------:R-:W-:Y:S02]  /*79e0*/  ULEA.HI.X.SX32 UR18, UR19, UR18, 0x1, UP1 ;  /* 0x0000001213127291 */ /* 0x000fe400088f0e3f */
[----:B------:R-:W-:Y:S02]  /*79f0*/  USHF.R.U32.HI UR20, URZ, 0x1f, UR21 ;  /* 0x0000001f3f147899 */ /* 0x000fe40008011615 */
[----:B------:R-:W-:Y:S02]  /*7a00*/  UIMAD UR19, UR29, UR31, UR6 ;  /* 0x0000001f1d1372a4 */ /* 0x000fe4000f8e0206 */
[----:B------:R-:W-:Y:S01]  /*7a10*/  UIMAD.WIDE.U32 UR10, UR29, UR30, UR10 ;  /* 0x0000001e1d0a72a5 */ /* 0x000fe2000f8e000a */
[----:B------:R-:W-:Y:S01]  /*7a20*/  ELECT P0, URZ, PT ;  /* 0x00000000003f782f */ /* 0x000fe20003800000 */
[----:B------:R-:W-:-:S02]  /*7a30*/  ULEA.HI.SX32 UR20, UR21, UR20, 0x1c ;  /* 0x0000001415147291 */ /* 0x000fc4000f8fe23f */
        /* <DEDUP_REMOVED lines=20> */
.L_x_3385:
[----:B------:R-:W2:Y:S04]  /*7b80*/  LDG.E.STRONG.GPU R4, desc[UR38][R2.64] ;  /* 0x0000002602047981 */ /* 0x000ea8000c1ef900 */
[----:B--2---:R-:W-:Y:S01]  /*7b90*/  CCTL.IVALL ;  /* 0x00000000ff00798f */ /* 0x004fe20002000000 */
[----:B------:R-:W-:Y:S05]  /*7ba0*/  YIELD ;  /* 0x0000000000007946 */ /* 0x000fea0003800000 */
[----:B------:R-:W-:-:S13]  /*7bb0*/  ISETP.NE.AND P1, PT, R4, R5, PT ;  /* 0x000000050400720c */ /* 0x000fda0003f25270 */
[----:B------:R-:W-:Y:S05]  /*7bc0*/  @P1 BRA `(.L_x_3385) ;  /* 0xfffffffc00ec1947 */ /* 0x000fea000383ffff */
.L_x_3384:
[----:B------:R-:W-:Y:S05]  /*7bd0*/  BSYNC B0 ;  /* 0x0000000000007941 */ /* 0x000fea0003800000 */
.L_x_3383:
[----:B------:R-:W-:-:S03]  /*7be0*/  UMOV UR6, 0xffffffff ;  /* 0xffffffff00067882 */ /* 0x000fc60000000000 */
[----:B------:R-:W-:Y:S05]  /*7bf0*/  BRA.DIV UR6, `(.L_x_3386) ;  /* 0x0000004206d07947 */ /* 0x000fea000b800000 */
[----:B------:R-:W-:Y:S01]  /*7c00*/  NOP ;  /* 0x0000000000007918 */ /* 0x000fe20000000000 */
.L_x_3472:
        /* <DEDUP_REMOVED lines=22> */
.L_x_3388:
[----:B------:R-:W-:Y:S05]  /*7d70*/  BSYNC B0 ;  /* 0x0000000000007941 */ /* 0x000fea0003800000 */
.L_x_3387:
        /* <DEDUP_REMOVED lines=19> */
.L_x_3390:
[----:B------:R-:W-:Y:S05]  /*7eb0*/  BSYNC B0 ;  /* 0x0000000000007941 */ /* 0x000fea0003800000 */
.L_x_3389:
        /* <DEDUP_REMOVED lines=20> */
.L_x_3392:
[----:B------:R-:W-:Y:S05]  /*8000*/  BSYNC B0 ;  /* 0x0000000000007941 */ /* 0x000fea0003800000 */
.L_x_3391:
[----:B------:R-:W-:Y:S06]  /*8010*/  BAR.ARV 0xa, 0xa0 ;  /* 0x0282800000007b1d */ /* 0x000fec0000002000 */
[----:B------:R-:W-:Y:S04]  /*8020*/  BSSY B0, `(.L_x_3393) ;  /* 0x0000003000007945 */ /* 0x000fe80003800000 */
[----:B------:R-:W-:Y:S05]  /*8030*/  @!P0 BRA `(.L_x_3394) ;  /* 0x0000000000048947 */ /* 0x000fea0003800000 */
[----:B------:R-:W-:-:S04]  /*8040*/  DEPBAR.LE SB0, 0x1 ;  /* 0x000080400000791a */ /* 0x000fc80000000000 */
.L_x_3394:
[----:B------:R-:W-:Y:S05]  /*8050*/  BSYNC B0 ;  /* 0x0000000000007941 */ /* 0x000fea0003800000 */
.L_x_3393:
[----:B------:R-:W-:Y:S06]  /*8060*/  BAR.ARV 0xb, 0xa0 ;  /* 0x02c2800000007b1d */ /* 0x000fec0000002000 */
[----:B------:R-:W-:Y:S04]  /*8070*/  BSSY B0, `(.L_x_3395) ;  /* 0x0000003000007945 */ /* 0x000fe80003800000 */
[----:B------:R-:W-:Y:S05]  /*8080*/  @!P0 BRA `(.L_x_3396) ;  /* 0x0000000000048947 */ /* 0x000fea0003800000 */
[----:B------:R-:W-:-:S04]  /*8090*/  DEPBAR.LE SB0, 0x0 ;  /* 0x000080000000791a */ /* 0x000fc80000000000 */
.L_x_3396:
[----:B------:R-:W-:Y:S05]  /*80a0*/  BSYNC B0 ;  /* 0x0000000000007941 */ /* 0x000fea0003800000 */
.L_x_3395:
        /* <DEDUP_REMOVED lines=19> */
.L_x_3398:
[----:B------:R-:W-:Y:S05]  /*81e0*/  BSYNC B0 ;  /* 0x0000000000007941 */ /* 0x000fea0003800000 */
.L_x_3397:
[----:B------:R-:W-:Y:S01]  /*81f0*/  UIADD3 UR13, UR12, 0x1, URZ ;  /* 0x000000010c0d7890 */ /* 0x000fe2000fffe03f */
[----:B------:R-:W-:Y:S11]  /*8200*/  BRA `(.L_x_3399) ;  /* 0x0000000000047947 */ /* 0x000ff60003800000 */
.L_x_3382:
[----:B------:R-:W-:-:S05]  /*8210*/  UMOV UR13, UR12 ;  /* 0x0000000c000d7c82 */ /* 0x000fca0008000000 */
.L_x_3399:
[----:B------:R-:W-:-:S04]  /*8220*/  UIADD3 UR6, UR12, 0x1, URZ ;  /* 0x000000010c067890 */ /* 0x000fc8000fffe03f */
[----:B------:R-:W-:-:S06]  /*8230*/  UISETP.NE.AND UP0, UPT, UR7, UR6, UPT ;  /* 0x000000060700728c */ /* 0x000fcc000bf05270 */
[----:B------:R-:W-:-:S13]  /*8240*/  PLOP3.LUT P1, PT, PT, PT, UP0, 0x80, 0x0 ;  /* 0x000000000000781c */ /* 0x000fda0003f2f008 */
[----:B------:R-:W-:Y:S05]  /*8250*/  @!P1 BRA `(.L_x_3302) ;  /* 0x0000003800d09947 */ /* 0x000fea0003800000 */
[----:B------:R-:W-:Y:S01]  /*8260*/  UMOV UR22, UR8 ;  /* 0x0000000800167c82 */ /* 0x000fe20008000000 */
[----:B------:R-:W-:Y:S01]  /*8270*/  UMOV UR23, UR17 ;  /* 0x0000001100177c82 */ /* 0x000fe20008000000 */
[----:B------:R-:W-:Y:S01]  /*8280*/  ULDC.64 UR24, c[0x0][0x2c0] ;  /* 0x0000b00000187ab9 */ /* 0x000fe20000000a00 */
[----:B------:R-:W-:Y:S01]  /*8290*/  UIMAD.WIDE.U32 UR22, UR29, UR30, UR22 ;  /* 0x0000001e1d1672a5 */ /* 0x000fe2000f8e0016 */
[----:B------:R-:W-:Y:S01]  /*82a0*/  UMOV UR21, UR13 ;  /* 0x0000000d00157c82 */ /* 0x000fe20008000000 */
[----:B------:R-:W-:Y:S02]  /*82b0*/  UMOV UR6, URZ ;  /* 0x0000003f00067c82 */ /* 0x000fe40008000000 */
[----:B------:R-:W-:-:S04]  /*82c0*/  UIADD3 UR27, UP0, UR4, UR22, URZ ;  /* 0x00000016041b7290 */ /* 0x000fc8000ff1e03f */
[----:B------:R-:W-:Y:S02]  /*82d0*/  UIADD3.X UR22, UR5, UR19, UR23, UP0, !UPT ;  /* 0x0000001305167290 */ /* 0x000fe400087fe417 */
[----:B------:R-:W-:-:S04]  /*82e0*/  ULEA UR26, UP0, UR27, UR24, 0x2 ;  /* 0x000000181b1a7291 */ /* 0x000fc8000f80103f */
[----:B------:R-:W-:Y:S02]  /*82f0*/  ULEA.HI.X UR27, UR27, UR25, UR22, 0x2, UP0 ;  /* 0x000000191b1b7291 */ /* 0x000fe400080f1416 */
[----:B------:R-:W-:-:S04]  /*8300*/  UIADD3 UR26, UP0, UR26, 0x4000, URZ ;  /* 0x000040001a1a7890 */ /* 0x000fc8000ff1e03f */
[----:B------:R-:W-:-:S12]  /*8310*/  UIADD3.X UR27, URZ, UR27, URZ, UP0, !UPT ;  /* 0x0000001b3f1b7290 */ /* 0x000fd800087fe43f */
.L_x_3432:
        /* <DEDUP_REMOVED lines=18> */
.L_x_3402:
[----:B------:R-:W2:Y:S04]  /*8440*/  LDG.E.STRONG.GPU R4, desc[UR38][R2.64] ;  /* 0x0000002602047981 */ /* 0x000ea8000c1ef900 */
[----:B--2---:R-:W-:Y:S01]  /*8450*/  CCTL.IVALL ;  /* 0x00000000ff00798f */ /* 0x004fe20002000000 */
[----:B------:R-:W-:Y:S05]  /*8460*/  YIELD ;  /* 0x0000000000007946 */ /* 0x000fea0003800000 */
[----:B------:R-:W-:-:S13]  /*8470*/  ISETP.NE.AND P1, PT, R4, R5, PT ;  /* 0x000000050400720c */ /* 0x000fda0003f25270 */
[----:B------:R-:W-:Y:S05]  /*8480*/  @P1 BRA `(.L_x_3402) ;  /* 0xfffffffc00ec1947 */ /* 0x000fea000383ffff */
.L_x_3401:
[----:B------:R-:W-:Y:S05]  /*8490*/  BSYNC B0 ;  /* 0x0000000000007941 */ /* 0x000fea0003800000 */
.L_x_3400:
[----:B------:R-:W-:-:S03]  /*84a0*/  UMOV UR24, 0xffffffff ;  /* 0xffffffff00187882 */ /* 0x000fc60000000000 */
[----:B------:R-:W-:Y:S05]  /*84b0*/  BRA.DIV UR24, `(.L_x_3403) ;  /* 0x0000003a18bc7947 */ /* 0x000fea000b800000 */
[----:B------:R-:W-:Y:S01]  /*84c0*/  NOP ;  /* 0x0000000000007918 */ /* 0x000fe20000000000 */
.L_x_3475:
        /* <DEDUP_REMOVED lines=9> */
[----:B------:R-:W-:-:S03]  /*8560*/  UMOV UR37, 0x14f00000 ;  /* 0x14f0000000257882 */ /* 0x000fc60000000000 */
[----:B------:R-:W-:Y:S02]  /*8570*/  ULEA.HI.X.SX32 UR32, UR32, UR31, 0x1, UP0 ;  /* 0x0000001f20207291 */ /* 0x000fe400080f0e3f */
[----:B------:R-:W-:-:S04]  /*8580*/  ULEA UR24, UP0, UR36, UR24, 0x2 ;  /* 0x0000001824187291 */ /* 0x000fc8000f80103f */
[----:B------:R-:W-:-:S03]  /*8590*/  ULEA.HI.X UR25, UR36, UR25, UR32, 0x2, UP0 ;  /* 0x0000001924197291 */ /* 0x000fc600080f1420 */
[----:B------:R-:W-:Y:S01]  /*85a0*/  UMOV UR32, 0x400 ;  /* 0x0000040000207882 */ /* 0x000fe20000000000 */
[----:B------:R-:W-:Y:S01]  /*85b0*/  UMOV UR36, 0x0 ;  /* 0x0000000000247882 */ /* 0x000fe20000000000 */
[----:B-1----:R-:W-:-:S04]  /*85c0*/  ULEA UR34, UR35, UR34, 0x18 ;  /* 0x0000002223227291 */ /* 0x002fc8000f8ec03f */
[----:B------:R-:W-:-:S09]  /*85d0*/  UIADD3 UR34, UR34, 0x12000, URZ ;  /* 0x0001200022227890 */ /* 0x000fd2000fffe03f */
[----:B------:R1:W-:Y:S02]  /*85e0*/  UBLKRED.G.S.ADD.F32.RN [UR24], [UR34], UR32, desc[UR36] ;  /* 0x00002418220073bb */ /* 0x0003e400080a1420 */
[----:B-1----:R0:W-:Y:S02]  /*85f0*/  UTMACMDFLUSH ;  /* 0x00000000000079b7 */ /* 0x0021e40000000000 */
.L_x_3405:
[----:B------:R-:W-:Y:S05]  /*8600*/  BSYNC B0 ;  /* 0x0000000000007941 */ /* 0x000fea0003800000 */
.L_x_3404:
        /* <DEDUP_REMOVED lines=14> */
.L_x_3407:
[----:B------:R-:W-:Y:S05]  /*86f0*/  BSYNC B0 ;  /* 0x0000000000007941 */ /* 0x000fea0003800000 */
.L_x_3406:
        /* <DEDUP_REMOVED lines=15> */
.L_x_3409:
[----:B------:R-:W-:Y:S05]  /*87f0*/  BSYNC B0 ;  /* 0x0000000000007941 */ /* 0x000fea0003800000 */
.L_x_3408:
[----:B------:R-:W-:Y:S06]  /*8800*/  BAR.ARV 0xa, 0xa0 ;  /* 0x0282800000007b1d */ /* 0x000fec0000002000 */
[----:B------:R-:W-:Y:S04]  /*8810*/  BSSY B0, `(.L_x_3410) ;  /* 0x0000003000007945 */ /* 0x000fe80003800000 */
[----:B------:R-:W-:Y:S05]  /*8820*/  @!P0 BRA `(.L_x_3411) ;  /* 0x0000000000048947 */ /* 0x000fea0003800000 */
[----:B------:R-:W-:-:S04]  /*8830*/  DEPBAR.LE SB0, 0x1 ;  /* 0x000080400000791a */ /* 0x000fc80000000000 */
.L_x_3411:
[----:B------:R-:W-:Y:S05]  /*8840*/  BSYNC B0 ;  /* 0x0000000000007941 */ /* 0x000fea0003800000 */
.L_x_3410:
[----:B------:R-:W-:Y:S06]  /*8850*/  BAR.ARV 0xb, 0xa0 ;  /* 0x02c2800000007b1d */ /* 0x000fec0000002000 */
[----:B------:R-:W-:Y:S04]  /*8860*/  BSSY B0, `(.L_x_3412) ;  /* 0x0000003000007945 */ /* 0x000fe80003800000 */
[----:B------:R-:W-:Y:S05]  /*8870*/  @!P0 BRA `(.L_x_3413) ;  /* 0x0000000000048947 */ /* 0x000fea0003800000 */
[----:B------:R-:W-:-:S04]  /*8880*/  DEPBAR.LE SB0, 0x0 ;  /* 0x000080000000791a */ /* 0x000fc80000000000 */
.L_x_3413:
[----:B------:R-:W-:Y:S05]  /*8890*/  BSYNC B0 ;  /* 0x0000000000007941 */ /* 0x000fea0003800000 */
.L_x_3412:
        /* <DEDUP_REMOVED lines=19> */
.L_x_3415:
[----:B------:R-:W-:Y:S05]  /*89d0*/  BSYNC B0 ;  /* 0x0000000000007941 */ /* 0x000fea0003800000 */
.L_x_3414:
        /* <DEDUP_REMOVED lines=16> */
.L_x_3418:
[----:B------:R-:W2:Y:S04]  /*8ae0*/  LDG.E.STRONG.GPU R4, desc[UR38][R2.64] ;  /* 0x0000002602047981 */ /* 0x000ea8000c1ef900 */
[----:B--2---:R-:W-:Y:S01]  /*8af0*/  CCTL.IVALL ;  /* 0x00000000ff00798f */ /* 0x004fe20002000000 */
[----:B------:R-:W-:Y:S05]  /*8b00*/  YIELD ;  /* 0x0000000000007946 */ /* 0x000fea0003800000 */
[----:B------:R-:W-:-:S13]  /*8b10*/  ISETP.NE.AND P1, PT, R4, R5, PT ;  /* 0x000000050400720c */ /* 0x000fda0003f25270 */
[----:B------:R-:W-:Y:S05]  /*8b20*/  @P1 BRA `(.L_x_3418) ;  /* 0xfffffffc00ec1947 */ /* 0x000fea000383ffff */
.L_x_3417:
[----:B------:R-:W-:Y:S05]  /*8b30*/  BSYNC B0 ;  /* 0x0000000000007941 */ /* 0x000fea0003800000 */
.L_x_3416:
[----:B------:R-:W-:-:S03]  /*8b40*/  UMOV UR22, 0xffffffff ;  /* 0xffffffff00167882 */ /* 0x000fc60000000000 */
[----:B------:R-:W-:Y:S05]  /*8b50*/  BRA.DIV UR22, `(.L_x_3419) ;  /* 0x0000003616307947 */ /* 0x000fea000b800000 */
[----:B------:R-:W-:Y:S01]  /*8b60*/  NOP ;  /* 0x0000000000007918 */ /* 0x000fe20000000000 */
.L_x_3478:
        /* <DEDUP_REMOVED lines=15> */
.L_x_3421:
[----:B------:R-:W-:Y:S05]  /*8c60*/  BSYNC B0 ;  /* 0x0000000000007941 */ /* 0x000fea0003800000 */
.L_x_3420:
        /* <DEDUP_REMOVED lines=14> */
.L_x_3423:
[----:B------:R-:W-:Y:S05]  /*8d50*/  BSYNC B0 ;  /* 0x0000000000007941 */ /* 0x000fea0003800000 */
.L_x_3422:
        /* <DEDUP_REMOVED lines=15> */
.L_x_3425:
[----:B------:R-:W-:Y:S05]  /*8e50*/  BSYNC B0 ;  /* 0x0000000000007941 */ /* 0x000fea0003800000 */
.L_x_3424:
[----:B------:R-:W-:Y:S06]  /*8e60*/  BAR.ARV 0xa, 0xa0 ;  /* 0x0282800000007b1d */ /* 0x000fec0000002000 */
[----:B------:R-:W-:Y:S04]  /*8e70*/  BSSY B0, `(.L_x_3426) ;  /* 0x0000003000007945 */ /* 0x000fe80003800000 */
[----:B------:R-:W-:Y:S05]  /*8e80*/  @!P0 BRA `(.L_x_3427) ;  /* 0x0000000000048947 */ /* 0x000fea0003800000 */
[----:B------:R-:W-:-:S04]  /*8e90*/  DEPBAR.LE SB0, 0x1 ;  /* 0x000080400000791a */ /* 0x000fc80000000000 */
.L_x_3427:
[----:B------:R-:W-:Y:S05]  /*8ea0*/  BSYNC B0 ;  /* 0x0000000000007941 */ /* 0x000fea0003800000 */
.L_x_3426:
[----:B------:R-:W-:Y:S06]  /*8eb0*/  BAR.ARV 0xb, 0xa0 ;  /* 0x02c2800000007b1d */ /* 0x000fec0000002000 */
[----:B------:R-:W-:Y:S04]  /*8ec0*/  BSSY B0, `(.L_x_3428) ;  /* 0x0000003000007945 */ /* 0x000fe80003800000 */
[----:B------:R-:W-:Y:S05]  /*8ed0*/  @!P0 BRA `(.L_x_3429) ;  /* 0x0000000000048947 */ /* 0x000fea0003800000 */
[----:B------:R-:W-:-:S04]  /*8ee0*/  DEPBAR.LE SB0, 0x0 ;  /* 0x000080000000791a */ /* 0x000fc80000000000 */
.L_x_3429:
[----:B------:R-:W-:Y:S05]  /*8ef0*/  BSYNC B0 ;  /* 0x0000000000007941 */ /* 0x000fea0003800000 */
.L_x_3428:
        /* <DEDUP_REMOVED lines=19> */
.L_x_3431:
[----:B------:R-:W-:Y:S05]  /*9030*/  BSYNC B0 ;  /* 0x0000000000007941 */ /* 0x000fea0003800000 */
.L_x_3430:
[----:B------:R-:W-:Y:S02]  /*9040*/  UIADD3 UR13, UR13, 0x2, URZ ;  /* 0x000000020d0d7890 */ /* 0x000fe4000fffe03f */
[----:B------:R-:W-:Y:S02]  /*9050*/  UIADD3 UR6, UR6, 0x6000, URZ ;  /* 0x0000600006067890 */ /* 0x000fe4000fffe03f */
[----:B------:R-:W-:-:S06]  /*9060*/  UISETP.GE.AND UP0, UPT, UR13, UR7, UPT ;  /* 0x000000070d00728c */ /* 0x000fcc000bf06270 */
[----:B------:R-:W-:-:S13]  /*9070*/  PLOP3.LUT P1, PT, PT, PT, UP0, 0x80, 0x0 ;  /* 0x000000000000781c */ /* 0x000fda0003f2f008 */
[----:B------:R-:W-:Y:S05]  /*9080*/  @!P1 BRA `(.L_x_3432) ;  /* 0xfffffff000a49947 */ /* 0x000fea000383ffff */
[----:B------:R-:W-:Y:S05]  /*9090*/  BRA `(.L_x_3302) ;  /* 0x0000002c00407947 */ /* 0x000fea0003800000 */
.L_x_3373:
        /* <DEDUP_REMOVED lines=21> */
.L_x_3433:
[----:B------:R-:W1:Y:S01]  /*91f0*/  LDC R3, c[0x0][0x8c4] ;  /* 0x00023100ff037b82 */ /* 0x000e620000000800 */
[----:B------:R-:W-:Y:S01]  /*9200*/  IMAD.MOV.U32 R0, RZ, RZ, R5 ;  /* 0x000000ffff007224 */ /* 0x000fe200078e0005 */
[----:B-1----:R-:W-:-:S13]  /*9210*/  ISETP.NE.AND P0, PT, R3, 0x1, PT ;  /* 0x000000010300780c */ /* 0x002fda0003f05270 */
[----:B------:R-:W1:Y:S02]  /*9220*/  @P0 LDC.64 R6, c[0x0][0x8c8] ;  /* 0x00023200ff060b82 */ /* 0x000e640000000a00 */
[----:B-1----:R-:W-:-:S05]  /*9230*/  @P0 IMAD.HI.U32 R4, R5, R6, RZ ;  /* 0x0000000605040227 */ /* 0x002fca00078e00ff */
[----:B------:R-:W-:-:S05]  /*9240*/  @P0 SHF.R.U32.HI R0, RZ, R7, R4 ;  /* 0x00000007ff000219 */ /* 0x000fca0000011604 */
[----:B------:R-:W-:-:S07]  /*9250*/  IMAD R3, R0, R3, RZ ;  /* 0x0000000300037224 */ /* 0x000fce00078e02ff */
.L_x_3434:
        /* <DEDUP_REMOVED lines=23> */
.L_x_3435:
        /* <DEDUP_REMOVED lines=10> */
.L_x_3437:
[----:B------:R-:W2:Y:S02]  /*9470*/  LDC R4, c[0x0][0x8ec] ;  /* 0x00023b00ff047b82 */ /* 0x000ea40000000800 */
.L_x_3436:
[----:B--2--5:R-:W-:Y:S01]  /*9480*/  VIADD R4, R4, 0x5f ;  /* 0x0000005f04047836 */ /* 0x024fe20000000000 */
[----:B------:R-:W-:Y:S01]  /*9490*/  LOP3.LUT R8, RZ, R0, RZ, 0x33, !PT ;  /* 0x00000000ff087212 */ /* 0x000fe200078e33ff */
[----:B-1----:R-:W-:Y:S02]  /*94a0*/  IMAD.MOV.U32 R2, RZ, RZ, RZ ;  /* 0x000000ffff027224 */ /* 0x002fe400078e00ff */
[----:B------:R-:W-:-:S04]  /*94b0*/  IMAD.HI R4, R4, 0x2aaaaaab, RZ ;  /* 0x2aaaaaab04047827 */ /* 0x000fc800078e02ff */
[----:B------:R-:W-:Y:S01]  /*94c0*/  IMAD.MOV.U32 R16, RZ, RZ, 0x1 ;  /* 0x00000001ff107424 */ /* 0x000fe200078e00ff */
[----:B------:R-:W-:-:S04]  /*94d0*/  SHF.R.U32.HI R3, RZ, 0x1f, R4 ;  /* 0x0000001fff037819 */ /* 0x000fc80000011604 */
[----:B------:R-:W-:-:S04]  /*94e0*/  LEA.HI.SX32 R3, R4, R3, 0x1c ;  /* 0x0000000304037211 */ /* 0x000fc800078fe2ff */
[C---:B------:R-:W-:Y:S01]  /*94f0*/  ISETP.GT.AND P0, PT, R3.reuse, R0, PT ;  /* 0x000000000300720c */ /* 0x040fe20003f04270 */
[----:B------:R-:W-:Y:S02]  /*9500*/  IMAD.MOV.U32 R0, RZ, RZ, 0x1 ;  /* 0x00000001ff007424 */ /* 0x000fe400078e00ff */
[----:B------:R-:W-:Y:S01]  /*9510*/  IMAD.IADD R8, R3, 0x1, R8 ;  /* 0x0000000103087824 */ /* 0x000fe200078e0208 */
[----:B------:R-:W-:-:S04]  /*9520*/  SEL R9, R9, 0xffffffff, P0 ;  /* 0xffffffff09097807 */ /* 0x000fc80000000000 */
        /* <DEDUP_REMOVED lines=41> */
.L_x_3439:
        /* <DEDUP_REMOVED lines=11> */
.L_x_3440:
[----:B------:R-:W-:Y:S05]  /*9870*/  @!P0 BRA `(.L_x_3441) ;  /* 0x00000000000c8947 */ /* 0x000fea0003800000 */
[----:B------:R-:W2:Y:S04]  /*9880*/  LDG.E R5, desc[UR38][R2.64] ;  /* 0x0000002602057981 */ /* 0x000ea8000c1e1900 */
[----:B------:R-:W2:Y:S02]  /*9890*/  LDG.E R4, desc[UR38][R2.64+0x4] ;  /* 0x0000042602047981 */ /* 0x000ea4000c1e1900 */
[----:B--2---:R-:W-:-:S07]  /*98a0*/  IMAD.IADD R4, R4, 0x1, -R5 ;  /* 0x0000000104047824 */ /* 0x004fce00078e0a05 */
.L_x_3441:
        /* <DEDUP_REMOVED lines=22> */
[C---:B------:R-:W-:Y:S01]  /*9a10*/  R2UR UR29, R9.reuse ;  /* 0x00000000091d72ca */ /* 0x040fe200000e0000 */
[----:B------:R-:W-:Y:S01]  /*9a20*/  UIMAD.WIDE.U32 UR4, UR28, UR10, UR8 ;  /* 0x0000000a1c0472a5 */ /* 0x000fe2000f8e0008 */
[----:B------:R-:W-:Y:S01]  /*9a30*/  SEL R2, R2, RZ, !P1 ;  /* 0x000000ff02027207 */ /* 0x000fe20004800000 */
[----:B------:R-:W-:Y:S01]  /*9a40*/  UIMAD UR10, UR7, UR10, URZ ;  /* 0x0000000a070a72a4 */ /* 0x000fe2000f8e023f */
[----:B------:R-:W-:Y:S01]  /*9a50*/  R2UR UR35, R8 ;  /* 0x00000000082372ca */ /* 0x000fe200000e0000 */
[----:B------:R-:W-:Y:S01]  /*9a60*/  ULDC.64 UR12, c[0x0][0x730] ;  /* 0x0001cc00000c7ab9 */ /* 0x000fe20000000a00 */
[----:B------:R-:W-:Y:S01]  /*9a70*/  R2UR UR14, R2 ;  /* 0x00000000020e72ca */ /* 0x000fe200000e0000 */
[----:B------:R-:W-:Y:S01]  /*9a80*/  UIMAD UR10, UR28, UR11, UR10 ;  /* 0x0000000b1c0a72a4 */ /* 0x000fe2000f8e020a */
[----:B------:R-:W-:Y:S01]  /*9a90*/  SEL R9, R9, RZ, !P0 ;  /* 0x000000ff09097207 */ /* 0x000fe20004000000 */
[----:B------:R-:W-:Y:S01]  /*9aa0*/  UIMAD UR7, UR7, UR12, URZ ;  /* 0x0000000c070772a4 */ /* 0x000fe2000f8e023f */
[----:B------:R-:W-:Y:S01]  /*9ab0*/  BSSY B0, `(.L_x_3438) ;  /* 0x000020d000007945 */ /* 0x000fe20003800000 */
[----:B------:R-:W-:Y:S01]  /*9ac0*/  ULDC UR11, c[0x0][0x2e8] ;  /* 0x0000ba00000b7ab9 */ /* 0x000fe20000000800 */
[----:B------:R-:W-:Y:S01]  /*9ad0*/  UIMAD.WIDE.U32 UR8, UR28, UR12, UR8 ;  /* 0x0000000c1c0872a5 */ /* 0x000fe2000f8e0008 */
[----:B------:R-:W-:Y:S01]  /*9ae0*/  R2UR UR37, R9 ;  /* 0x00000000092572ca */ /* 0x000fe200000e0000 */
[----:B------:R-:W-:Y:S01]  /*9af0*/  UISETP.NE.AND UP0, UPT, UR11, 0x1, UPT ;  /* 0x000000010b00788c */ /* 0x000fe2000bf05270 */
[----:B------:R-:W-:Y:S01]  /*9b00*/  R2UR UR11, R12 ;  /* 0x000000000c0b72ca */ /* 0x000fe200000e0000 */
[----:B------:R-:W-:Y:S01]  /*9b10*/  UIMAD UR7, UR28, UR13, UR7 ;  /* 0x0000000d1c0772a4 */ /* 0x000fe2000f8e0207 */
[----:B------:R-:W-:Y:S01]  /*9b20*/  IMAD.MOV.U32 R2, RZ, RZ, RZ ;  /* 0x000000ffff027224 */ /* 0x000fe200078e00ff */
[----:B------:R-:W-:Y:S01]  /*9b30*/  VOTEU.ANY UP1, P1 ;  /* 0x00000000003f7886 */ /* 0x000fe20000820100 */
[----:B------:R-:W-:Y:S01]  /*9b40*/  ELECT P0, URZ, PT ;  /* 0x00000000003f782f */ /* 0x000fe20003800000 */
[----:B------:R-:W-:Y:S01]  /*9b50*/  IMAD.MOV.U32 R16, RZ, RZ, 0x1 ;  /* 0x00000001ff107424 */ /* 0x000fe200078e00ff */
[----:B------:R-:W-:Y:S01]  /*9b60*/  ULDC.64 UR12, c[0x0][0x720] ;  /* 0x0001c800000c7ab9 */ /* 0x000fe20000000a00 */
[----:B------:R-:W-:-:S02]  /*9b70*/  UIADD3 UR9, UR9, UR7, URZ ;  /* 0x0000000709097290 */ /* 0x000fc4000fffe03f */
[----:B------:R-:W-:Y:S01]  /*9b80*/  USEL UR29, UR29, URZ, !UP1 ;  /* 0x0000003f1d1d7287 */ /* 0x000fe2000c800000 */
[----:B------:R-:W-:Y:S01]  /*9b90*/  ULDC.64 UR16, c[0x0][0x738] ;  /* 0x0001ce0000107ab9 */ /* 0x000fe20000000a00 */
[----:B------:R-:W-:Y:S02]  /*9ba0*/  UIADD3 UR5, UR5, UR10, URZ ;  /* 0x0000000a05057290 */ /* 0x000fe4000fffe03f */
[----:B------:R-:W-:Y:S02]  /*9bb0*/  UIMAD UR7, UR14, UR12, URZ ;  /* 0x0000000c0e0772a4 */ /* 0x000fe4000f8e023f */
[----:B------:R-:W-:Y:S02]  /*9bc0*/  UIMAD UR10, UR14, UR16, URZ ;  /* 0x000000100e0a72a4 */ /* 0x000fe4000f8e023f */
[----:B------:R-:W-:Y:S02]  /*9bd0*/  UIMAD.WIDE.U32 UR14, UR16, UR29, UR8 ;  /* 0x0000001d100e72a5 */ /* 0x000fe4000f8e0008 */
[----:B------:R-:W-:Y:S01]  /*9be0*/  UIMAD.WIDE.U32 UR22, UR12, UR29, UR4 ;  /* 0x0000001d0c1672a5 */ /* 0x000fe2000f8e0004 */
[----:B------:R-:W-:Y:S01]  /*9bf0*/  @UP0 ULDC UR8, c[0x0][0x2ec] ;  /* 0x0000bb0000080ab9 */ /* 0x000fe20000000800 */
[----:B------:R-:W-:-:S02]  /*9c00*/  UIMAD UR5, UR13, UR29, UR7 ;  /* 0x0000001d0d0572a4 */ /* 0x000fc4000f8e0207 */
[----:B------:R-:W-:Y:S01]  /*9c10*/  UIMAD.WIDE.U32 UR8, UR28, UR8, URZ ;  /* 0x000000081c0872a5 */ /* 0x000fe2000f8e003f */
[----:B------:R-:W-:Y:S01]  /*9c20*/  @UP0 ULDC UR7, c[0x0][0x2f0] ;  /* 0x0000bc0000070ab9 */ /* 0x000fe20000000800 */
[----:B------:R-:W-:Y:S01]  /*9c30*/  UMOV UR36, UR28 ;  /* 0x0000001c00247c82 */ /* 0x000fe20008000000 */
[----:B------:R-:W-:Y:S02]  /*9c40*/  UIMAD UR4, UR17, UR29, UR10 ;  /* 0x0000001d110472a4 */ /* 0x000fe4000f8e020a */
[----:B------:R-:W-:Y:S02]  /*9c50*/  UIMAD UR35, UR35, 0x60, UR11 ;  /* 0x00000060232378a4 */ /* 0x000fe4000f8e020b */
        /* <DEDUP_REMOVED lines=14> */
.L_x_3479:
        /* <DEDUP_REMOVED lines=9> */
.L_x_3444:
        /* <DEDUP_REMOVED lines=112> */
.L_x_3455:
[----:B-1----:R-:W-:-:S05]  /*a4d0*/  IMAD.MOV.U32 R6, RZ, RZ, 0x1 ;  /* 0x00000001ff067424 */ /* 0x002fca00078e00ff */
[----:B------:R-:W-:-:S04]  /*a4e0*/  SHF.L.U32 R6, R6, 0x1f, RZ ;  /* 0x0000001f06067819 */ /* 0x000fc800000006ff */
[----:B------:R-:W1:Y:S02]  /*a4f0*/  SYNCS.PHASECHK.TRANS64.TRYWAIT P1, [R0+URZ+0x36438], R6 ;  /* 0x03643806000075a7 */ /* 0x000e64000802017f */
[----:B-1----:R-:W-:Y:S05]  /*a500*/  @!P1 BRA `(.L_x_3447) ;  /* 0x0000001800f49947 */ /* 0x002fea0003800000 */
.L_x_3480:
[----:B------:R-:W-:Y:S05]  /*a510*/  @P0 BRA `(.L_x_3448) ;  /* 0x0000000000140947 */ /* 0x000fea0003800000 */
[----:B------:R-:W-:Y:S01]  /*a520*/  ISETP.NE.AND P1, PT, R18, RZ, PT ;  /* 0x000000ff1200720c */ /* 0x000fe20003f25270 */
[----:B------:R-:W-:-:S04]  /*a530*/  IMAD.MOV.U32 R3, RZ, RZ, 0x6100 ;  /* 0x00006100ff037424 */ /* 0x000fc800078e00ff */
[----:B------:R2:W-:Y:S08]  /*a540*/  SYNCS.ARRIVE.TRANS64 RZ, [R0+URZ+0x36430], R3 ;  /* 0x0364300300ff79a7 */ /* 0x0005f0000800003f */
[----:B------:R-:W-:Y:S05]  /*a550*/  @!P1 BRA `(.L_x_3448) ;  /* 0x0000000000049947 */ /* 0x000fea0003800000 */
[----:B------:R-:W-:Y:S01]  /*a560*/  BPT.TRAP 0x1 ;  /* 0x000000040000795c */ /* 0x000fe20000300000 */
.L_x_3448:
        /* <DEDUP_REMOVED lines=48> */
.L_x_3481:
[----:B------:R-:W-:Y:S05]  /*a870*/  @P0 BRA `(.L_x_3450) ;  /* 0x0000000000140947 */ /* 0x000fea0003800000 */
[----:B------:R-:W-:Y:S01]  /*a880*/  ISETP.NE.AND P1, PT, R18, RZ, PT ;  /* 0x000000ff1200720c */ /* 0x000fe20003f25270 */
[----:B--2---:R-:W-:-:S04]  /*a890*/  IMAD.MOV.U32 R3, RZ, RZ, 0x6100 ;  /* 0x00006100ff037424 */ /* 0x004fc800078e00ff */
[----:B------:R3:W-:Y:S08]  /*a8a0*/  SYNCS.ARRIVE.TRANS64 RZ, [R0+URZ+0x36418], R3 ;  /* 0x0364180300ff79a7 */ /* 0x0007f0000800003f */
[----:B------:R-:W-:Y:S05]  /*a8b0*/  @!P1 BRA `(.L_x_3450) ;  /* 0x0000000000049947 */ /* 0x000fea0003800000 */
[----:B------:R-:W-:Y:S01]  /*a8c0*/  BPT.TRAP 0x1 ;  /* 0x000000040000795c */ /* 0x000fe20000300000 */
.L_x_3450:
        /* <DEDUP_REMOVED lines=47> */
.L_x_3482:
        /* <DEDUP_REMOVED lines=8> */
.L_x_3452:
        /* <DEDUP_REMOVED lines=37> */
.L_x_3484:
[----:B------:R-:W-:Y:S05]  /*ae90*/  @P0 BRA `(.L_x_3454) ;  /* 0x0000000000140947 */ /* 0x000fea0003800000 */
[----:B------:R-:W-:Y:S01]  /*aea0*/  ISETP.NE.AND P1, PT, R18, RZ, PT ;  /* 0x000000ff1200720c */ /* 0x000fe20003f25270 */
[----:B--2---:R-:W-:-:S04]  /*aeb0*/  IMAD.MOV.U32 R5, RZ, RZ, 0x6100 ;  /* 0x00006100ff057424 */ /* 0x004fc800078e00ff */
[----:B------:R3:W-:Y:S08]  /*aec0*/  SYNCS.ARRIVE.TRANS64 RZ, [R0+URZ+0x36410], R5 ;  /* 0x0364100500ff79a7 */ /* 0x0007f0000800003f */
[----:B------:R-:W-:Y:S05]  /*aed0*/  @!P1 BRA `(.L_x_3454) ;  /* 0x0000000000049947 */ /* 0x000fea0003800000 */
[----:B------:R-:W-:Y:S01]  /*aee0*/  BPT.TRAP 0x1 ;  /* 0x000000040000795c */ /* 0x000fe20000300000 */
.L_x_3454:
        /* <DEDUP_REMOVED lines=44> */
.L_x_3446:
[----:B------:R-:W-:Y:S01]  /*b1b0*/  ISETP.NE.AND P1, PT, R20, RZ, PT ;  /* 0x000000ff1400720c */ /* 0x000fe20003f25270 */
[----:B------:R-:W-:Y:S02]  /*b1c0*/  IMAD.MOV.U32 R16, RZ, RZ, 0x1 ;  /* 0x00000001ff107424 */ /* 0x000fe400078e00ff */
[----:B------:R-:W-:-:S10]  /*b1d0*/  IMAD.MOV.U32 R5, RZ, RZ, R14 ;  /* 0x000000ffff057224 */ /* 0x000fd400078e000e */
[----:B------:R-:W-:Y:S05]  /*b1e0*/  @!P1 BRA `(.L_x_3445) ;  /* 0x00000004008c9947 */ /* 0x000fea0003800000 */
[----:B------:R-:W2:Y:S02]  /*b1f0*/  SYNCS.PHASECHK.TRANS64.TRYWAIT P1, [R0+URZ+0x36438], R6 ;  /* 0x03643806000075a7 */ /* 0x000ea4000802017f */
[----:B--2---:R-:W-:Y:S05]  /*b200*/  @!P1 BRA `(.L_x_3456) ;  /* 0x0000001000149947 */ /* 0x004fea0003800000 */
.L_x_3485:
[----:B------:R-:W-:Y:S05]  /*b210*/  @P0 BRA `(.L_x_3457) ;  /* 0x0000000000140947 */ /* 0x000fea0003800000 */
[----:B------:R-:W-:Y:S01]  /*b220*/  ISETP.NE.AND P1, PT, R18, RZ, PT ;  /* 0x000000ff1200720c */ /* 0x000fe20003f25270 */
[----:B------:R-:W-:-:S04]  /*b230*/  IMAD.MOV.U32 R5, RZ, RZ, 0x6100 ;  /* 0x00006100ff057424 */ /* 0x000fc800078e00ff */
[----:B------:R3:W-:Y:S08]  /*b240*/  SYNCS.ARRIVE.TRANS64 RZ, [R0+URZ+0x36430], R5 ;  /* 0x0364300500ff79a7 */ /* 0x0007f0000800003f */
[----:B------:R-:W-:Y:S05]  /*b250*/  @!P1 BRA `(.L_x_3457) ;  /* 0x0000000000049947 */ /* 0x000fea0003800000 */
[----:B------:R-:W-:Y:S01]  /*b260*/  BPT.TRAP 0x1 ;  /* 0x000000040000795c */ /* 0x000fe20000300000 */
.L_x_3457:
        /* <DEDUP_REMOVED lines=42> */
.L_x_3486:
[----:B------:R-:W-:Y:S01]  /*b510*/  IMAD.MOV.U32 R16, RZ, RZ, RZ ;  /* 0x000000ffff107224 */ /* 0x000fe200078e00ff */
[----:B------:R-:W-:Y:S06]  /*b520*/  @P0 BRA `(.L_x_3459) ;  /* 0x0000000000140947 */ /* 0x000fec0003800000 */
[----:B------:R-:W-:Y:S01]  /*b530*/  ISETP.NE.AND P1, PT, R18, RZ, PT ;  /* 0x000000ff1200720c */ /* 0x000fe20003f25270 */
[----:B-1----:R-:W-:-:S04]  /*b540*/  IMAD.MOV.U32 R5, RZ, RZ, 0x6100 ;  /* 0x00006100ff057424 */ /* 0x002fc800078e00ff */
[----:B------:R2:W-:Y:S08]  /*b550*/  SYNCS.ARRIVE.TRANS64 RZ, [R0+URZ+0x36418], R5 ;  /* 0x0364180500ff79a7 */ /* 0x0005f0000800003f */
[----:B------:R-:W-:Y:S05]  /*b560*/  @!P1 BRA `(.L_x_3459) ;  /* 0x0000000000049947 */ /* 0x000fea0003800000 */
[----:B------:R-:W-:Y:S01]  /*b570*/  BPT.TRAP 0x1 ;  /* 0x000000040000795c */ /* 0x000fe20000300000 */
.L_x_3459:
        /* <DEDUP_REMOVED lines=42> */
.L_x_3445:
[----:B------:R-:W-:-:S04]  /*b820*/  SHF.L.U32 R3, R16, 0x1f, RZ ;  /* 0x0000001f10037819 */ /* 0x000fc800000006ff */
[----:B------:R-:W2:Y:S02]  /*b830*/  SYNCS.PHASECHK.TRANS64.TRYWAIT P1, [R0+URZ+0x36438], R3 ;  /* 0x03643803000075a7 */ /* 0x000ea4000802017f */
[----:B--2---:R-:W-:Y:S05]  /*b840*/  @!P1 BRA `(.L_x_3460) ;  /* 0x0000000800ac9947 */ /* 0x004fea0003800000 */
.L_x_3487:
[----:B------:R-:W-:Y:S05]  /*b850*/  @P0 BRA `(.L_x_3461) ;  /* 0x0000000000180947 */ /* 0x000fea0003800000 */
[----:B------:R-:W3:Y:S01]  /*b860*/  S2R R2, SR_TID.X ;  /* 0x0000000000027919 */ /* 0x000ee20000002100 */
[----:B--2---:R-:W-:-:S04]  /*b870*/  IMAD.MOV.U32 R3, RZ, RZ, 0x6100 ;  /* 0x00006100ff037424 */ /* 0x004fc800078e00ff */
[----:B------:R4:W-:Y:S01]  /*b880*/  SYNCS.ARRIVE.TRANS64 RZ, [R0+URZ+0x36430], R3 ;  /* 0x0364300300ff79a7 */ /* 0x0009e2000800003f */
[----:B---3--:R-:W-:-:S13]  /*b890*/  LOP3.LUT P0, RZ, R2, 0x1f, RZ, 0xc0, !PT ;  /* 0x0000001f02ff7812 */ /* 0x008fda000780c0ff */
[----:B----4-:R-:W-:Y:S05]  /*b8a0*/  @!P0 BRA `(.L_x_3461) ;  /* 0x0000000000048947 */ /* 0x010fea0003800000 */
[----:B------:R-:W-:Y:S01]  /*b8b0*/  BPT.TRAP 0x1 ;  /* 0x000000040000795c */ /* 0x000fe20000300000 */
.L_x_3461:
        /* <DEDUP_REMOVED lines=44> */
.L_x_3442:
[----:B------:R-:W-:Y:S05]  /*bb80*/  BSYNC B0 ;  /* 0x0000000000007941 */ /* 0x000fea0003800000 */
.L_x_3438:
[----:B------:R-:W-:-:S03]  /*bb90*/  UMOV UR7, 0xffffffff ;  /* 0xffffffff00077882 */ /* 0x000fc60000000000 */
[----:B------:R-:W-:Y:S05]  /*bba0*/  BRA.DIV UR7, `(.L_x_3462) ;  /* 0x0000000607e87947 */ /* 0x000fea000b800000 */
[----:B------:R-:W-:-:S13]  /*bbb0*/  ELECT P6, URZ, PT ;  /* 0x00000000003f782f */ /* 0x000fda00038c0000 */
.L_x_3490:
[----:B------:R-:W-:Y:S05]  /*bbc0*/  @!P6 BRA `(.L_x_3302) ;  /* 0x000000000074e947 */ /* 0x000fea0003800000 */
[----:B------:R-:W2:Y:S02]  /*bbd0*/  LDL.LU R3, [R1+0x4] ;  /* 0x0000040001037983 */ /* 0x000ea40000300800 */
[----:B--2---:R-:W-:-:S04]  /*bbe0*/  LOP3.LUT R3, R3, 0x2, RZ, 0xfc, !PT ;  /* 0x0000000203037812 */ /* 0x004fc800078efcff */
[----:B------:R-:W-:-:S13]  /*bbf0*/  ISETP.NE.AND P2, PT, R3, 0x3, PT ;  /* 0x000000030300780c */ /* 0x000fda0003f45270 */
[----:B------:R-:W-:Y:S05]  /*bc00*/  @!P2 BRA `(.L_x_3463) ;  /* 0x000000000004a947 */ /* 0x000fea0003800000 */
[----:B------:R-:W-:Y:S01]  /*bc10*/  BPT.TRAP 0x1 ;  /* 0x000000040000795c */ /* 0x000fe20000300000 */
.L_x_3463:
        /* <DEDUP_REMOVED lines=15> */
.L_x_3491:
[----:B------:R-:W2:Y:S02]  /*bd10*/  SYNCS.PHASECHK.TRANS64.TRYWAIT P0, [R3+URZ], R0 ;  /* 0x00000000030075a7 */ /* 0x000ea4000800017f */
[----:B--2---:R-:W-:Y:S05]  /*bd20*/  @!P0 BRA `(.L_x_3465) ;  /* 0x0000000400bc8947 */ /* 0x004fea0003800000 */
.L_x_3492:
[----:B------:R-:W-:Y:S05]  /*bd30*/  @!P2 BRA `(.L_x_3466) ;  /* 0x000000000004a947 */ /* 0x000fea0003800000 */
[----:B------:R-:W-:Y:S01]  /*bd40*/  BPT.TRAP 0x1 ;  /* 0x000000040000795c */ /* 0x000fe20000300000 */
.L_x_3466:
[----:B------:R-:W-:-:S07]  /*bd50*/  SHF.L.U32 R16, R16, 0x1f, RZ ;  /* 0x0000001f10107819 */ /* 0x000fce00000006ff */
.L_x_3467:
[----:B---3--:R3:W4:Y:S02]  /*bd60*/  SYNCS.PHASECHK.TRANS64.TRYWAIT P0, [R9+URZ+0x36438], R16 ;  /* 0x03643810090075a7 */ /* 0x008724000800017f */
[----:B----4-:R-:W-:Y:S05]  /*bd70*/  @!P0 NANOSLEEP.SYNCS 0x989680 ;  /* 0x009896800000895d */ /* 0x010fea0003900000 */
[----:B------:R-:W4:Y:S02]  /*bd80*/  @!P0 SYNCS.PHASECHK.TRANS64 P0, [R9+URZ+0x36438], R16 ;  /* 0x03643810090085a7 */ /* 0x000f24000800007f */
[----:B----4-:R-:W-:Y:S05]  /*bd90*/  @!P0 BRA `(.L_x_3467) ;  /* 0xfffffffc00f08947 */ /* 0x010fea000383ffff */
.L_x_3302:
[----:B------:R-:W-:Y:S05]  /*bda0*/  BSYNC B6 ;  /* 0x0000000000067941 */ /* 0x000fea0003800000 */
.L_x_3294:
[----:B------:R-:W-:Y:S05]  /*bdb0*/  EXIT ;  /* 0x000000000000794d */ /* 0x000fea0003800000 */
.L_x_3312:
[----:B------:R-:W-:Y:S02]  /*bdc0*/  IMAD.MOV.U32 R12, RZ, RZ, RZ ;  /* 0x000000ffff0c7224 */ /* 0x000fe400078e00ff */
[----:B------:R-:W-:Y:S02]  /*bdd0*/  IMAD.MOV.U32 R11, RZ, RZ, 0x1f ;  /* 0x0000001fff0b7424 */ /* 0x000fe400078e00ff */
[----:B------:R-:W-:-:S07]  /*bde0*/  IMAD.MOV.U32 R15, RZ, RZ, -0x1 ;  /* 0xffffffffff0f7424 */ /* 0x000fce00078e00ff */
[----:B------:R-:W-:Y:S05]  /*bdf0*/  WARPSYNC.COLLECTIVE R15, `(.L_x_3468) ;  /* 0x000000000f087348 */ /* 0x000fea0003c00000 */
[----:B------:R1:W2:Y:S02]  /*be00*/  SHFL.IDX P6, R14, R13, R12, R11 ;  /* 0x0000000c0d0e7389 */ /* 0x0002a400000c000b */
[----:B-12---:R-:W-:Y:S01]  /*be10*/  ENDCOLLECTIVE ;  /* 0x000000000000791b */ /* 0x006fe20003800000 */
.L_x_3468:
[----:B------:R-:W-:Y:S05]  /*be20*/  BRA `(.L_x_3469) ;  /* 0xffffff5800007947 */ /* 0x000fea000383ffff */
.L_x_3314:
[----:B--2---:R-:W-:-:S04]  /*be30*/  IMAD.U32 R0, RZ, RZ, UR36 ;  /* 0x00000024ff007e24 */ /* 0x004fc8000f8e00ff */
[----:B------:R2:W3:Y:S03]  /*be40*/  SYNCS.PHASECHK.TRANS64.TRYWAIT P0, [R0+URZ+0x36400], R10 ;  /* 0x0364000a000075a7 */ /* 0x0004e6000800017f */
[----:B---3--:R-:W-:Y:S05]  /*be50*/  @!P0 NANOSLEEP.SYNCS 0x989680 ;  /* 0x009896800000895d */ /* 0x008fea0003900000 */
[----:B------:R-:W3:Y:S02]  /*be60*/  @!P0 SYNCS.PHASECHK.TRANS64 P0, [R0+URZ+0x36400], R10 ;  /* 0x0364000a000085a7 */ /* 0x000ee4000800007f */
[----:B---3--:R-:W-:Y:S05]  /*be70*/  @!P0 BRA `(.L_x_3314) ;  /* 0xfffffffc00ec8947 */ /* 0x008fea000383ffff */
[----:B------:R-:W-:Y:S05]  /*be80*/  BRA `(.L_x_3313) ;  /* 0xffffff58003c7947 */ /* 0x000fea000383ffff */
.L_x_3318:
[----:B---3--:R3:W4:Y:S02]  /*be90*/  SYNCS.PHASECHK.TRANS64.TRYWAIT P1, [R3+URZ+0x36410], R10 ;  /* 0x0364100a030075a7 */ /* 0x008724000802017f */
[----:B----4-:R-:W-:Y:S05]  /*bea0*/  @!P1 NANOSLEEP.SYNCS 0x989680 ;  /* 0x009896800000995d */ /* 0x010fea0003900000 */
[----:B------:R-:W4:Y:S02]  /*beb0*/  @!P1 SYNCS.PHASECHK.TRANS64 P1, [R3+URZ+0x36410], R10 ;  /* 0x0364100a030095a7 */ /* 0x000f24000802007f */
[----:B----4-:R-:W-:Y:S05]  /*bec0*/  @!P1 BRA `(.L_x_3318) ;  /* 0xfffffffc00f09947 */ /* 0x010fea000383ffff */
[----:B------:R-:W-:Y:S05]  /*bed0*/  BRA `(.L_x_3317) ;  /* 0xffffff5c00fc7947 */ /* 0x000fea000383ffff */
.L_x_3322:
[----:B-1----:R-:W-:-:S04]  /*bee0*/  IMAD.U32 R121, RZ, RZ, UR36 ;  /* 0x00000024ff797e24 */ /* 0x002fc8000f8e00ff */
[----:B------:R1:W2:Y:S03]  /*bef0*/  SYNCS.PHASECHK.TRANS64.TRYWAIT P1, [R121+URZ+0x36430], R14 ;  /* 0x0364300e790075a7 */ /* 0x0002a6000802017f */
[----:B--2---:R-:W-:Y:S05]  /*bf00*/  @!P1 NANOSLEEP.SYNCS 0x989680 ;  /* 0x009896800000995d */ /* 0x004fea0003900000 */
[----:B------:R-:W2:Y:S02]  /*bf10*/  @!P1 SYNCS.PHASECHK.TRANS64 P1, [R121+URZ+0x36430], R14 ;  /* 0x0364300e790095a7 */ /* 0x000ea4000802007f */
[----:B--2---:R-:W-:Y:S05]  /*bf20*/  @!P1 BRA `(.L_x_3322) ;  /* 0xfffffffc00ec9947 */ /* 0x004fea000383ffff */
[----:B------:R-:W-:Y:S05]  /*bf30*/  BRA `(.L_x_3321) ;  /* 0xffffff6800207947 */ /* 0x000fea000383ffff */
.L_x_3386:
[----:B------:R-:W-:Y:S01]  /*bf40*/  BSSY B0, `(.L_x_3470) ;  /* 0x0000005000007945 */ /* 0x000fe20003800000 */
[----:B------:R-:W-:-:S07]  /*bf50*/  IMAD.MOV.U32 R15, RZ, RZ, -0x1 ;  /* 0xffffffffff0f7424 */ /* 0x000fce00078e00ff */
[----:B------:R-:W-:Y:S05]  /*bf60*/  WARPSYNC.COLLECTIVE R15, `(.L_x_3471) ;  /* 0x000000000f087348 */ /* 0x000fea0003c00000 */
[----:B------:R-:W-:Y:S01]  /*bf70*/  NOP ;  /* 0x0000000000007918 */ /* 0x000fe20000000000 */
[----:B------:R-:W-:Y:S01]  /*bf80*/  ENDCOLLECTIVE ;  /* 0x000000000000791b */ /* 0x000fe20003800000 */
.L_x_3471:
[----:B------:R-:W-:Y:S05]  /*bf90*/  BSYNC B0 ;  /* 0x0000000000007941 */ /* 0x000fea0003800000 */
.L_x_3470:
[----:B------:R-:W-:Y:S05]  /*bfa0*/  BRA `(.L_x_3472) ;  /* 0xffffffbc00187947 */ /* 0x000fea000383ffff */
.L_x_3403:
[----:B------:R-:W-:Y:S01]  /*bfb0*/  BSSY B0, `(.L_x_3473) ;  /* 0x0000005000007945 */ /* 0x000fe20003800000 */
[----:B------:R-:W-:-:S07]  /*bfc0*/  IMAD.MOV.U32 R15, RZ, RZ, -0x1 ;  /* 0xffffffffff0f7424 */ /* 0x000fce00078e00ff */
[----:B------:R-:W-:Y:S05]  /*bfd0*/  WARPSYNC.COLLECTIVE R15, `(.L_x_3474) ;  /* 0x000000000f087348 */ /* 0x000fea0003c00000 */
[----:B------:R-:W-:Y:S01]  /*bfe0*/  NOP ;  /* 0x0000000000007918 */ /* 0x000fe20000000000 */
[----:B------:R-:W-:Y:S01]  /*bff0*/  ENDCOLLECTIVE ;  /* 0x000000000000791b */ /* 0x000fe20003800000 */
.L_x_3474:
[----:B------:R-:W-:Y:S05]  /*c000*/  BSYNC B0 ;  /* 0x0000000000007941 */ /* 0x000fea0003800000 */
.L_x_3473:
[----:B------:R-:W-:Y:S05]  /*c010*/  BRA `(.L_x_3475) ;  /* 0xffffffc4002c7947 */ /* 0x000fea000383ffff */
.L_x_3419:
[----:B------:R-:W-:Y:S01]  /*c020*/  BSSY B0, `(.L_x_3476) ;  /* 0x0000005000007945 */ /* 0x000fe20003800000 */
[----:B------:R-:W-:-:S07]  /*c030*/  IMAD.MOV.U32 R15, RZ, RZ, -0x1 ;  /* 0xffffffffff0f7424 */ /* 0x000fce00078e00ff */
[----:B------:R-:W-:Y:S05]  /*c040*/  WARPSYNC.COLLECTIVE R15, `(.L_x_3477) ;  /* 0x000000000f087348 */ /* 0x000fea0003c00000 */
[----:B------:R-:W-:Y:S01]  /*c050*/  NOP ;  /* 0x0000000000007918 */ /* 0x000fe20000000000 */
[----:B------:R-:W-:Y:S01]  /*c060*/  ENDCOLLECTIVE ;  /* 0x000000000000791b */ /* 0x000fe20003800000 */
.L_x_3477:
[----:B------:R-:W-:Y:S05]  /*c070*/  BSYNC B0 ;  /* 0x0000000000007941 */ /* 0x000fea0003800000 */
.L_x_3476:
[----:B------:R-:W-:Y:S05]  /*c080*/  BRA `(.L_x_3478) ;  /* 0xffffffc800b87947 */ /* 0x000fea000383ffff */
.L_x_3443:
[----:B-1----:R1:W2:Y:S02]  /*c090*/  SYNCS.PHASECHK.TRANS64.TRYWAIT P1, [R0+URZ+0x36420], R6 ;  /* 0x03642006000075a7 */ /* 0x0022a4000802017f */
[----:B--2---:R-:W-:Y:S05]  /*c0a0*/  @!P1 NANOSLEEP.SYNCS 0x989680 ;  /* 0x009896800000995d */ /* 0x004fea0003900000 */
[----:B------:R-:W2:Y:S02]  /*c0b0*/  @!P1 SYNCS.PHASECHK.TRANS64 P1, [R0+URZ+0x36420], R6 ;  /* 0x03642006000095a7 */ /* 0x000ea4000802007f */
[----:B--2---:R-:W-:Y:S05]  /*c0c0*/  @!P1 BRA `(.L_x_3443) ;  /* 0xfffffffc00f09947 */ /* 0x004fea000383ffff */
[----:B------:R-:W-:Y:S05]  /*c0d0*/  BRA `(.L_x_3479) ;  /* 0xffffffdc00187947 */ /* 0x000fea000383ffff */
.L_x_3447:
[----:B-1----:R1:W2:Y:S02]  /*c0e0*/  SYNCS.PHASECHK.TRANS64.TRYWAIT P1, [R0+URZ+0x36438], R6 ;  /* 0x03643806000075a7 */ /* 0x0022a4000802017f */
[----:B--2---:R-:W-:Y:S05]  /*c0f0*/  @!P1 NANOSLEEP.SYNCS 0x989680 ;  /* 0x009896800000995d */ /* 0x004fea0003900000 */
[----:B------:R-:W2:Y:S02]  /*c100*/  @!P1 SYNCS.PHASECHK.TRANS64 P1, [R0+URZ+0x36438], R6 ;  /* 0x03643806000095a7 */ /* 0x000ea4000802007f */
[----:B--2---:R-:W-:Y:S05]  /*c110*/  @!P1 BRA `(.L_x_3447) ;  /* 0xfffffffc00f09947 */ /* 0x004fea000383ffff */
[----:B------:R-:W-:Y:S05]  /*c120*/  BRA `(.L_x_3480) ;  /* 0xffffffe000f87947 */ /* 0x000fea000383ffff */
.L_x_3449:
[----:B--2---:R2:W3:Y:S02]  /*c130*/  SYNCS.PHASECHK.TRANS64.TRYWAIT P1, [R0+URZ+0x36428], R3 ;  /* 0x03642803000075a7 */ /* 0x0044e4000802017f */
[----:B---3--:R-:W-:Y:S05]  /*c140*/  @!P1 NANOSLEEP.SYNCS 0x989680 ;  /* 0x009896800000995d */ /* 0x008fea0003900000 */
[----:B------:R-:W3:Y:S02]  /*c150*/  @!P1 SYNCS.PHASECHK.TRANS64 P1, [R0+URZ+0x36428], R3 ;  /* 0x03642803000095a7 */ /* 0x000ee4000802007f */
[----:B---3--:R-:W-:Y:S05]  /*c160*/  @!P1 BRA `(.L_x_3449) ;  /* 0xfffffffc00f09947 */ /* 0x008fea000383ffff */
[----:B------:R-:W-:Y:S05]  /*c170*/  BRA `(.L_x_3481) ;  /* 0xffffffe400bc7947 */ /* 0x000fea000383ffff */
.L_x_3451:
        /* <DEDUP_REMOVED lines=8> */
.L_x_3453:
[----:B------:R-:W-:-:S07]  /*c200*/  SHF.L.U32 R5, R7, 0x1f, RZ ;  /* 0x0000001f07057819 */ /* 0x000fce00000006ff */
.L_x_3483:
[----:B--2---:R2:W3:Y:S02]  /*c210*/  SYNCS.PHASECHK.TRANS64.TRYWAIT P1, [R0+URZ+0x36420], R5 ;  /* 0x03642005000075a7 */ /* 0x0044e4000802017f */
[----:B---3--:R-:W-:Y:S05]  /*c220*/  @!P1 NANOSLEEP.SYNCS 0x989680 ;  /* 0x009896800000995d */ /* 0x008fea0003900000 */
[----:B------:R-:W3:Y:S02]  /*c230*/  @!P1 SYNCS.PHASECHK.TRANS64 P1, [R0+URZ+0x36420], R5 ;  /* 0x03642005000095a7 */ /* 0x000ee4000802007f */
[----:B---3--:R-:W-:Y:S05]  /*c240*/  @!P1 BRA `(.L_x_3483) ;  /* 0xfffffffc00f09947 */ /* 0x008fea000383ffff */
[----:B------:R-:W-:Y:S05]  /*c250*/  BRA `(.L_x_3484) ;  /* 0xffffffec000c7947 */ /* 0x000fea000383ffff */
.L_x_3456:
[----:B--2---:R2:W3:Y:S02]  /*c260*/  SYNCS.PHASECHK.TRANS64.TRYWAIT P1, [R0+URZ+0x36438], R6 ;  /* 0x03643806000075a7 */ /* 0x0044e4000802017f */
[----:B---3--:R-:W-:Y:S05]  /*c270*/  @!P1 NANOSLEEP.SYNCS 0x989680 ;  /* 0x009896800000995d */ /* 0x008fea0003900000 */
[----:B------:R-:W3:Y:S02]  /*c280*/  @!P1 SYNCS.PHASECHK.TRANS64 P1, [R0+URZ+0x36438], R6 ;  /* 0x03643806000095a7 */ /* 0x000ee4000802007f */
[----:B---3--:R-:W-:Y:S05]  /*c290*/  @!P1 BRA `(.L_x_3456) ;  /* 0xfffffffc00f09947 */ /* 0x008fea000383ffff */
[----:B------:R-:W-:Y:S05]  /*c2a0*/  BRA `(.L_x_3485) ;  /* 0xffffffec00d87947 */ /* 0x000fea000383ffff */
.L_x_3458:
[----:B-1----:R1:W2:Y:S02]  /*c2b0*/  SYNCS.PHASECHK.TRANS64.TRYWAIT P1, [R0+URZ+0x36428], R5 ;  /* 0x03642805000075a7 */ /* 0x0022a4000802017f */
[----:B--2---:R-:W-:Y:S05]  /*c2c0*/  @!P1 NANOSLEEP.SYNCS 0x989680 ;  /* 0x009896800000995d */ /* 0x004fea0003900000 */
[----:B------:R-:W2:Y:S02]  /*c2d0*/  @!P1 SYNCS.PHASECHK.TRANS64 P1, [R0+URZ+0x36428], R5 ;  /* 0x03642805000095a7 */ /* 0x000ea4000802007f */
[----:B--2---:R-:W-:Y:S05]  /*c2e0*/  @!P1 BRA `(.L_x_3458) ;  /* 0xfffffffc00f09947 */ /* 0x004fea000383ffff */
[----:B------:R-:W-:Y:S05]  /*c2f0*/  BRA `(.L_x_3486) ;  /* 0xfffffff000847947 */ /* 0x000fea000383ffff */
.L_x_3460:
[----:B--2---:R2:W3:Y:S02]  /*c300*/  SYNCS.PHASECHK.TRANS64.TRYWAIT P1, [R0+URZ+0x36438], R3 ;  /* 0x03643803000075a7 */ /* 0x0044e4000802017f */
[----:B---3--:R-:W-:Y:S05]  /*c310*/  @!P1 NANOSLEEP.SYNCS 0x989680 ;  /* 0x009896800000995d */ /* 0x008fea0003900000 */
[----:B------:R-:W3:Y:S02]  /*c320*/  @!P1 SYNCS.PHASECHK.TRANS64 P1, [R0+URZ+0x36438], R3 ;  /* 0x03643803000095a7 */ /* 0x000ee4000802007f */
[----:B---3--:R-:W-:Y:S05]  /*c330*/  @!P1 BRA `(.L_x_3460) ;  /* 0xfffffffc00f09947 */ /* 0x008fea000383ffff */
[----:B------:R-:W-:Y:S05]  /*c340*/  BRA `(.L_x_3487) ;  /* 0xfffffff400407947 */ /* 0x000fea000383ffff */
.L_x_3462:
[----:B------:R-:W-:Y:S01]  /*c350*/  BSSY B0, `(.L_x_3488) ;  /* 0x0000006000007945 */ /* 0x000fe20003800000 */
[----:B------:R-:W-:-:S07]  /*c360*/  IMAD.MOV.U32 R15, RZ, RZ, -0x1 ;  /* 0xffffffffff0f7424 */ /* 0x000fce00078e00ff */
[----:B------:R-:W-:Y:S05]  /*c370*/  WARPSYNC.COLLECTIVE R15, `(.L_x_3489) ;  /* 0x000000000f0c7348 */ /* 0x000fea0003c00000 */
[----:B------:R-:W-:Y:S02]  /*c380*/  ELECT P6, UR62, PT ;  /* 0x00000000003e782f */ /* 0x000fe400038c0000 */
[----:B------:R-:W-:Y:S01]  /*c390*/  MOV R14, UR62 ;  /* 0x0000003e000e7c02 */ /* 0x000fe20008000f00 */
[----:B------:R-:W-:Y:S10]  /*c3a0*/  ENDCOLLECTIVE ;  /* 0x000000000000791b */ /* 0x000ff40003800000 */
.L_x_3489:
[----:B------:R-:W-:Y:S05]  /*c3b0*/  BSYNC B0 ;  /* 0x0000000000007941 */ /* 0x000fea0003800000 */
.L_x_3488:
[----:B------:R-:W-:Y:S05]  /*c3c0*/  BRA `(.L_x_3490) ;  /* 0xfffffff400fc7947 */ /* 0x000fea000383ffff */
.L_x_3464:
[----:B-1----:R1:W2:Y:S02]  /*c3d0*/  SYNCS.PHASECHK.TRANS64.TRYWAIT P0, [R7+URZ], R4 ;  /* 0x00000004070075a7 */ /* 0x0022a4000800017f */
[----:B--2---:R-:W-:Y:S05]  /*c3e0*/  @!P0 NANOSLEEP.SYNCS 0x989680 ;  /* 0x009896800000895d */ /* 0x004fea0003900000 */
[----:B------:R-:W2:Y:S02]  /*c3f0*/  @!P0 SYNCS.PHASECHK.TRANS64 P0, [R7+URZ], R4 ;  /* 0x00000004070085a7 */ /* 0x000ea4000800007f */
[----:B--2---:R-:W-:Y:S05]  /*c400*/  @!P0 BRA `(.L_x_3464) ;  /* 0xfffffffc00f08947 */ /* 0x004fea000383ffff */
[----:B------:R-:W-:Y:S05]  /*c410*/  BRA `(.L_x_3491) ;  /* 0xfffffff8003c7947 */ /* 0x000fea000383ffff */
.L_x_3465:
[----:B--2---:R2:W3:Y:S02]  /*c420*/  SYNCS.PHASECHK.TRANS64.TRYWAIT P0, [R3+URZ], R0 ;  /* 0x00000000030075a7 */ /* 0x0044e4000800017f */
[----:B---3--:R-:W-:Y:S05]  /*c430*/  @!P0 NANOSLEEP.SYNCS 0x989680 ;  /* 0x009896800000895d */ /* 0x008fea0003900000 */
[----:B------:R-:W3:Y:S02]  /*c440*/  @!P0 SYNCS.PHASECHK.TRANS64 P0, [R3+URZ], R0 ;  /* 0x00000000030085a7 */ /* 0x000ee4000800007f */
[----:B---3--:R-:W-:Y:S05]  /*c450*/  @!P0 BRA `(.L_x_3465) ;  /* 0xfffffffc00f08947 */ /* 0x008fea000383ffff */
[----:B------:R-:W-:Y:S05]  /*c460*/  BRA `(.L_x_3492) ;  /* 0xfffffff800307947 */ /* 0x000fea000383ffff */
.L_x_3493:
        /* <DEDUP_REMOVED lines=9> */
.L_x_3877:


//--------------------- .text._ZN7cutlass13device_kernelIN5flash11enable_sm90INS1_16FlashAttnBwdSm90INS1_25CollectiveMainloopBwdSm90ILi2ELi1ELi1EN4cute5tupleIJNS5_1CILi1EEES8_S8_EEENS6_IJNS7_ILi64EEENS7_ILi96EEENS7_ILi192EEEEEENS_6half_tEfNS_4arch4Sm90ELb1ELb0ELb1ELb1ELb0ELb0ELb1ELb0ELi3ELi1ELi1ELi1ELb0EEENS1_24CollectiveEpilogueBwdGQAISD_fSG_Li384ELb1ELb0EEENS1_25SingleTileBwdLPTSchedulerILb1ELi96ELb0EEEEEEEEEvNT_6ParamsE --------------------------
	.section	.text._ZN7cutlass13device_kernelIN5flash11enable_sm90INS1_16FlashAttnBwdSm90INS1_25CollectiveMainloopBwdSm90ILi2ELi1ELi1EN4cute5tupleIJNS5_1CILi1EEES8_S8_EEENS6_IJNS7_ILi64EEENS7_ILi96EEENS7_ILi192EEEEEENS_6half_tEfNS_4arch4Sm90ELb1ELb0ELb1ELb1ELb0ELb0ELb1ELb0ELi3ELi1ELi1ELi1ELb0EEENS1_24CollectiveEpilogueBwdGQAISD_fSG_Li384ELb1ELb0EEENS1_25SingleTileBwdLPTSchedulerILb1ELi96ELb0EEEEEEEEEvNT_6ParamsE,"ax",@progbits
	.align	128
.text._ZN7cutlass13device_kernelIN5flash11enable_sm90INS1_16FlashAttnBwdSm90INS1_25CollectiveMainloopBwdSm90ILi2ELi1ELi1EN4cute5tupleIJNS5_1CILi1EEES8_S8_EEENS6_IJNS7_ILi64EEENS7_ILi96EEENS7_ILi192EEEEEENS_6half_tEfNS_4arch4Sm90ELb1ELb0ELb1ELb1ELb0ELb0ELb1ELb0ELi3ELi1ELi1ELi1ELb0EEENS1_24CollectiveEpilogueBwdGQAISD_fSG_Li384ELb1ELb0EEENS1_25SingleTileBwdLPTSchedulerILb1ELi96ELb0EEEEEEEEEvNT_6ParamsE:
        .type           _ZN7cutlass13device_kernelIN5flash11enable_sm90INS1_16FlashAttnBwdSm90INS1_25CollectiveMainloopBwdSm90ILi2ELi1ELi1EN4cute5tupleIJNS5_1CILi1EEES8_S8_EEENS6_IJNS7_ILi64EEENS7_ILi96EEENS7_ILi192EEEEEENS_6half_tEfNS_4arch4Sm90ELb1ELb0ELb1ELb1ELb0ELb0ELb1ELb0ELi3ELi1ELi1ELi1ELb0EEENS1_24CollectiveEpilogueBwdGQAISD_fSG_Li384ELb1ELb0EEENS1_25SingleTileBwdLPTSchedulerILb1ELi96ELb0EEEEEEEEEvNT_6ParamsE,@function
        .size           _ZN7cutlass13device_kernelIN5flash11enable_sm90INS1_16FlashAttnBwdSm90INS1_25CollectiveMainloopBwdSm90ILi2ELi1ELi1EN4cute5tupleIJNS5_1CILi1EEES8_S8_EEENS6_IJNS7_ILi64EEENS7_ILi96EEENS7_ILi192EEEEEENS_6half_tEfNS_4arch4Sm90ELb1ELb0ELb1ELb1ELb0ELb0ELb1ELb0ELi3ELi1ELi1ELi1ELb0EEENS1_24CollectiveEpilogueBwdGQAISD_fSG_Li384ELb1ELb0EEENS1_25SingleTileBwdLPTSchedulerILb1ELi96ELb0EEEEEEEEEvNT_6ParamsE,(.L_x_3878 - _ZN7cutlass13device_kernelIN5flash11enable_sm90INS1_16FlashAttnBwdSm90INS1_25CollectiveMainloopBwdSm90ILi2ELi1ELi1EN4cute5tupleIJNS5_1CILi1EEES8_S8_EEENS6_IJNS7_ILi64EEENS7_ILi96EEENS7_ILi192EEEEEENS_6half_tEfNS_4arch4Sm90ELb1ELb0ELb1ELb1ELb0ELb0ELb1ELb0ELi3ELi1ELi1ELi1ELb0EEENS1_24CollectiveEpilogueBwdGQAISD_fSG_Li384ELb1ELb0EEENS1_25SingleTileBwdLPTSchedulerILb1ELi96ELb0EEEEEEEEEvNT_6ParamsE)
        .other          _ZN7cutlass13device_kernelIN5flash11enable_sm90INS1_16FlashAttnBwdSm90INS1_25CollectiveMainloopBwdSm90ILi2ELi1ELi1EN4cute5tupleIJNS5_1CILi1EEES8_S8_EEENS6_IJNS7_ILi64EEENS7_ILi96EEENS7_ILi192EEEEEENS_6half_tEfNS_4arch4Sm90ELb1ELb0ELb1ELb1ELb0ELb0ELb1ELb0ELi3ELi1ELi1ELi1ELb0EEENS1_24CollectiveEpilogueBwdGQAISD_fSG_Li384ELb1ELb0EEENS1_25SingleTileBwdLPTSchedulerILb1ELi96ELb0EEEEEEEEEvNT_6ParamsE,@"STO_CUDA_ENTRY STV_DEFAULT"
_ZN7cutlass13device_kernelIN5flash11enable_sm90INS1_16FlashAttnBwdSm90INS1_25CollectiveMainloopBwdSm90ILi2ELi1ELi1EN4cute5tupleIJNS5_1CILi1EEES8_S8_EEENS6_IJNS7_ILi64EEENS7_ILi96EEENS7_ILi192EEEEEENS_6half_tEfNS_4arch4Sm90ELb1ELb0ELb1ELb1ELb0ELb0ELb1ELb0ELi3ELi1ELi1ELi1ELb0EEENS1_24CollectiveEpilogueBwdGQAISD_fSG_Li384ELb1ELb0EEENS1_25SingleTileBwdLPTSchedulerILb1ELi96ELb0EEEEEEEEEvNT_6ParamsE:
        /* <DEDUP_REMOVED lines=23> */
.L_x_3495:
[----:B------:R-:W-:Y:S05]  /*0170*/  BSYNC B0 ;  /* 0x0000000000007941 */ /* 0x000fea0003800000 */
.L_x_3494:
        /* <DEDUP_REMOVED lines=34> */
.L_x_3496:
        /* <DEDUP_REMOVED lines=20> */
.L_x_3497:
        /* <DEDUP_REMOVED lines=9> */
.L_x_3500:
        /* <DEDUP_REMOVED lines=33> */
.L_x_3501:
        /* <DEDUP_REMOVED lines=8> */
.L_x_3502:
        /* <DEDUP_REMOVED lines=19> */
[----:B-1----:R2:W5:Y:S01]  /*0930*/  LDG.E R0, desc[UR38][R2.64] ;  /* 0x0000002602007981 */ /* 0x002562000c1e1900 */
[----:B------:R-:W-:Y:S05]  /*0940*/  BRA `(.L_x_3504) ;  /* 0x00000000002c7947 */ /* 0x000fea0003800000 */
.L_x_3503:
[----:B------:R-:W-:Y:S02]  /*0950*/  ULDC.64 UR4, c[0x0][0x8f8] ;  /* 0x00023e0000047ab9 */ /* 0x000fe40000000a00 */
[----:B------:R-:W-:-:S04]  /*0960*/  ISETP.NE.U32.AND P0, PT, RZ, UR4, PT ;  /* 0x00000004ff007c0c */ /* 0x000fc8000bf05070 */
[----:B------:R-:W-:-:S13]  /*0970*/  ISETP.NE.AND.EX P0, PT, RZ, UR5, PT, P0 ;  /* 0x00000005ff007c0c */ /* 0x000fda000bf05300 */
[----:B------:R-:W-:Y:S05]  /*0980*/  @!P0 BRA `(.L_x_3505) ;  /* 0x0000000000188947 */ /* 0x000fea0003800000 */
[----:B------:R-:W2:Y:S02]  /*0990*/  LDC.64 R2, c[0x0][0x8f8] ;  /* 0x00023e00ff027b82 */ /* 0x000ea40000000a00 */
[----:B--2---:R-:W-:-:S05]  /*09a0*/  IMAD.WIDE R2, R5, 0x4, R2 ;  /* 0x0000000405027825 */ /* 0x004fca00078e0202 */
[----:B-1----:R-:W2:Y:S04]  /*09b0*/  LDG.E R0, desc[UR38][R2.64] ;  /* 0x0000002602007981 */ /* 0x002ea8000c1e1900 */
[----:B------:R-:W2:Y:S02]  /*09c0*/  LDG.E R7, desc[UR38][R2.64+0x4] ;  /* 0x0000042602077981 */ /* 0x000ea4000c1e1900 */
[----:B--2---:R-:W-:Y:S01]  /*09d0*/  IMAD.IADD R0, R7, 0x1, -R0 ;  /* 0x0000000107007824 */ /* 0x004fe200078e0a00 */
[----:B------:R-:W-:Y:S06]  /*09e0*/  BRA `(.L_x_3504) ;  /* 0x0000000000047947 */ /* 0x000fec0003800000 */
.L_x_3505:
[----:B-1----:R-:W1:Y:S02]  /*09f0*/  LDC R0, c[0x0][0x8f4] ;  /* 0x00023d00ff007b82 */ /* 0x002e640000000800 */
.L_x_3504:
[----:B------:R-:W3:Y:S01]  /*0a00*/  LDL R4, [R1+0x10] ;  /* 0x0000100001047983 */ /* 0x000ee20000100800 */
[----:B-1---5:R-:W-:-:S04]  /*0a10*/  VIADD R0, R0, 0x5f ;  /* 0x0000005f00007836 */ /* 0x022fc80000000000 */
[----:B------:R-:W-:-:S05]  /*0a20*/  IMAD.HI R0, R0, 0x2aaaaaab, RZ ;  /* 0x2aaaaaab00007827 */ /* 0x000fca00078e02ff */
[----:B--2---:R-:W-:-:S04]  /*0a30*/  SHF.R.U32.HI R3, RZ, 0x1f, R0 ;  /* 0x0000001fff037819 */ /* 0x004fc80000011600 */
[----:B------:R-:W-:-:S04]  /*0a40*/  LEA.HI.SX32 R3, R0, R3, 0x1c ;  /* 0x0000000300037211 */ /* 0x000fc800078fe2ff */
[----:B---3--:R-:W-:-:S04]  /*0a50*/  ISETP.GE.AND P0, PT, R4, R3, PT ;  /* 0x000000030400720c */ /* 0x008fc80003f06270 */
[----:B------:R-:W-:-:S04]  /*0a60*/  SEL R6, R5, 0xffffffff, !P0 ;  /* 0xffffffff05067807 */ /* 0x000fc80004000000 */
[----:B------:R-:W-:Y:S01]  /*0a70*/  ISETP.GE.AND P0, PT, R6, RZ, PT ;  /* 0x000000ff0600720c */ /* 0x000fe20003f06270 */
[----:B------:R4:W-:-:S12]  /*0a80*/  STL [R1+0xc], R6 ;  /* 0x00000c0601007387 */ /* 0x0009d80000100800 */
[----:B----4-:R-:W-:Y:S05]  /*0a90*/  @!P0 BRA `(.L_x_3506) ;  /* 0x0000008800788947 */ /* 0x010fea0003800000 */
[----:B------:R-:W-:Y:S01]  /*0aa0*/  ULDC.64 UR4, c[0x0][0x780] ;  /* 0x0001e00000047ab9 */ /* 0x000fe20000000a00 */
[----:B------:R-:W1:Y:S01]  /*0ab0*/  LDC R17, c[0x0][0x290] ;  /* 0x0000a400ff117b82 */ /* 0x000e620000000800 */
[----:B------:R-:W-:-:S04]  /*0ac0*/  ISETP.NE.U32.AND P0, PT, RZ, UR4, PT ;  /* 0x00000004ff007c0c */ /* 0x000fc8000bf05070 */
[----:B------:R-:W-:-:S13]  /*0ad0*/  ISETP.NE.AND.EX P0, PT, RZ, UR5, PT, P0 ;  /* 0x00000005ff007c0c */ /* 0x000fda000bf05300 */
[----:B------:R-:W-:Y:S05]  /*0ae0*/  @!P0 BRA `(.L_x_3507) ;  /* 0x0000000000108947 */ /* 0x000fea0003800000 */
[----:B------:R-:W2:Y:S02]  /*0af0*/  LDC.64 R18, c[0x0][0x780] ;  /* 0x0001e000ff127b82 */ /* 0x000ea40000000a00 */
[----:B--2---:R-:W-:-:S06]  /*0b00*/  IMAD.WIDE R18, R6, 0x4, R18 ;  /* 0x0000000406127825 */ /* 0x004fcc00078e0212 */
[----:B------:R2:W5:Y:S01]  /*0b10*/  LDG.E R18, desc[UR38][R18.64] ;  /* 0x0000002612127981 */ /* 0x000562000c1e1900 */
[----:B------:R-:W-:Y:S05]  /*0b20*/  BRA `(.L_x_3508) ;  /* 0x0000000000287947 */ /* 0x000fea0003800000 */
.L_x_3507:
        /* <DEDUP_REMOVED lines=10> */
.L_x_3508:
[----:B------:R-:W-:Y:S02]  /*0bd0*/  ULDC.64 UR4, c[0x0][0x788] ;  /* 0x0001e20000047ab9 */ /* 0x000fe40000000a00 */
[----:B------:R-:W-:-:S04]  /*0be0*/  ISETP.NE.U32.AND P0, PT, RZ, UR4, PT ;  /* 0x00000004ff007c0c */ /* 0x000fc8000bf05070 */
[----:B------:R-:W-:-:S13]  /*0bf0*/  ISETP.NE.AND.EX P0, PT, RZ, UR5, PT, P0 ;  /* 0x00000005ff007c0c */ /* 0x000fda000bf05300 */
[----:B------:R-:W-:Y:S05]  /*0c00*/  @!P0 BRA `(.L_x_3509) ;  /* 0x0000000000108947 */ /* 0x000fea0003800000 */
[----:B------:R-:W4:Y:S02]  /*0c10*/  LDC.64 R2, c[0x0][0x788] ;  /* 0x0001e200ff027b82 */ /* 0x000f240000000a00 */
[----:B----4-:R-:W-:-:S05]  /*0c20*/  IMAD.WIDE R2, R6, 0x4, R2 ;  /* 0x0000000406027825 */ /* 0x010fca00078e0202 */
[----:B-1----:R4:W5:Y:S01]  /*0c30*/  LDG.E R17, desc[UR38][R2.64] ;  /* 0x0000002602117981 */ /* 0x002962000c1e1900 */
[----:B------:R-:W-:Y:S05]  /*0c40*/  BRA `(.L_x_3510) ;  /* 0x0000000000247947 */ /* 0x000fea0003800000 */
.L_x_3509:
[----:B------:R-:W-:Y:S02]  /*0c50*/  ULDC.64 UR4, c[0x0][0x778] ;  /* 0x0001de0000047ab9 */ /* 0x000fe40000000a00 */
[----:B------:R-:W-:-:S04]  /*0c60*/  ISETP.NE.U32.AND P0, PT, RZ, UR4, PT ;  /* 0x00000004ff007c0c */ /* 0x000fc8000bf05070 */
[----:B------:R-:W-:-:S13]  /*0c70*/  ISETP.NE.AND.EX P0, PT, RZ, UR5, PT, P0 ;  /* 0x00000005ff007c0c */ /* 0x000fda000bf05300 */
[----:B------:R-:W-:Y:S05]  /*0c80*/  @!P0 BRA `(.L_x_3510) ;  /* 0x0000000000148947 */ /* 0x000fea0003800000 */
[----:B------:R-:W4:Y:S02]  /*0c90*/  LDC.64 R2, c[0x0][0x778] ;  /* 0x0001de00ff027b82 */ /* 0x000f240000000a00 */
[----:B----4-:R-:W-:-:S05]  /*0ca0*/  IMAD.WIDE R2, R6, 0x4, R2 ;  /* 0x0000000406027825 */ /* 0x010fca00078e0202 */
[----:B-1----:R-:W4:Y:S04]  /*0cb0*/  LDG.E R17, desc[UR38][R2.64] ;  /* 0x0000002602117981 */ /* 0x002f28000c1e1900 */
[----:B------:R-:W4:Y:S02]  /*0cc0*/  LDG.E R0, desc[UR38][R2.64+0x4] ;  /* 0x0000042602007981 */ /* 0x000f24000c1e1900 */
[----:B----4-:R-:W-:-:S07]  /*0cd0*/  IMAD.IADD R17, R0, 0x1, -R17 ;  /* 0x0000000100117824 */ /* 0x010fce00078e0a11 */
.L_x_3510:
[----:B-1-3-5:R-:W-:Y:S01]  /*0ce0*/  IMAD.IADD R0, R18, 0x1, -R17 ;  /* 0x0000000112007824 */ /* 0x02afe200078e0a11 */
[----:B------:R-:W-:Y:S01]  /*0cf0*/  ULDC UR4, c[0x0][0x74c] ;  /* 0x0001d30000047ab9 */ /* 0x000fe20000000800 */
[----:B------:R-:W-:Y:S02]  /*0d00*/  PLOP3.LUT P0, PT, PT, PT, PT, 0x80, 0x0 ;  /* 0x000000000000781c */ /* 0x000fe40003f0f070 */
[----:B------:R-:W-:Y:S01]  /*0d10*/  CS2R R72, SRZ ;  /* 0x0000000000487805 */ /* 0x000fe2000001ff00 */
[----:B----4-:R-:W-:Y:S01]  /*0d20*/  IMAD R2, R4, 0x60, R0 ;  /* 0x0000006004027824 */ /* 0x010fe200078e0200 */
        /* <DEDUP_REMOVED lines=72> */
[----:B------:R1:W3:Y:S01]  /*11b0*/  LDC.64 R14, c[0x4][R2] ;  /* 0x01000000020e7b82 */ /* 0x0002e20000000a00 */
        /* <DEDUP_REMOVED lines=11> */
.L_x_3513:
        /* <DEDUP_REMOVED lines=15> */
.L_x_3512:
        /* <DEDUP_REMOVED lines=20> */
.L_x_3515:
        /* <DEDUP_REMOVED lines=15> */
.L_x_3514:
[----:B------:R-:W1:Y:S01]  /*1590*/  S2R R2, SR_TID.X ;  /* 0x0000000000027919 */ /* 0x000e620000002100 */
[----:B------:R-:W-:Y:S01]  /*15a0*/  UMOV UR4, 0xffffffff ;  /* 0xffffffff00047882 */ /* 0x000fe20000000000 */
[----:B-1----:R-:W-:-:S05]  /*15b0*/  VIADD R0, R2, 0xffffff80 ;  /* 0xffffff8002007836 */ /* 0x002fca0000000000 */
[----:B------:R-:W-:-:S04]  /*15c0*/  SHF.R.S32.HI R3, RZ, 0x1f, R0 ;  /* 0x0000001fff037819 */ /* 0x000fc80000011400 */
[----:B------:R-:W-:-:S04]  /*15d0*/  LEA.HI R2, R3, R0, RZ, 0x7 ;  /* 0x0000000003027211 */ /* 0x000fc800078f38ff */
[----:B------:R-:W-:Y:S01]  /*15e0*/  SHF.R.S32.HI R13, RZ, 0x7, R2 ;  /* 0x00000007ff0d7819 */ /* 0x000fe20000011402 */
[----:B------:R-:W-:Y:S06]  /*15f0*/  BRA.DIV UR4, `(.L_x_3516) ;  /* 0x0000007e04a87947 */ /* 0x000fec000b800000 */
[----:B------:R1:W3:Y:S02]  /*1600*/  SHFL.IDX PT, R14, R13, RZ, 0x1f ;  /* 0x00001fff0d0e7589 */ /* 0x0002e400000e0000 */
.L_x_3612:
[----:B------:R-:W-:Y:S01]  /*1610*/  SHF.L.U32 R10, RZ, 0x1f, RZ ;  /* 0x0000001fff0a7819 */ /* 0x000fe200000006ff */
[----:B---3--:R-:W-:Y:S01]  /*1620*/  IMAD.HI R4, R14, 0x55555556, RZ ;  /* 0x555555560e047827 */ /* 0x008fe200078e02ff */
[----:B------:R-:W-:Y:S02]  /*1630*/  LOP3.LUT R5, R2, 0xffffff80, RZ, 0xc0, !PT ;  /* 0xffffff8002057812 */ /* 0x000fe400078ec0ff */
[----:B------:R-:W3:Y:S01]  /*1640*/  SYNCS.PHASECHK.TRANS64.TRYWAIT P0, [UR36+0x36400], R10 ;  /* 0x0364000aff0075a7 */ /* 0x000ee20008000164 */
        /* <DEDUP_REMOVED lines=14> */
[----:B---3--:R-:W-:Y:S06]  /*1730*/  @P0 BRA `(.L_x_3517) ;  /* 0x0000000000080947 */ /* 0x008fec0003800000 */
[----:B------:R-:W3:Y:S02]  /*1740*/  SYNCS.PHASECHK.TRANS64.TRYWAIT P0, [UR36+0x36400], R10 ;  /* 0x0364000aff0075a7 */ /* 0x000ee40008000164 */
[----:B---3--:R-:W-:Y:S05]  /*1750*/  @!P0 BRA `(.L_x_3518) ;  /* 0x0000007c006c8947 */ /* 0x008fea0003800000 */
.L_x_3517:
[----:B------:R-:W4:Y:S04]  /*1760*/  LDL R20, [R1+0x10] ;  /* 0x0000100001147983 */ /* 0x000f280000100800 */
[----:B--2---:R-:W2:Y:S01]  /*1770*/  LDL.LU R19, [R1+0x4] ;  /* 0x0000040001137983 */ /* 0x004ea20000300800 */
[----:B---3--:R-:W-:Y:S01]  /*1780*/  LEA.HI R0, R3, R2, RZ, 0x2 ;  /* 0x0000000203007211 */ /* 0x008fe200078f10ff */
        /* <DEDUP_REMOVED lines=98> */
[----:B--2---:R-:W-:Y:S02]  /*1db0*/  LOP3.LUT R8, R19, 0x1, RZ, 0xfc, !PT ;  /* 0x0000000113087812 */ /* 0x004fe400078efcff */
[----:B------:R2:W-:Y:S01]  /*1dc0*/  STL [R1], R2 ;  /* 0x0000000201007387 */ /* 0x0005e20000100800 */
[----:B------:R-:W-:-:S03]  /*1dd0*/  IMAD.IADD R157, R18, 0x1, -R157 ;  /* 0x00000001129d7824 */ /* 0x000fc600078e0a9d */
[----:B------:R3:W-:Y:S01]  /*1de0*/  STL [R1+0x4], R3 ;  /* 0x0000040301007387 */ /* 0x0007e20000100800 */
[----:B--2---:R-:W-:-:S07]  /*1df0*/  IMAD.MOV.U32 R2, RZ, RZ, RZ ;  /* 0x000000ffff027224 */ /* 0x004fce00078e00ff */
.L_x_3529:
[----:B------:R-:W-:-:S13]  /*1e00*/  ISETP.NE.AND P0, PT, R8, 0x3, PT ;  /* 0x000000030800780c */ /* 0x000fda0003f05270 */
[----:B------:R-:W-:Y:S05]  /*1e10*/  @!P0 BRA `(.L_x_3519) ;  /* 0x0000000000048947 */ /* 0x000fea0003800000 */
[----:B------:R-:W-:Y:S01]  /*1e20*/  BPT.TRAP 0x1 ;  /* 0x000000040000795c */ /* 0x000fe20000300000 */
.L_x_3519:
[----:B---3--:R-:W-:Y:S02]  /*1e30*/  LEA R3, R2, UR36, 0x3 ;  /* 0x0000002402037c11 */ /* 0x008fe4000f8e18ff */
[----:B------:R-:W-:-:S04]  /*1e40*/  SHF.L.U32 R10, R7, 0x1f, RZ ;  /* 0x0000001f070a7819 */ /* 0x000fc800000006ff */
[----:B------:R2:W3:Y:S01]  /*1e50*/  SYNCS.PHASECHK.TRANS64.TRYWAIT P1, [R3+URZ+0x36410], R10 ;  /* 0x0364100a030075a7 */ /* 0x0004e2000802017f */
[----:B------:R-:W-:Y:S05]  /*1e60*/  @!P0 BRA `(.L_x_3520) ;  /* 0x0000000000048947 */ /* 0x000fea0003800000 */
[----:B------:R-:W-:Y:S01]  /*1e70*/  BPT.TRAP 0x1 ;  /* 0x000000040000795c */ /* 0x000fe20000300000 */
.L_x_3520:
[----:B---3--:R-:W-:Y:S05]  /*1e80*/  @P1 BRA `(.L_x_3521) ;  /* 0x0000000000081947 */ /* 0x008fea0003800000 */
[----:B------:R-:W3:Y:S02]  /*1e90*/  SYNCS.PHASECHK.TRANS64.TRYWAIT P1, [R3+URZ+0x36410], R10 ;  /* 0x0364100a030075a7 */ /* 0x000ee4000802017f */
[----:B---3--:R-:W-:Y:S05]  /*1ea0*/  @!P1 BRA `(.L_x_3522) ;  /* 0x0000007400b09947 */ /* 0x008fea0003800000 */
.L_x_3521:
        /* <DEDUP_REMOVED lines=103> */
.L_x_3523:
[----:B------:R-:W-:-:S04]  /*2520*/  SHF.L.U32 R14, R5, 0x1f, RZ ;  /* 0x0000001f050e7819 */ /* 0x000fc800000006ff */
[----:B------:R1:W1:Y:S01]  /*2530*/  SYNCS.PHASECHK.TRANS64.TRYWAIT P1, [UR36+0x36430], R14 ;  /* 0x0364300eff0075a7 */ /* 0x0002620008020164 */
[----:B------:R-:W-:Y:S05]  /*2540*/  @!P0 BRA `(.L_x_3524) ;  /* 0x0000000000048947 */ /* 0x000fea0003800000 */
[----:B------:R-:W-:Y:S01]  /*2550*/  BPT.TRAP 0x1 ;  /* 0x000000040000795c */ /* 0x000fe20000300000 */
.L_x_3524:
        /* <DEDUP_REMOVED lines=36> */
.L_x_3525:
        /* <DEDUP_REMOVED lines=351> */
.L_x_3527:
        /* <DEDUP_REMOVED lines=60> */
.L_x_3528:
        /* <DEDUP_REMOVED lines=63> */
.L_x_3511:
[----:B------:R-:W-:Y:S05]  /*4540*/  @P0 BRA `(.L_x_3506) ;  /* 0x0000004c00cc0947 */ /* 0x000fea0003800000 */
[----:B------:R-:W3:Y:S01]  /*4550*/  LDL.LU R9, [R1+0x10] ;  /* 0x0000100001097983 */ /* 0x000ee20000300800 */
[----:B------:R-:W1:Y:S03]  /*4560*/  LDC.64 R2, c[0x0][0x878] ;  /* 0x00021e00ff027b82 */ /* 0x000e660000000a00 */
[----:B------:R-:W4:Y:S04]  /*4570*/  LDL.LU R121, [R1+0x14] ;  /* 0x0000140001797983 */ /* 0x000f280000300800 */
[----:B------:R-:W5:Y:S01]  /*4580*/  LDL.LU R120, [R1+0xc] ;  /* 0x00000c0001787983 */ /* 0x000f620000300800 */
[----:B------:R-:W5:Y:S01]  /*4590*/  S2R R0, SR_TID.X ;  /* 0x0000000000007919 */ /* 0x000f620000002100 */
[----:B------:R-:W5:Y:S01]  /*45a0*/  S2UR UR5, SR_CgaCtaId ;  /* 0x00000000000579c3 */ /* 0x000f620000008800 */
[----:B------:R-:W-:-:S07]  /*45b0*/  UMOV UR4, 0x400 ;  /* 0x0000040000047882 */ /* 0x000fce0000000000 */
[----:B------:R-:W3:Y:S01]  /*45c0*/  LDC.64 R12, c[0x0][0x818] ;  /* 0x00020600ff0c7b82 */ /* 0x000ee20000000a00 */
[----:B-1----:R-:W-:-:S04]  /*45d0*/  ISETP.NE.U32.AND P0, PT, R2, RZ, PT ;  /* 0x000000ff0200720c */ /* 0x002fc80003f05070 */
[----:B------:R-:W-:-:S03]  /*45e0*/  ISETP.NE.AND.EX P0, PT, R3, RZ, PT, P0 ;  /* 0x000000ff0300720c */ /* 0x000fc60003f05300 */
[----:B------:R-:W1:Y:S08]  /*45f0*/  LDC R2, c[0x0][0x850] ;  /* 0x00021400ff027b82 */ /* 0x000e700000000800 */
[----:B------:R-:W3:Y:S08]  /*4600*/  LDC.64 R16, c[0x0][0x840] ;  /* 0x00021000ff107b82 */ /* 0x000ef00000000a00 */
[----:B------:R-:W5:Y:S08]  /*4610*/  @P0 LDC.64 R4, c[0x0][0x878] ;  /* 0x00021e00ff040b82 */ /* 0x000f700000000a00 */
[----:B------:R-:W3:Y:S08]  /*4620*/  LDC.64 R14, c[0x0][0x820] ;  /* 0x00020800ff0e7b82 */ /* 0x000ef00000000a00 */
[----:B--2---:R-:W2:Y:S08]  /*4630*/  LDC.64 R18, c[0x0][0x848] ;  /* 0x00021200ff127b82 */ /* 0x004eb00000000a00 */
[----:B------:R-:W2:Y:S08]  /*4640*/  LDC.64 R20, c[0x0][0x800] ;  /* 0x00020000ff147b82 */ /* 0x000eb00000000a00 */
[----:B------:R-:W2:Y:S01]  /*4650*/  LDC.64 R22, c[0x0][0x828] ;  /* 0x00020a00ff167b82 */ /* 0x000ea20000000a00 */
[----:B-----5:R-:W-:-:S06]  /*4660*/  @P0 IMAD.WIDE R4, R120, 0x4, R4 ;  /* 0x0000000478040825 */ /* 0x020fcc00078e0204 */
[----:B------:R-:W5:Y:S01]  /*4670*/  @P0 LDG.E R4, desc[UR38][R4.64] ;  /* 0x0000002604040981 */ /* 0x000f62000c1e1900 */
[----:B------:R-:W-:Y:S01]  /*4680*/  BAR.SYNC.DEFER_BLOCKING 0x1, 0x180 ;  /* 0x0046000000007b1d */ /* 0x000fe20000010000 */
[----:B-1----:R-:W-:Y:S01]  /*4690*/  ISETP.NE.AND P1, PT, R2, 0x1, PT ;  /* 0x000000010200780c */ /* 0x002fe20003f25270 */
        /* <DEDUP_REMOVED lines=9> */
[----:B------:R-:W1:Y:S02]  /*4730*/  @P1 LDC R8, c[0x0][0x858] ;  /* 0x00021600ff081b82 */ /* 0x000e640000000800 */
[----:B------:R-:W-:-:S04]  /*4740*/  IMAD R6, R6, 0x600, R3 ;  /* 0x0000060006067824 */ /* 0x000fc800078e0203 */
[----:B------:R-:W-:Y:S02]  /*4750*/  IMAD.SHL.U32 R6, R6, 0x4, RZ ;  /* 0x0000000406067824 */ /* 0x000fe400078e00ff */
[----:B----4-:R-:W-:-:S05]  /*4760*/  @P1 IMAD.HI.U32 R3, R121, R7, RZ ;  /* 0x0000000779031227 */ /* 0x010fca00078e00ff */
[----:B-1----:R-:W-:Y:S01]  /*4770*/  @P1 SHF.R.U32.HI R121, RZ, R8, R3 ;  /* 0x00000008ff791219 */ /* 0x002fe20000011603 */
[----:B---3--:R-:W-:Y:S01]  /*4780*/  IMAD R3, R9, 0x4800, RZ ;  /* 0x0000480009037824 */ /* 0x008fe200078e02ff */
[----:B------:R-:W-:Y:S02]  /*4790*/  LEA R8, R6, UR4, 0x2 ;  /* 0x0000000406087c11 */ /* 0x000fe4000f8e10ff */
[----:B------:R-:W-:Y:S01]  /*47a0*/  SHF.R.S32.HI R9, RZ, 0x1f, R121 ;  /* 0x0000001fff097819 */ /* 0x000fe20000011479 */
[----:B------:R1:W-:Y:S04]  /*47b0*/  @P1 STL [R1+0x14], R121 ;  /* 0x0000147901001387 */ /* 0x0003e80000100800 */
[----:B------:R1:W-:Y:S01]  /*47c0*/  STS.128 [R8], R24 ;  /* 0x0000001808007388 */ /* 0x0003e20000000c00 */
[----:B------:R-:W-:-:S03]  /*47d0*/  IMAD R10, R9, R16, RZ ;  /* 0x00000010090a7224 */ /* 0x000fc600078e02ff */
        /* <DEDUP_REMOVED lines=16> */
[----:B---3--:R-:W3:Y:S01]  /*48e0*/  FENCE.VIEW.ASYNC.S ;  /* 0x00000000000073c6 */ /* 0x008ee20000000000 */
[----:B-----5:R-:W-:-:S04]  /*48f0*/  @P0 IMAD R4, R120, 0x60, R4 ;  /* 0x0000006078040824 */ /* 0x020fc800078e0204 */
[----:B------:R-:W-:-:S05]  /*4900*/  @P0 IMAD.HI R4, R4, 0x2aaaaaab, RZ ;  /* 0x2aaaaaab04040827 */ /* 0x000fca00078e02ff */
[----:B------:R-:W-:-:S04]  /*4910*/  @P0 SHF.R.U32.HI R5, RZ, 0x1f, R4 ;  /* 0x0000001fff050819 */ /* 0x000fc80000011604 */
[----:B------:R-:W-:-:S05]  /*4920*/  @P0 LEA.HI.SX32 R5, R4, R5, 0x1c ;  /* 0x0000000504050211 */ /* 0x000fca00078fe2ff */
[----:B------:R-:W-:-:S05]  /*4930*/  @P0 IMAD R4, R5, 0x4800, RZ ;  /* 0x0000480005040824 */ /* 0x000fca00078e02ff */
[----:B------:R-:W-:Y:S02]  /*4940*/  @P0 SHF.R.S32.HI R5, RZ, 0x1f, R4 ;  /* 0x0000001fff050819 */ /* 0x000fe40000011404 */
[----:B------:R-:W-:Y:S01]  /*4950*/  @!P0 CS2R R4, SRZ ;  /* 0x0000000000048805 */ /* 0x000fe2000001ff00 */
[----:B---3--:R-:W-:Y:S05]  /*4960*/  BAR.SYNC.DEFER_BLOCKING 0x1, 0x180 ;  /* 0x0046000000007b1d */ /* 0x008fea0000010000 */
[----:B------:R-:W-:Y:S01]  /*4970*/  IADD3 R6, P1, R3, R4, RZ ;  /* 0x0000000403067210 */ /* 0x000fe20007f3e0ff */
[----:B------:R-:W-:Y:S01]  /*4980*/  IMAD R4, R9, R12, RZ ;  /* 0x0000000c09047224 */ /* 0x000fe200078e02ff */
[----:B------:R-:W-:-:S02]  /*4990*/  SEL R9, R120, RZ, !P0 ;  /* 0x000000ff78097207 */ /* 0x000fc40004000000 */
[----:B------:R-:W-:Y:S01]  /*49a0*/  LEA.HI.X.SX32 R7, R3, R5, 0x1, P1 ;  /* 0x0000000503077211 */ /* 0x000fe200008f0eff */
[C---:B------:R-:W-:Y:S01]  /*49b0*/  IMAD R11, R121.reuse, R13, R4 ;  /* 0x0000000d790b7224 */ /* 0x040fe200078e0204 */
[----:B------:R-:W-:Y:S01]  /*49c0*/  SHF.R.S32.HI R3, RZ, 0x1f, R120 ;  /* 0x0000001fff037819 */ /* 0x000fe20000011478 */
[C---:B------:R-:W-:Y:S02]  /*49d0*/  IMAD R13, R121.reuse, R17, R10 ;  /* 0x00000011790d7224 */ /* 0x040fe400078e020a */
[--C-:B------:R-:W-:Y:S01]  /*49e0*/  IMAD.WIDE.U32 R4, R121, R12, R6.reuse ;  /* 0x0000000c79047225 */ /* 0x100fe200078e0006 */
[----:B------:R-:W-:Y:S02]  /*49f0*/  SEL R3, R3, RZ, !P0 ;  /* 0x000000ff03037207 */ /* 0x000fe40004000000 */
[----:B------:R-:W-:Y:S01]  /*4a00*/  ISETP.NE.AND P0, PT, R2, RZ, PT ;  /* 0x000000ff0200720c */ /* 0x000fe20003f05270 */
[----:B------:R-:W-:-:S04]  /*4a10*/  IMAD.WIDE.U32 R6, R121, R16, R6 ;  /* 0x0000001079067225 */ /* 0x000fc800078e0006 */
[----:B------:R-:W-:Y:S02]  /*4a20*/  IMAD.IADD R5, R5, 0x1, R11 ;  /* 0x0000000105057824 */ /* 0x000fe400078e020b */
[----:B------:R-:W-:Y:S02]  /*4a30*/  IMAD.IADD R7, R7, 0x1, R13 ;  /* 0x0000000107077824 */ /* 0x000fe400078e020d */
[C---:B------:R-:W-:Y:S02]  /*4a40*/  IMAD R10, R3.reuse, R14, RZ ;  /* 0x0000000e030a7224 */ /* 0x040fe400078e02ff */
[----:B--2---:R-:W-:Y:S02]  /*4a50*/  IMAD R12, R3, R18, RZ ;  /* 0x00000012030c7224 */ /* 0x004fe400078e02ff */
[----:B------:R-:W-:-:S04]  /*4a60*/  IMAD.WIDE.U32 R4, R9, R14, R4 ;  /* 0x0000000e09047225 */ /* 0x000fc800078e0004 */
[----:B------:R-:W-:Y:S01]  /*4a70*/  IMAD.WIDE.U32 R6, R9, R18, R6 ;  /* 0x0000001209067225 */ /* 0x000fe200078e0006 */
[----:B------:R-:W-:-:S03]  /*4a80*/  LEA R20, P1, R4, R20, 0x2 ;  /* 0x0000001404147211 */ /* 0x000fc600078210ff */
[C---:B------:R-:W-:Y:S01]  /*4a90*/  IMAD R3, R9.reuse, R15, R10 ;  /* 0x0000000f09037224 */ /* 0x040fe200078e020a */
[----:B------:R-:W-:Y:S01]  /*4aa0*/  LEA R22, P2, R6, R22, 0x2 ;  /* 0x0000001606167211 */ /* 0x000fe200078410ff */
[----:B------:R-:W-:Y:S02]  /*4ab0*/  IMAD R9, R9, R19, R12 ;  /* 0x0000001309097224 */ /* 0x000fe400078e020c */
[----:B------:R-:W-:Y:S02]  /*4ac0*/  IMAD.IADD R3, R5, 0x1, R3 ;  /* 0x0000000105037824 */ /* 0x000fe400078e0203 */
[----:B------:R-:W-:-:S03]  /*4ad0*/  IMAD.IADD R2, R7, 0x1, R9 ;  /* 0x0000000107027824 */ /* 0x000fc600078e0209 */
[----:B------:R-:W-:Y:S02]  /*4ae0*/  LEA.HI.X R3, R4, R21, R3, 0x2, P1 ;  /* 0x0000001504037211 */ /* 0x000fe400008f1403 */
[----:B------:R-:W-:Y:S01]  /*4af0*/  LEA.HI.X R2, R6, R23, R2, 0x2, P2 ;  /* 0x0000001706027211 */ /* 0x000fe200010f1402 */
[----:B-1----:R-:W-:Y:S06]  /*4b00*/  @P0 BRA `(.L_x_3531) ;  /* 0x0000000000340947 */ /* 0x002fec0003800000 */
[----:B------:R-:W-:Y:S01]  /*4b10*/  R2UR UR6, R22 ;  /* 0x00000000160672ca */ /* 0x000fe200000e0000 */
[----:B------:R-:W-:Y:S01]  /*4b20*/  UMOV UR5, 0x1200 ;  /* 0x0000120000057882 */ /* 0x000fe20000000000 */
[----:B------:R-:W-:Y:S01]  /*4b30*/  R2UR UR7, R2 ;  /* 0x00000000020772ca */ /* 0x000fe200000e0000 */
[----:B------:R-:W-:Y:S01]  /*4b40*/  UMOV UR8, 0x0 ;  /* 0x0000000000087882 */ /* 0x000fe20000000000 */
[----:B------:R-:W-:Y:S01]  /*4b50*/  PLOP3.LUT P0, PT, PT, PT, PT, 0x80, 0x0 ;  /* 0x000000000000781c */ /* 0x000fe20003f0f070 */
[----:B------:R-:W-:-:S12]  /*4b60*/  UMOV UR9, 0x14f00000 ;  /* 0x14f0000000097882 */ /* 0x000fd80000000000 */
.L_x_3532:
[----:B------:R-:W-:Y:S01]  /*4b70*/  @P0 ELECT P1, URZ, PT ;  /* 0x00000000003f082f */ /* 0x000fe20003820000 */
[----:B------:R1:W-:-:S12]  /*4b80*/  UBLKRED.G.S.ADD.F32.RN [UR6], [UR4], UR5, desc[UR8] ;  /* 0x00000806040073bb */ /* 0x0003d800080a1405 */
[----:B------:R-:W-:Y:S02]  /*4b90*/  @P1 PLOP3.LUT P0, PT, P1, PT, PT, 0x8, 0x0 ;  /* 0x000000000000181c */ /* 0x000fe40000f0e170 */
[----:B------:R-:W-:-:S11]  /*4ba0*/  PLOP3.LUT P1, PT, PT, PT, PT, 0x8, 0x0 ;  /* 0x000000000000781c */ /* 0x000fd60003f2e170 */
[----:B-1----:R-:W-:Y:S05]  /*4bb0*/  @P0 BRA.U.ANY `(.L_x_3532) ;  /* 0xfffffffd00ec0947 */ /* 0x002fea000393ffff */
[----:B------:R0:W-:Y:S01]  /*4bc0*/  UTMACMDFLUSH ;  /* 0x00000000000079b7 */ /* 0x0001e20000000000 */
[----:B------:R-:W-:-:S04]  /*4bd0*/  DEPBAR.LE SB0, 0x0 ;  /* 0x000080000000791a */ /* 0x000fc80000000000 */
.L_x_3531:
[----:B------:R-:W-:Y:S05]  /*4be0*/  BSYNC B0 ;  /* 0x0000000000007941 */ /* 0x000fea0003800000 */
.L_x_3530:
        /* <DEDUP_REMOVED lines=28> */
.L_x_3533:
        /* <DEDUP_REMOVED lines=8> */
.L_x_3499:
        /* <DEDUP_REMOVED lines=29> */
.L_x_3535:
[----:B------:R-:W-:Y:S01]  /*5000*/  ULDC UR9, c[0x0][0x8cc] ;  /* 0x0002330000097ab9 */ /* 0x000fe20000000800 */
[----:B------:R-:W-:Y:S01]  /*5010*/  UMOV UR7, UR8 ;  /* 0x0000000800077c82 */ /* 0x000fe20008000000 */
[----:B------:R-:W-:-:S11]  /*5020*/  UISETP.NE.AND UP0, UPT, UR9, 0x1, UPT ;  /* 0x000000010900788c */ /* 0x000fd6000bf05270 */
[----:B------:R-:W-:Y:S02]  /*5030*/  @UP0 ULDC.64 UR10, c[0x0][0x8d0] ;  /* 0x00023400000a0ab9 */ /* 0x000fe40000000a00 */
[----:B------:R-:W-:-:S04]  /*5040*/  UIMAD.WIDE.U32 UR4, UR8, UR10, URZ ;  /* 0x0000000a080472a5 */ /* 0x000fc8000f8e003f */
[----:B------:R-:W-:-:S04]  /*5050*/  @UP0 USHF.R.U32.HI UR7, URZ, UR11, UR5 ;  /* 0x0000000b3f070299 */ /* 0x000fc80008011605 */
[----:B------:R-:W-:-:S12]  /*5060*/  UIMAD UR4, UR7, UR9, URZ ;  /* 0x00000009070472a4 */ /* 0x000fd8000f8e023f */
.L_x_3536:
        /* <DEDUP_REMOVED lines=23> */
.L_x_3537:
        /* <DEDUP_REMOVED lines=13> */
.L_x_3539:
[----:B------:R-:W-:-:S05]  /*52b0*/  ULDC UR4, c[0x0][0x8f4] ;  /* 0x00023d0000047ab9 */ /* 0x000fca0000000800 */
.L_x_3538:
        /* <DEDUP_REMOVED lines=46> */
.L_x_3540:
        /* <DEDUP_REMOVED lines=13> */
.L_x_3541:
        /* <DEDUP_REMOVED lines=12> */
.L_x_3542:
        /* <DEDUP_REMOVED lines=54> */
.L_x_3545:
[----:B------:R-:W-:Y:S05]  /*5a90*/  BSYNC B0 ;  /* 0x0000000000007941 */ /* 0x000fea0003800000 */
.L_x_3544:
        /* <DEDUP_REMOVED lines=18> */
.L_x_3547:
[----:B------:R-:W-:Y:S05]  /*5bc0*/  BSYNC B0 ;  /* 0x0000000000007941 */ /* 0x000fea0003800000 */
.L_x_3546:
        /* <DEDUP_REMOVED lines=19> */
.L_x_3549:
[----:B------:R-:W-:Y:S05]  /*5d00*/  BSYNC B0 ;  /* 0x0000000000007941 */ /* 0x000fea0003800000 */
.L_x_3548:
[----:B------:R-:W-:Y:S06]  /*5d10*/  BAR.ARV 0xa, 0xa0 ;  /* 0x0282800000007b1d */ /* 0x000fec0000002000 */
[----:B------:R-:W-:Y:S04]  /*5d20*/  BSSY B0, `(.L_x_3550) ;  /* 0x0000003000007945 */ /* 0x000fe80003800000 */
[----:B------:R-:W-:Y:S05]  /*5d30*/  @!P0 BRA `(.L_x_3551) ;  /* 0x0000000000048947 */ /* 0x000fea0003800000 */
[----:B------:R-:W-:-:S04]  /*5d40*/  DEPBAR.LE SB0, 0x1 ;  /* 0x000080400000791a */ /* 0x000fc80000000000 */
.L_x_3551:
[----:B------:R-:W-:Y:S05]  /*5d50*/  BSYNC B0 ;  /* 0x0000000000007941 */ /* 0x000fea0003800000 */
.L_x_3550:
[----:B------:R-:W-:Y:S06]  /*5d60*/  BAR.ARV 0xb, 0xa0 ;  /* 0x02c2800000007b1d */ /* 0x000fec0000002000 */
[----:B------:R-:W-:Y:S04]  /*5d70*/  BSSY B0, `(.L_x_3552) ;  /* 0x0000003000007945 */ /* 0x000fe80003800000 */
[----:B------:R-:W-:Y:S05]  /*5d80*/  @!P0 BRA `(.L_x_3553) ;  /* 0x0000000000048947 */ /* 0x000fea0003800000 */
[----:B------:R-:W-:-:S04]  /*5d90*/  DEPBAR.LE SB0, 0x0 ;  /* 0x000080000000791a */ /* 0x000fc80000000000 */
.L_x_3553:
[----:B------:R-:W-:Y:S05]  /*5da0*/  BSYNC B0 ;  /* 0x0000000000007941 */ /* 0x000fea0003800000 */
.L_x_3552:
[----:B------:R-:W-:Y:S06]  /*5db0*/  BAR.ARV 0xc, 0xa0 ;  /* 0x0302800000007b1d */ /* 0x000fec0000002000 */
[----:B------:R-:W-:Y:S01]  /*5dc0*/  UIADD3 UR20, UR16, 0x1, URZ ;  /* 0x0000000110147890 */ /* 0x000fe2000fffe03f */
[----:B------:R-:W-:Y:S11]  /*5dd0*/  BRA `(.L_x_3554) ;  /* 0x0000000000047947 */ /* 0x000ff60003800000 */
.L_x_3543:
[----:B------:R-:W-:-:S05]  /*5de0*/  UMOV UR20, UR16 ;  /* 0x0000001000147c82 */ /* 0x000fca0008000000 */
.L_x_3554:
        /* <DEDUP_REMOVED lines=26> */
.L_x_3575:
        /* <DEDUP_REMOVED lines=32> */
.L_x_3556:
[----:B------:R-:W-:Y:S05]  /*6190*/  BSYNC B0 ;  /* 0x0000000000007941 */ /* 0x000fea0003800000 */
.L_x_3555:
        /* <DEDUP_REMOVED lines=12> */
.L_x_3558:
[----:B------:R-:W-:Y:S05]  /*6260*/  BSYNC B0 ;  /* 0x0000000000007941 */ /* 0x000fea0003800000 */
.L_x_3557:
        /* <DEDUP_REMOVED lines=13> */
.L_x_3560:
[----:B------:R-:W-:Y:S05]  /*6340*/  BSYNC B0 ;  /* 0x0000000000007941 */ /* 0x000fea0003800000 */
.L_x_3559:
[----:B------:R-:W-:Y:S06]  /*6350*/  BAR.ARV 0xa, 0xa0 ;  /* 0x0282800000007b1d */ /* 0x000fec0000002000 */
[----:B------:R-:W-:Y:S04]  /*6360*/  BSSY B0, `(.L_x_3561) ;  /* 0x0000003000007945 */ /* 0x000fe80003800000 */
[----:B------:R-:W-:Y:S05]  /*6370*/  @!P0 BRA `(.L_x_3562) ;  /* 0x0000000000048947 */ /* 0x000fea0003800000 */
[----:B------:R-:W-:-:S04]  /*6380*/  DEPBAR.LE SB0, 0x1 ;  /* 0x000080400000791a */ /* 0x000fc80000000000 */
.L_x_3562:
[----:B------:R-:W-:Y:S05]  /*6390*/  BSYNC B0 ;  /* 0x0000000000007941 */ /* 0x000fea0003800000 */
.L_x_3561:
[----:B------:R-:W-:Y:S06]  /*63a0*/  BAR.ARV 0xb, 0xa0 ;  /* 0x02c2800000007b1d */ /* 0x000fec0000002000 */
[----:B------:R-:W-:Y:S04]  /*63b0*/  BSSY B0, `(.L_x_3563) ;  /* 0x0000003000007945 */ /* 0x000fe80003800000 */
[----:B------:R-:W-:Y:S05]  /*63c0*/  @!P0 BRA `(.L_x_3564) ;  /* 0x0000000000048947 */ /* 0x000fea0003800000 */
[----:B------:R-:W-:-:S04]  /*63d0*/  DEPBAR.LE SB0, 0x0 ;  /* 0x000080000000791a */ /* 0x000fc80000000000 */
.L_x_3564:
[----:B------:R-:W-:Y:S05]  /*63e0*/  BSYNC B0 ;  /* 0x0000000000007941 */ /* 0x000fea0003800000 */
.L_x_3563:
        /* <DEDUP_REMOVED lines=13> */
.L_x_3566:
[----:B------:R-:W-:Y:S05]  /*64c0*/  BSYNC B0 ;  /* 0x0000000000007941 */ /* 0x000fea0003800000 */
.L_x_3565:
        /* <DEDUP_REMOVED lines=12> */
.L_x_3568:
[----:B------:R-:W-:Y:S05]  /*6590*/  BSYNC B0 ;  /* 0x0000000000007941 */ /* 0x000fea0003800000 */
.L_x_3567:
        /* <DEDUP_REMOVED lines=13> */
.L_x_3570:
[----:B------:R-:W-:Y:S05]  /*6670*/  BSYNC B0 ;  /* 0x0000000000007941 */ /* 0x000fea0003800000 */
.L_x_3569:
[----:B------:R-:W-:Y:S06]  /*6680*/  BAR.ARV 0xa, 0xa0 ;  /* 0x0282800000007b1d */ /* 0x000fec0000002000 */
[----:B------:R-:W-:Y:S04]  /*6690*/  BSSY B0, `(.L_x_3571) ;  /* 0x0000003000007945 */ /* 0x000fe80003800000 */
[----:B------:R-:W-:Y:S05]  /*66a0*/  @!P0 BRA `(.L_x_3572) ;  /* 0x0000000000048947 */ /* 0x000fea0003800000 */
[----:B------:R-:W-:-:S04]  /*66b0*/  DEPBAR.LE SB0, 0x1 ;  /* 0x000080400000791a */ /* 0x000fc80000000000 */
.L_x_3572:
[----:B------:R-:W-:Y:S05]  /*66c0*/  BSYNC B0 ;  /* 0x0000000000007941 */ /* 0x000fea0003800000 */
.L_x_3571:
[----:B------:R-:W-:Y:S01]  /*66d0*/  UIADD3 UR20, UR20, 0x2, URZ ;  /* 0x0000000214147890 */ /* 0x000fe2000fffe03f */
[----:B------:R-:W-:Y:S06]  /*66e0*/  BAR.ARV 0xb, 0xa0 ;  /* 0x02c2800000007b1d */ /* 0x000fec0000002000 */
[----:B------:R-:W-:Y:S01]  /*66f0*/  UISETP.GE.AND UP0, UPT, UR20, UR7, UPT ;  /* 0x000000071400728c */ /* 0x000fe2000bf06270 */
[----:B------:R-:W-:Y:S04]  /*6700*/  BSSY B0, `(.L_x_3573) ;  /* 0x0000003000007945 */ /* 0x000fe80003800000 */
[----:B------:R-:W-:Y:S06]  /*6710*/  @!P0 BRA `(.L_x_3574) ;  /* 0x0000000000048947 */ /* 0x000fec0003800000 */
[----:B------:R-:W-:-:S04]  /*6720*/  DEPBAR.LE SB0, 0x0 ;  /* 0x000080000000791a */ /* 0x000fc80000000000 */
.L_x_3574:
[----:B------:R-:W-:Y:S05]  /*6730*/  BSYNC B0 ;  /* 0x0000000000007941 */ /* 0x000fea0003800000 */
.L_x_3573:
[----:B------:R-:W-:Y:S06]  /*6740*/  BAR.ARV 0xc, 0xa0 ;  /* 0x0302800000007b1d */ /* 0x000fec0000002000 */
[----:B------:R-:W-:Y:S01]  /*6750*/  PLOP3.LUT P1, PT, PT, PT, UP0, 0x80, 0x0 ;  /* 0x000000000000781c */ /* 0x000fe20003f2f008 */
[----:B------:R-:W-:Y:S02]  /*6760*/  UIADD3 UR47, UR47, 0x6000, URZ ;  /* 0x000060002f2f7890 */ /* 0x000fe4000fffe03f */
[----:B------:R-:W-:-:S10]  /*6770*/  UIADD3 UR6, UR6, 0x6000, URZ ;  /* 0x0000600006067890 */ /* 0x000fd4000fffe03f */
[----:B------:R-:W-:Y:S05]  /*6780*/  @!P1 BRA `(.L_x_3575) ;  /* 0xfffffff800009947 */ /* 0x000fea000383ffff */
[----:B------:R-:W-:Y:S05]  /*6790*/  BRA `(.L_x_3506) ;  /* 0x0000002c00387947 */ /* 0x000fea0003800000 */
.L_x_3534:
        /* <DEDUP_REMOVED lines=21> */
.L_x_3576:
[----:B------:R-:W1:Y:S01]  /*68f0*/  LDC R3, c[0x0][0x8cc] ;  /* 0x00023300ff037b82 */ /* 0x000e620000000800 */
[----:B------:R-:W-:Y:S01]  /*6900*/  IMAD.MOV.U32 R0, RZ, RZ, R5 ;  /* 0x000000ffff007224 */ /* 0x000fe200078e0005 */
[----:B-1----:R-:W-:-:S13]  /*6910*/  ISETP.NE.AND P0, PT, R3, 0x1, PT ;  /* 0x000000010300780c */ /* 0x002fda0003f05270 */
[----:B------:R-:W1:Y:S02]  /*6920*/  @P0 LDC.64 R6, c[0x0][0x8d0] ;  /* 0x00023400ff060b82 */ /* 0x000e640000000a00 */
[----:B-1----:R-:W-:-:S05]  /*6930*/  @P0 IMAD.HI.U32 R4, R5, R6, RZ ;  /* 0x0000000605040227 */ /* 0x002fca00078e00ff */
[----:B------:R-:W-:-:S05]  /*6940*/  @P0 SHF.R.U32.HI R0, RZ, R7, R4 ;  /* 0x00000007ff000219 */ /* 0x000fca0000011604 */
[----:B------:R-:W-:-:S07]  /*6950*/  IMAD R3, R0, R3, RZ ;  /* 0x0000000300037224 */ /* 0x000fce00078e02ff */
.L_x_3577:
        /* <DEDUP_REMOVED lines=23> */
.L_x_3578:
        /* <DEDUP_REMOVED lines=10> */
.L_x_3580:
[----:B------:R-:W1:Y:S02]  /*6b70*/  LDC R4, c[0x0][0x8f4] ;  /* 0x00023d00ff047b82 */ /* 0x000e640000000800 */
.L_x_3579:
[----:B-1---5:R-:W-:Y:S02]  /*6b80*/  VIADD R4, R4, 0x5f ;  /* 0x0000005f04047836 */ /* 0x022fe40000000000 */
[----:B------:R-:W-:Y:S02]  /*6b90*/  IMAD.MOV.U32 R8, RZ, RZ, 0x1 ;  /* 0x00000001ff087424 */ /* 0x000fe400078e00ff */
[----:B------:R-:W-:-:S04]  /*6ba0*/  IMAD.HI R4, R4, 0x2aaaaaab, RZ ;  /* 0x2aaaaaab04047827 */ /* 0x000fc800078e02ff */
[----:B--2---:R-:W-:Y:S01]  /*6bb0*/  IMAD.MOV.U32 R2, RZ, RZ, RZ ;  /* 0x000000ffff027224 */ /* 0x004fe200078e00ff */
        /* <DEDUP_REMOVED lines=46> */
.L_x_3582:
        /* <DEDUP_REMOVED lines=11> */
.L_x_3583:
[----:B------:R-:W-:Y:S05]  /*6f50*/  @!P0 BRA `(.L_x_3584) ;  /* 0x00000000000c8947 */ /* 0x000fea0003800000 */
[----:B------:R-:W2:Y:S04]  /*6f60*/  LDG.E R5, desc[UR38][R2.64] ;  /* 0x0000002602057981 */ /* 0x000ea8000c1e1900 */
[----:B------:R-:W2:Y:S02]  /*6f70*/  LDG.E R4, desc[UR38][R2.64+0x4] ;  /* 0x0000042602047981 */ /* 0x000ea4000c1e1900 */
[----:B--2---:R-:W-:-:S07]  /*6f80*/  IMAD.IADD R4, R4, 0x1, -R5 ;  /* 0x0000000104047824 */ /* 0x004fce00078e0a05 */
.L_x_3584:
        /* <DEDUP_REMOVED lines=73> */
.L_x_3613:
        /* <DEDUP_REMOVED lines=9> */
.L_x_3587:
        /* <DEDUP_REMOVED lines=112> */
.L_x_3598:
[----:B-1----:R-:W-:-:S05]  /*7bb0*/  IMAD.MOV.U32 R6, RZ, RZ, 0x1 ;  /* 0x00000001ff067424 */ /* 0x002fca00078e00ff */
[----:B------:R-:W-:-:S04]  /*7bc0*/  SHF.L.U32 R6, R6, 0x1f, RZ ;  /* 0x0000001f06067819 */ /* 0x000fc800000006ff */
[----:B------:R-:W1:Y:S02]  /*7bd0*/  SYNCS.PHASECHK.TRANS64.TRYWAIT P1, [R0+URZ+0x36438], R6 ;  /* 0x03643806000075a7 */ /* 0x000e64000802017f */
[----:B-1----:R-:W-:Y:S05]  /*7be0*/  @!P1 BRA `(.L_x_3590) ;  /* 0x0000001800a09947 */ /* 0x002fea0003800000 */
.L_x_3614:
[----:B------:R-:W-:Y:S05]  /*7bf0*/  @P0 BRA `(.L_x_3591) ;  /* 0x0000000000140947 */ /* 0x000fea0003800000 */
[----:B------:R-:W-:Y:S01]  /*7c00*/  ISETP.NE.AND P1, PT, R18, RZ, PT ;  /* 0x000000ff1200720c */ /* 0x000fe20003f25270 */
[----:B------:R-:W-:-:S04]  /*7c10*/  IMAD.MOV.U32 R3, RZ, RZ, 0x6100 ;  /* 0x00006100ff037424 */ /* 0x000fc800078e00ff */
[----:B------:R2:W-:Y:S08]  /*7c20*/  SYNCS.ARRIVE.TRANS64 RZ, [R0+URZ+0x36430], R3 ;  /* 0x0364300300ff79a7 */ /* 0x0005f0000800003f */
[----:B------:R-:W-:Y:S05]  /*7c30*/  @!P1 BRA `(.L_x_3591) ;  /* 0x0000000000049947 */ /* 0x000fea0003800000 */
[----:B------:R-:W-:Y:S01]  /*7c40*/  BPT.TRAP 0x1 ;  /* 0x000000040000795c */ /* 0x000fe20000300000 */
.L_x_3591:
        /* <DEDUP_REMOVED lines=48> */
.L_x_3615:
[----:B------:R-:W-:Y:S05]  /*7f50*/  @P0 BRA `(.L_x_3593) ;  /* 0x0000000000140947 */ /* 0x000fea0003800000 */
[----:B------:R-:W-:Y:S01]  /*7f60*/  ISETP.NE.AND P1, PT, R18, RZ, PT ;  /* 0x000000ff1200720c */ /* 0x000fe20003f25270 */
[----:B--2---:R-:W-:-:S04]  /*7f70*/  IMAD.MOV.U32 R3, RZ, RZ, 0x6100 ;  /* 0x00006100ff037424 */ /* 0x004fc800078e00ff */
[----:B------:R3:W-:Y:S08]  /*7f80*/  SYNCS.ARRIVE.TRANS64 RZ, [R0+URZ+0x36418], R3 ;  /* 0x0364180300ff79a7 */ /* 0x0007f0000800003f */
[----:B------:R-:W-:Y:S05]  /*7f90*/  @!P1 BRA `(.L_x_3593) ;  /* 0x0000000000049947 */ /* 0x000fea0003800000 */
[----:B------:R-:W-:Y:S01]  /*7fa0*/  BPT.TRAP 0x1 ;  /* 0x000000040000795c */ /* 0x000fe20000300000 */
.L_x_3593:
        /* <DEDUP_REMOVED lines=47> */
.L_x_3616:
        /* <DEDUP_REMOVED lines=8> */
.L_x_3595:
        /* <DEDUP_REMOVED lines=37> */
.L_x_3618:
[----:B------:R-:W-:Y:S05]  /*8570*/  @P0 BRA `(.L_x_3597) ;  /* 0x0000000000140947 */ /* 0x000fea0003800000 */
[----:B------:R-:W-:Y:S01]  /*8580*/  ISETP.NE.AND P1, PT, R18, RZ, PT ;  /* 0x000000ff1200720c */ /* 0x000fe20003f25270 */
[----:B--2---:R-:W-:-:S04]  /*8590*/  IMAD.MOV.U32 R5, RZ, RZ, 0x6100 ;  /* 0x00006100ff057424 */ /* 0x004fc800078e00ff */
[----:B------:R3:W-:Y:S08]  /*85a0*/  SYNCS.ARRIVE.TRANS64 RZ, [R0+URZ+0x36410], R5 ;  /* 0x0364100500ff79a7 */ /* 0x0007f0000800003f */
[----:B------:R-:W-:Y:S05]  /*85b0*/  @!P1 BRA `(.L_x_3597) ;  /* 0x0000000000049947 */ /* 0x000fea0003800000 */
[----:B------:R-:W-:Y:S01]  /*85c0*/  BPT.TRAP 0x1 ;  /* 0x000000040000795c */ /* 0x000fe20000300000 */
.L_x_3597:
        /* <DEDUP_REMOVED lines=44> */
.L_x_3589:
[----:B------:R-:W-:Y:S01]  /*8890*/  ISETP.NE.AND P1, PT, R20, RZ, PT ;  /* 0x000000ff1400720c */ /* 0x000fe20003f25270 */
[----:B------:R-:W-:Y:S02]  /*88a0*/  IMAD.MOV.U32 R16, RZ, RZ, 0x1 ;  /* 0x00000001ff107424 */ /* 0x000fe400078e00ff */
[----:B------:R-:W-:-:S10]  /*88b0*/  IMAD.MOV.U32 R5, RZ, RZ, R14 ;  /* 0x000000ffff057224 */ /* 0x000fd400078e000e */
[----:B------:R-:W-:Y:S05]  /*88c0*/  @!P1 BRA `(.L_x_3588) ;  /* 0x00000004008c9947 */ /* 0x000fea0003800000 */
[----:B------:R-:W2:Y:S02]  /*88d0*/  SYNCS.PHASECHK.TRANS64.TRYWAIT P1, [R0+URZ+0x36438], R6 ;  /* 0x03643806000075a7 */ /* 0x000ea4000802017f */
[----:B--2---:R-:W-:Y:S05]  /*88e0*/  @!P1 BRA `(.L_x_3599) ;  /* 0x0000000c00c09947 */ /* 0x004fea0003800000 */
.L_x_3619:
[----:B------:R-:W-:Y:S05]  /*88f0*/  @P0 BRA `(.L_x_3600) ;  /* 0x0000000000140947 */ /* 0x000fea0003800000 */
[----:B------:R-:W-:Y:S01]  /*8900*/  ISETP.NE.AND P1, PT, R18, RZ, PT ;  /* 0x000000ff1200720c */ /* 0x000fe20003f25270 */
[----:B------:R-:W-:-:S04]  /*8910*/  IMAD.MOV.U32 R5, RZ, RZ, 0x6100 ;  /* 0x00006100ff057424 */ /* 0x000fc800078e00ff */
[----:B------:R3:W-:Y:S08]  /*8920*/  SYNCS.ARRIVE.TRANS64 RZ, [R0+URZ+0x36430], R5 ;  /* 0x0364300500ff79a7 */ /* 0x0007f0000800003f */
[----:B------:R-:W-:Y:S05]  /*8930*/  @!P1 BRA `(.L_x_3600) ;  /* 0x0000000000049947 */ /* 0x000fea0003800000 */
[----:B------:R-:W-:Y:S01]  /*8940*/  BPT.TRAP 0x1 ;  /* 0x000000040000795c */ /* 0x000fe20000300000 */
.L_x_3600:
        /* <DEDUP_REMOVED lines=42> */
.L_x_3620:
[----:B------:R-:W-:Y:S01]  /*8bf0*/  IMAD.MOV.U32 R16, RZ, RZ, RZ ;  /* 0x000000ffff107224 */ /* 0x000fe200078e00ff */
[----:B------:R-:W-:Y:S06]  /*8c00*/  @P0 BRA `(.L_x_3602) ;  /* 0x0000000000140947 */ /* 0x000fec0003800000 */
[----:B------:R-:W-:Y:S01]  /*8c10*/  ISETP.NE.AND P1, PT, R18, RZ, PT ;  /* 0x000000ff1200720c */ /* 0x000fe20003f25270 */
[----:B-1----:R-:W-:-:S04]  /*8c20*/  IMAD.MOV.U32 R5, RZ, RZ, 0x6100 ;  /* 0x00006100ff057424 */ /* 0x002fc800078e00ff */
[----:B------:R2:W-:Y:S08]  /*8c30*/  SYNCS.ARRIVE.TRANS64 RZ, [R0+URZ+0x36418], R5 ;  /* 0x0364180500ff79a7 */ /* 0x0005f0000800003f */
[----:B------:R-:W-:Y:S05]  /*8c40*/  @!P1 BRA `(.L_x_3602) ;  /* 0x0000000000049947 */ /* 0x000fea0003800000 */
[----:B------:R-:W-:Y:S01]  /*8c50*/  BPT.TRAP 0x1 ;  /* 0x000000040000795c */ /* 0x000fe20000300000 */
.L_x_3602:
        /* <DEDUP_REMOVED lines=42> */
.L_x_3588:
[----:B------:R-:W-:-:S04]  /*8f00*/  SHF.L.U32 R3, R16, 0x1f, RZ ;  /* 0x0000001f10037819 */ /* 0x000fc800000006ff */
[----:B------:R-:W2:Y:S02]  /*8f10*/  SYNCS.PHASECHK.TRANS64.TRYWAIT P1, [R0+URZ+0x36438], R3 ;  /* 0x03643803000075a7 */ /* 0x000ea4000802017f */
[----:B--2---:R-:W-:Y:S05]  /*8f20*/  @!P1 BRA `(.L_x_3603) ;  /* 0x0000000800589947 */ /* 0x004fea0003800000 */
.L_x_3621:
[----:B------:R-:W-:Y:S05]  /*8f30*/  @P0 BRA `(.L_x_3604) ;  /* 0x0000000000180947 */ /* 0x000fea0003800000 */
[----:B------:R-:W3:Y:S01]  /*8f40*/  S2R R2, SR_TID.X ;  /* 0x0000000000027919 */ /* 0x000ee20000002100 */
[----:B--2---:R-:W-:-:S04]  /*8f50*/  IMAD.MOV.U32 R3, RZ, RZ, 0x6100 ;  /* 0x00006100ff037424 */ /* 0x004fc800078e00ff */
[----:B------:R4:W-:Y:S01]  /*8f60*/  SYNCS.ARRIVE.TRANS64 RZ, [R0+URZ+0x36430], R3 ;  /* 0x0364300300ff79a7 */ /* 0x0009e2000800003f */
[----:B---3--:R-:W-:-:S13]  /*8f70*/  LOP3.LUT P0, RZ, R2, 0x1f, RZ, 0xc0, !PT ;  /* 0x0000001f02ff7812 */ /* 0x008fda000780c0ff */
[----:B----4-:R-:W-:Y:S05]  /*8f80*/  @!P0 BRA `(.L_x_3604) ;  /* 0x0000000000048947 */ /* 0x010fea0003800000 */
[----:B------:R-:W-:Y:S01]  /*8f90*/  BPT.TRAP 0x1 ;  /* 0x000000040000795c */ /* 0x000fe20000300000 */
.L_x_3604:
        /* <DEDUP_REMOVED lines=44> */
.L_x_3585:
[----:B------:R-:W-:Y:S05]  /*9260*/  BSYNC B0 ;  /* 0x0000000000007941 */ /* 0x000fea0003800000 */
.L_x_3581:
[----:B------:R-:W-:-:S03]  /*9270*/  UMOV UR7, 0xffffffff ;  /* 0xffffffff00077882 */ /* 0x000fc60000000000 */
[----:B------:R-:W-:Y:S05]  /*9280*/  BRA.DIV UR7, `(.L_x_3605) ;  /* 0x0000000607947947 */ /* 0x000fea000b800000 */
[----:B------:R-:W-:-:S13]  /*9290*/  ELECT P6, URZ, PT ;  /* 0x00000000003f782f */ /* 0x000fda00038c0000 */
.L_x_3624:
[----:B------:R-:W-:Y:S05]  /*92a0*/  @!P6 BRA `(.L_x_3506) ;  /* 0x000000000074e947 */ /* 0x000fea0003800000 */
[----:B-12---:R-:W2:Y:S02]  /*92b0*/  LDL.LU R0, [R1+0x4] ;  /* 0x0000040001007983 */ /* 0x006ea40000300800 */
[----:B--2---:R-:W-:-:S04]  /*92c0*/  LOP3.LUT R0, R0, 0x2, RZ, 0xfc, !PT ;  /* 0x0000000200007812 */ /* 0x004fc800078efcff */
[----:B------:R-:W-:-:S13]  /*92d0*/  ISETP.NE.AND P2, PT, R0, 0x3, PT ;  /* 0x000000030000780c */ /* 0x000fda0003f45270 */
[----:B------:R-:W-:Y:S05]  /*92e0*/  @!P2 BRA `(.L_x_3606) ;  /* 0x000000000004a947 */ /* 0x000fea0003800000 */
[----:B------:R-:W-:Y:S01]  /*92f0*/  BPT.TRAP 0x1 ;  /* 0x000000040000795c */ /* 0x000fe20000300000 */
.L_x_3606:
        /* <DEDUP_REMOVED lines=15> */
.L_x_3625:
[----:B------:R-:W2:Y:S02]  /*93f0*/  SYNCS.PHASECHK.TRANS64.TRYWAIT P0, [R3+URZ], R2 ;  /* 0x00000002030075a7 */ /* 0x000ea4000800017f */
[----:B--2---:R-:W-:Y:S05]  /*9400*/  @!P0 BRA `(.L_x_3608) ;  /* 0x0000000400688947 */ /* 0x004fea0003800000 */
.L_x_3626:
[----:B------:R-:W-:Y:S05]  /*9410*/  @!P2 BRA `(.L_x_3609) ;  /* 0x000000000004a947 */ /* 0x000fea0003800000 */
[----:B------:R-:W-:Y:S01]  /*9420*/  BPT.TRAP 0x1 ;  /* 0x000000040000795c */ /* 0x000fe20000300000 */
.L_x_3609:
[----:B------:R-:W-:-:S07]  /*9430*/  SHF.L.U32 R16, R16, 0x1f, RZ ;  /* 0x0000001f10107819 */ /* 0x000fce00000006ff */
.L_x_3610:
[----:B---3--:R3:W4:Y:S02]  /*9440*/  SYNCS.PHASECHK.TRANS64.TRYWAIT P0, [R9+URZ+0x36438], R16 ;  /* 0x03643810090075a7 */ /* 0x008724000800017f */
[----:B----4-:R-:W-:Y:S05]  /*9450*/  @!P0 NANOSLEEP.SYNCS 0x989680 ;  /* 0x009896800000895d */ /* 0x010fea0003900000 */
[----:B------:R-:W4:Y:S02]  /*9460*/  @!P0 SYNCS.PHASECHK.TRANS64 P0, [R9+URZ+0x36438], R16 ;  /* 0x03643810090085a7 */ /* 0x000f24000800007f */
[----:B----4-:R-:W-:Y:S05]  /*9470*/  @!P0 BRA `(.L_x_3610) ;  /* 0xfffffffc00f08947 */ /* 0x010fea000383ffff */
.L_x_3506:
[----:B------:R-:W-:Y:S05]  /*9480*/  BSYNC B6 ;  /* 0x0000000000067941 */ /* 0x000fea0003800000 */
.L_x_3498:
[----:B------:R-:W-:Y:S05]  /*9490*/  EXIT ;  /* 0x000000000000794d */ /* 0x000fea0003800000 */
.L_x_3516:
[----:B------:R-:W-:Y:S02]  /*94a0*/  IMAD.MOV.U32 R12, RZ, RZ, RZ ;  /* 0x000000ffff0c7224 */ /* 0x000fe400078e00ff */
[----:B------:R-:W-:Y:S02]  /*94b0*/  IMAD.MOV.U32 R11, RZ, RZ, 0x1f ;  /* 0x0000001fff0b7424 */ /* 0x000fe400078e00ff */
[----:B------:R-:W-:-:S07]  /*94c0*/  IMAD.MOV.U32 R15, RZ, RZ, -0x1 ;  /* 0xffffffffff0f7424 */ /* 0x000fce00078e00ff */
[----:B--2---:R-:W-:Y:S05]  /*94d0*/  WARPSYNC.COLLECTIVE R15, `(.L_x_3611) ;  /* 0x000000000f087348 */ /* 0x004fea0003c00000 */
[----:B------:R1:W3:Y:S02]  /*94e0*/  SHFL.IDX P6, R14, R13, R12, R11 ;  /* 0x0000000c0d0e7389 */ /* 0x0002e400000c000b */
[----:B-123--:R-:W-:Y:S01]  /*94f0*/  ENDCOLLECTIVE ;  /* 0x000000000000791b */ /* 0x00efe20003800000 */
.L_x_3611:
[----:B------:R-:W-:Y:S05]  /*9500*/  BRA `(.L_x_3612) ;  /* 0xffffff8000407947 */ /* 0x000fea000383ffff */
.L_x_3518:
[----:B---3--:R-:W-:-:S04]  /*9510*/  IMAD.U32 R0, RZ, RZ, UR36 ;  /* 0x00000024ff007e24 */ /* 0x008fc8000f8e00ff */
[----:B------:R3:W4:Y:S03]  /*9520*/  SYNCS.PHASECHK.TRANS64.TRYWAIT P0, [R0+URZ+0x36400], R10 ;  /* 0x0364000a000075a7 */ /* 0x000726000800017f */
[----:B----4-:R-:W-:Y:S05]  /*9530*/  @!P0 NANOSLEEP.SYNCS 0x989680 ;  /* 0x009896800000895d */ /* 0x010fea0003900000 */
[----:B------:R-:W4:Y:S02]  /*9540*/  @!P0 SYNCS.PHASECHK.TRANS64 P0, [R0+URZ+0x36400], R10 ;  /* 0x0364000a000085a7 */ /* 0x000f24000800007f */
[----:B----4-:R-:W-:Y:S05]  /*9550*/  @!P0 BRA `(.L_x_3518) ;  /* 0xfffffffc00ec8947 */ /* 0x010fea000383ffff */
[----:B------:R-:W-:Y:S05]  /*9560*/  BRA `(.L_x_3517) ;  /* 0xffffff80007c7947 */ /* 0x000fea000383ffff */
.L_x_3522:
[----:B---3--:R3:W4:Y:S02]  /*9570*/  SYNCS.PHASECHK.TRANS64.TRYWAIT P1, [R3+URZ+0x36410], R10 ;  /* 0x0364100a030075a7 */ /* 0x008724000802017f */
[----:B----4-:R-:W-:Y:S05]  /*9580*/  @!P1 NANOSLEEP.SYNCS 0x989680 ;  /* 0x009896800000995d */ /* 0x010fea0003900000 */
[----:B------:R-:W4:Y:S02]  /*9590*/  @!P1 SYNCS.PHASECHK.TRANS64 P1, [R3+URZ+0x36410], R10 ;  /* 0x0364100a030095a7 */ /* 0x000f24000802007f */
[----:B----4-:R-:W-:Y:S05]  /*95a0*/  @!P1 BRA `(.L_x_3522) ;  /* 0xfffffffc00f09947 */ /* 0x010fea000383ffff */
[----:B------:R-:W-:Y:S05]  /*95b0*/  BRA `(.L_x_3521) ;  /* 0xffffff88003c7947 */ /* 0x000fea000383ffff */
.L_x_3526:
[----:B-1----:R-:W-:-:S04]  /*95c0*/  IMAD.U32 R121, RZ, RZ, UR36 ;  /* 0x00000024ff797e24 */ /* 0x002fc8000f8e00ff */
[----:B------:R1:W2:Y:S03]  /*95d0*/  SYNCS.PHASECHK.TRANS64.TRYWAIT P1, [R121+URZ+0x36430], R14 ;  /* 0x0364300e790075a7 */ /* 0x0002a6000802017f */
[----:B--2---:R-:W-:Y:S05]  /*95e0*/  @!P1 NANOSLEEP.SYNCS 0x989680 ;  /* 0x009896800000995d */ /* 0x004fea0003900000 */
[----:B------:R-:W2:Y:S02]  /*95f0*/  @!P1 SYNCS.PHASECHK.TRANS64 P1, [R121+URZ+0x36430], R14 ;  /* 0x0364300e790095a7 */ /* 0x000ea4000802007f */
[----:B--2---:R-:W-:Y:S05]  /*9600*/  @!P1 BRA `(.L_x_3526) ;  /* 0xfffffffc00ec9947 */ /* 0x004fea000383ffff */
[----:B------:R-:W-:Y:S05]  /*9610*/  BRA `(.L_x_3525) ;  /* 0xffffff9000607947 */ /* 0x000fea000383ffff */
.L_x_3586:
[----:B-1----:R1:W2:Y:S02]  /*9620*/  SYNCS.PHASECHK.TRANS64.TRYWAIT P1, [R0+URZ+0x36420], R6 ;  /* 0x03642006000075a7 */ /* 0x0022a4000802017f */
[----:B--2---:R-:W-:Y:S05]  /*9630*/  @!P1 NANOSLEEP.SYNCS 0x989680 ;  /* 0x009896800000995d */ /* 0x004fea0003900000 */
[----:B------:R-:W2:Y:S02]  /*9640*/  @!P1 SYNCS.PHASECHK.TRANS64 P1, [R0+URZ+0x36420], R6 ;  /* 0x03642006000095a7 */ /* 0x000ea4000802007f */
[----:B--2---:R-:W-:Y:S05]  /*9650*/  @!P1 BRA `(.L_x_3586) ;  /* 0xfffffffc00f09947 */ /* 0x004fea000383ffff */
[----:B------:R-:W-:Y:S05]  /*9660*/  BRA `(.L_x_3613) ;  /* 0xffffffdc006c7947 */ /* 0x000fea000383ffff */
.L_x_3590:
[----:B-1----:R1:W2:Y:S02]  /*9670*/  SYNCS.PHASECHK.TRANS64.TRYWAIT P1, [R0+URZ+0x36438], R6 ;  /* 0x03643806000075a7 */ /* 0x0022a4000802017f */
[----:B--2---:R-:W-:Y:S05]  /*9680*/  @!P1 NANOSLEEP.SYNCS 0x989680 ;  /* 0x009896800000995d */ /* 0x004fea0003900000 */
[----:B------:R-:W2:Y:S02]  /*9690*/  @!P1 SYNCS.PHASECHK.TRANS64 P1, [R0+URZ+0x36438], R6 ;  /* 0x03643806000095a7 */ /* 0x000ea4000802007f */
[----:B--2---:R-:W-:Y:S05]  /*96a0*/  @!P1 BRA `(.L_x_3590) ;  /* 0xfffffffc00f09947 */ /* 0x004fea000383ffff */
[----:B------:R-:W-:Y:S05]  /*96b0*/  BRA `(.L_x_3614) ;  /* 0xffffffe4004c7947 */ /* 0x000fea000383ffff */
.L_x_3592:
[----:B--2---:R2:W3:Y:S02]  /*96c0*/  SYNCS.PHASECHK.TRANS64.TRYWAIT P1, [R0+URZ+0x36428], R3 ;  /* 0x03642803000075a7 */ /* 0x0044e4000802017f */
[----:B---3--:R-:W-:Y:S05]  /*96d0*/  @!P1 NANOSLEEP.SYNCS 0x989680 ;  /* 0x009896800000995d */ /* 0x008fea0003900000 */
[----:B------:R-:W3:Y:S02]  /*96e0*/  @!P1 SYNCS.PHASECHK.TRANS64 P1, [R0+URZ+0x36428], R3 ;  /* 0x03642803000095a7 */ /* 0x000ee4000802007f */
[----:B---3--:R-:W-:Y:S05]  /*96f0*/  @!P1 BRA `(.L_x_3592) ;  /* 0xfffffffc00f09947 */ /* 0x008fea000383ffff */
[----:B------:R-:W-:Y:S05]  /*9700*/  BRA `(.L_x_3615) ;  /* 0xffffffe800107947 */ /* 0x000fea000383ffff */
.L_x_3594:
        /* <DEDUP_REMOVED lines=8> */
.L_x_3596:
[----:B------:R-:W-:-:S07]  /*9790*/  SHF.L.U32 R5, R7, 0x1f, RZ ;  /* 0x0000001f07057819 */ /* 0x000fce00000006ff */
.L_x_3617:
[----:B--2---:R2:W3:Y:S02]  /*97a0*/  SYNCS.PHASECHK.TRANS64.TRYWAIT P1, [R0+URZ+0x36420], R5 ;  /* 0x03642005000075a7 */ /* 0x0044e4000802017f */
[----:B---3--:R-:W-:Y:S05]  /*97b0*/  @!P1 NANOSLEEP.SYNCS 0x989680 ;  /* 0x009896800000995d */ /* 0x008fea0003900000 */
[----:B------:R-:W3:Y:S02]  /*97c0*/  @!P1 SYNCS.PHASECHK.TRANS64 P1, [R0+URZ+0x36420], R5 ;  /* 0x03642005000095a7 */ /* 0x000ee4000802007f */
[----:B---3--:R-:W-:Y:S05]  /*97d0*/  @!P1 BRA `(.L_x_3617) ;  /* 0xfffffffc00f09947 */ /* 0x008fea000383ffff */
[----:B------:R-:W-:Y:S05]  /*97e0*/  BRA `(.L_x_3618) ;  /* 0xffffffec00607947 */ /* 0x000fea000383ffff */
.L_x_3599:
[----:B--2---:R2:W3:Y:S02]  /*97f0*/  SYNCS.PHASECHK.TRANS64.TRYWAIT P1, [R0+URZ+0x36438], R6 ;  /* 0x03643806000075a7 */ /* 0x0044e4000802017f */
[----:B---3--:R-:W-:Y:S05]  /*9800*/  @!P1 NANOSLEEP.SYNCS 0x989680 ;  /* 0x009896800000995d */ /* 0x008fea0003900000 */
[----:B------:R-:W3:Y:S02]  /*9810*/  @!P1 SYNCS.PHASECHK.TRANS64 P1, [R0+URZ+0x36438], R6 ;  /* 0x03643806000095a7 */ /* 0x000ee4000802007f */
[----:B---3--:R-:W-:Y:S05]  /*9820*/  @!P1 BRA `(.L_x_3599) ;  /* 0xfffffffc00f09947 */ /* 0x008fea000383ffff */
[----:B------:R-:W-:Y:S05]  /*9830*/  BRA `(.L_x_3619) ;  /* 0xfffffff0002c7947 */ /* 0x000fea000383ffff */
.L_x_3601:
[----:B-1----:R1:W2:Y:S02]  /*9840*/  SYNCS.PHASECHK.TRANS64.TRYWAIT P1, [R0+URZ+0x36428], R5 ;  /* 0x03642805000075a7 */ /* 0x0022a4000802017f */
[----:B--2---:R-:W-:Y:S05]  /*9850*/  @!P1 NANOSLEEP.SYNCS 0x989680 ;  /* 0x009896800000995d */ /* 0x004fea0003900000 */
[----:B------:R-:W2:Y:S02]  /*9860*/  @!P1 SYNCS.PHASECHK.TRANS64 P1, [R0+URZ+0x36428], R5 ;  /* 0x03642805000095a7 */ /* 0x000ea4000802007f */
[----:B--2---:R-:W-:Y:S05]  /*9870*/  @!P1 BRA `(.L_x_3601) ;  /* 0xfffffffc00f09947 */ /* 0x004fea000383ffff */
[----:B------:R-:W-:Y:S05]  /*9880*/  BRA `(.L_x_3620) ;  /* 0xfffffff000d87947 */ /* 0x000fea000383ffff */
.L_x_3603:
[----:B--2---:R2:W3:Y:S02]  /*9890*/  SYNCS.PHASECHK.TRANS64.TRYWAIT P1, [R0+URZ+0x36438], R3 ;  /* 0x03643803000075a7 */ /* 0x0044e4000802017f */
[----:B---3--:R-:W-:Y:S05]  /*98a0*/  @!P1 NANOSLEEP.SYNCS 0x989680 ;  /* 0x009896800000995d */ /* 0x008fea0003900000 */
[----:B------:R-:W3:Y:S02]  /*98b0*/  @!P1 SYNCS.PHASECHK.TRANS64 P1, [R0+URZ+0x36438], R3 ;  /* 0x03643803000095a7 */ /* 0x000ee4000802007f */
[----:B---3--:R-:W-:Y:S05]  /*98c0*/  @!P1 BRA `(.L_x_3603) ;  /* 0xfffffffc00f09947 */ /* 0x008fea000383ffff */
[----:B------:R-:W-:Y:S05]  /*98d0*/  BRA `(.L_x_3621) ;  /* 0xfffffff400947947 */ /* 0x000fea000383ffff */
.L_x_3605:
[----:B------:R-:W-:Y:S01]  /*98e0*/  BSSY B0, `(.L_x_3622) ;  /* 0x0000006000007945 */ /* 0x000fe20003800000 */
[----:B------:R-:W-:-:S07]  /*98f0*/  IMAD.MOV.U32 R15, RZ, RZ, -0x1 ;  /* 0xffffffffff0f7424 */ /* 0x000fce00078e00ff */
[----:B-12---:R-:W-:Y:S05]  /*9900*/  WARPSYNC.COLLECTIVE R15, `(.L_x_3623) ;  /* 0x000000000f0c7348 */ /* 0x006fea0003c00000 */
[----:B------:R-:W-:Y:S02]  /*9910*/  ELECT P6, UR62, PT ;  /* 0x00000000003e782f */ /* 0x000fe400038c0000 */
[----:B------:R-:W-:Y:S01]  /*9920*/  MOV R14, UR62 ;  /* 0x0000003e000e7c02 */ /* 0x000fe20008000f00 */
[----:B-12---:R-:W-:Y:S10]  /*9930*/  ENDCOLLECTIVE ;  /* 0x000000000000791b */ /* 0x006ff40003800000 */
.L_x_3623:
[----:B------:R-:W-:Y:S05]  /*9940*/  BSYNC B0 ;  /* 0x0000000000007941 */ /* 0x000fea0003800000 */
.L_x_3622:
[----:B------:R-:W-:Y:S05]  /*9950*/  BRA `(.L_x_3624) ;  /* 0xfffffff800507947 */ /* 0x000fea000383ffff */
.L_x_3607:
[----:B-1----:R1:W2:Y:S02]  /*9960*/  SYNCS.PHASECHK.TRANS64.TRYWAIT P0, [R7+URZ], R0 ;  /* 0x00000000070075a7 */ /* 0x0022a4000800017f */
[----:B--2---:R-:W-:Y:S05]  /*9970*/  @!P0 NANOSLEEP.SYNCS 0x989680 ;  /* 0x009896800000895d */ /* 0x004fea0003900000 */
[----:B------:R-:W2:Y:S02]  /*9980*/  @!P0 SYNCS.PHASECHK.TRANS64 P0, [R7+URZ], R0 ;  /* 0x00000000070085a7 */ /* 0x000ea4000800007f */
[----:B--2---:R-:W-:Y:S05]  /*9990*/  @!P0 BRA `(.L_x_3607) ;  /* 0xfffffffc00f08947 */ /* 0x004fea000383ffff */
[----:B------:R-:W-:Y:S05]  /*99a0*/  BRA `(.L_x_3625) ;  /* 0xfffffff800907947 */ /* 0x000fea000383ffff */
.L_x_3608:
[----:B--2---:R2:W3:Y:S02]  /*99b0*/  SYNCS.PHASECHK.TRANS64.TRYWAIT P0, [R3+URZ], R2 ;  /* 0x00000002030075a7 */ /* 0x0044e4000800017f */
[----:B---3--:R-:W-:Y:S05]  /*99c0*/  @!P0 NANOSLEEP.SYNCS 0x989680 ;  /* 0x009896800000895d */ /* 0x008fea0003900000 */
[----:B------:R-:W3:Y:S02]  /*99d0*/  @!P0 SYNCS.PHASECHK.TRANS64 P0, [R3+URZ], R2 ;  /* 0x00000002030085a7 */ /* 0x000ee4000800007f */
[----:B---3--:R-:W-:Y:S05]  /*99e0*/  @!P0 BRA `(.L_x_3608) ;  /* 0xfffffffc00f08947 */ /* 0x008fea000383ffff */
[----:B------:R-:W-:Y:S05]  /*99f0*/  BRA `(.L_x_3626) ;  /* 0xfffffff800847947 */ /* 0x000fea000383ffff */
.L_x_3627:
        /* <DEDUP_REMOVED lines=16> */
.L_x_3878:


//--------------------- .text._ZN7cutlass13device_kernelIN5flash32FlashAttnBwdPostprocessConvertdQIN4cute5tupleIJNS3_1CILi96EEENS5_ILi192EEEEEENS_6half_tEfNS_4arch4Sm90ELi384ENS3_8TiledMMAINS3_8MMA_AtomIJNS3_4SM904GMMA25MMA_64x96x16_F32F16F16_SSILNSF_5MajorE1ELSH_1ELNSF_7ScaleInE1ELSI_1EEEEEENS3_6LayoutINS4_IJNS5_ILi3EEENS5_ILi1EEESN_EEENS4_IJSN_NS5_ILi0EEESP_EEEEENS4_IJNS3_10UnderscoreESS_SS_EEEEELb1EEEEEvNT_6ParamsE --------------------------
	.section	.text._ZN7cutlass13device_kernelIN5flash32FlashAttnBwdPostprocessConvertdQIN4cute5tupleIJNS3_1CILi96EEENS5_ILi192EEEEEENS_6half_tEfNS_4arch4Sm90ELi384ENS3_8TiledMMAINS3_8MMA_AtomIJNS3_4SM904GMMA25MMA_64x96x16_F32F16F16_SSILNSF_5MajorE1ELSH_1ELNSF_7ScaleInE1ELSI_1EEEEEENS3_6LayoutINS4_IJNS5_ILi3EEENS5_ILi1EEESN_EEENS4_IJSN_NS5_ILi0EEESP_EEEEENS4_IJNS3_10UnderscoreESS_SS_EEEEELb1EEEEEvNT_6ParamsE,"ax",@progbits
	.align	128
.text._ZN7cutlass13device_kernelIN5flash32FlashAttnBwdPostprocessConvertdQIN4cute5tupleIJNS3_1CILi96EEENS5_ILi192EEEEEENS_6half_tEfNS_4arch4Sm90ELi384ENS3_8TiledMMAINS3_8MMA_AtomIJNS3_4SM904GMMA25MMA_64x96x16_F32F16F16_SSILNSF_5MajorE1ELSH_1ELNSF_7ScaleInE1ELSI_1EEEEEENS3_6LayoutINS4_IJNS5_ILi3EEENS5_ILi1EEESN_EEENS4_IJSN_NS5_ILi0EEESP_EEEEENS4_IJNS3_10UnderscoreESS_SS_EEEEELb1EEEEEvNT_6ParamsE:
        .type           _ZN7cutlass13device_kernelIN5flash32FlashAttnBwdPostprocessConvertdQIN4cute5tupleIJNS3_1CILi96EEENS5_ILi192EEEEEENS_6half_tEfNS_4arch4Sm90ELi384ENS3_8TiledMMAINS3_8MMA_AtomIJNS3_4SM904GMMA25MMA_64x96x16_F32F16F16_SSILNSF_5MajorE1ELSH_1ELNSF_7ScaleInE1ELSI_1EEEEEENS3_6LayoutINS4_IJNS5_ILi3EEENS5_ILi1EEESN_EEENS4_IJSN_NS5_ILi0EEESP_EEEEENS4_IJNS3_10UnderscoreESS_SS_EEEEELb1EEEEEvNT_6ParamsE,@function
        .size           _ZN7cutlass13device_kernelIN5flash32FlashAttnBwdPostprocessConvertdQIN4cute5tupleIJNS3_1CILi96EEENS5_ILi192EEEEEENS_6half_tEfNS_4arch4Sm90ELi384ENS3_8TiledMMAINS3_8MMA_AtomIJNS3_4SM904GMMA25MMA_64x96x16_F32F16F16_SSILNSF_5MajorE1ELSH_1ELNSF_7ScaleInE1ELSI_1EEEEEENS3_6LayoutINS4_IJNS5_ILi3EEENS5_ILi1EEESN_EEENS4_IJSN_NS5_ILi0EEESP_EEEEENS4_IJNS3_10UnderscoreESS_SS_EEEEELb1EEEEEvNT_6ParamsE,(.L_x_3879 - _ZN7cutlass13device_kernelIN5flash32FlashAttnBwdPostprocessConvertdQIN4cute5tupleIJNS3_1CILi96EEENS5_ILi192EEEEEENS_6half_tEfNS_4arch4Sm90ELi384ENS3_8TiledMMAINS3_8MMA_AtomIJNS3_4SM904GMMA25MMA_64x96x16_F32F16F16_SSILNSF_5MajorE1ELSH_1ELNSF_7ScaleInE1ELSI_1EEEEEENS3_6LayoutINS4_IJNS5_ILi3EEENS5_ILi1EEESN_EEENS4_IJSN_NS5_ILi0EEESP_EEEEENS4_IJNS3_10UnderscoreESS_SS_EEEEELb1EEEEEvNT_6ParamsE)
        .other          _ZN7cutlass13device_kernelIN5flash32FlashAttnBwdPostprocessConvertdQIN4cute5tupleIJNS3_1CILi96EEENS5_ILi192EEEEEENS_6half_tEfNS_4arch4Sm90ELi384ENS3_8TiledMMAINS3_8MMA_AtomIJNS3_4SM904GMMA25MMA_64x96x16_F32F16F16_SSILNSF_5MajorE1ELSH_1ELNSF_7ScaleInE1ELSI_1EEEEEENS3_6LayoutINS4_IJNS5_ILi3EEENS5_ILi1EEESN_EEENS4_IJSN_NS5_ILi0EEESP_EEEEENS4_IJNS3_10UnderscoreESS_SS_EEEEELb1EEEEEvNT_6ParamsE,@"STO_CUDA_ENTRY STV_DEFAULT"
_ZN7cutlass13device_kernelIN5flash32FlashAttnBwdPostprocessConvertdQIN4cute5tupleIJNS3_1CILi96EEENS5_ILi192EEEEEENS_6half_tEfNS_4arch4Sm90ELi384ENS3_8TiledMMAINS3_8MMA_AtomIJNS3_4SM904GMMA25MMA_64x96x16_F32F16F16_SSILNSF_5MajorE1ELSH_1ELNSF_7ScaleInE1ELSI_1EEEEEENS3_6LayoutINS4_IJNS5_ILi3EEENS5_ILi1EEESN_EEENS4_IJSN_NS5_ILi0EEESP_EEEEENS4_IJNS3_10UnderscoreESS_SS_EEEEELb1EEEEEvNT_6ParamsE:
[----:B------:R-:W-:Y:S08]  /*0000*/  LDC R1, c[0x0][0x28] ;  /* 0x00000a00ff017b82 */ /* 0x000ff00000000800 */
[----:B------:R-:W0:Y:S01]  /*0010*/  LDC.64 R4, c[0x0][0x278] ;  /* 0x00009e00ff047b82 */ /* 0x000e220000000a00 */
[----:B------:R-:W1:Y:S01]  /*0020*/  S2R R11, SR_CTAID.Z ;  /* 0x00000000000b7919 */ /* 0x000e620000002700 */
[----:B------:R-:W-:-:S06]  /*0030*/  ULDC.64 UR8, c[0x0][0x208] ;  /* 0x0000820000087ab9 */ /* 0x000fcc0000000a00 */
[----:B------:R-:W2:Y:S08]  /*0040*/  LDC.64 R8, c[0x0][0x270] ;  /* 0x00009c00ff087b82 */ /* 0x000eb00000000a00 */
[----:B------:R-:W1:Y:S01]  /*0050*/  LDC.64 R2, c[0x0][0x270] ;  /* 0x00009c00ff027b82 */ /* 0x000e620000000a00 */
[----:B0-----:R-:W-:-:S04]  /*0060*/  ISETP.NE.U32.AND P2, PT, R4, RZ, PT ;  /* 0x000000ff0400720c */ /* 0x001fc80003f45070 */
[----:B------:R-:W-:-:S03]  /*0070*/  ISETP.NE.AND.EX P2, PT, R5, RZ, PT, P2 ;  /* 0x000000ff0500720c */ /* 0x000fc60003f45320 */
[----:B------:R-:W0:Y:S01]  /*0080*/  LDC R55, c[0x0][0x240] ;  /* 0x00009000ff377b82 */ /* 0x000e220000000800 */
[----:B--2---:R-:W-:-:S04]  /*0090*/  ISETP.NE.U32.AND P1, PT, R8, RZ, PT ;  /* 0x000000ff0800720c */ /* 0x004fc80003f25070 */
[----:B------:R-:W-:Y:S01]  /*00a0*/  ISETP.NE.AND.EX P1, PT, R9, RZ, PT, P1 ;  /* 0x000000ff0900720c */ /* 0x000fe20003f25310 */
[----:B-1----:R-:W-:-:S04]  /*00b0*/  IMAD.WIDE R2, R11, 0x4, R2 ;  /* 0x000000040b027825 */ /* 0x002fc800078e0202 */
[----:B------:R-:W1:Y:S08]  /*00c0*/  @P2 LDC.64 R4, c[0x0][0x278] ;  /* 0x00009e00ff042b82 */ /* 0x000e700000000a00 */
[----:B------:R2:W5:Y:S01]  /*00d0*/  @P1 LDG.E R7, desc[UR8][R2.64] ;  /* 0x0000000802071981 */ /* 0x000562000c1e1900 */
[----:B-1----:R-:W-:-:S05]  /*00e0*/  @P2 IMAD.WIDE R4, R11, 0x4, R4 ;  /* 0x000000040b042825 */ /* 0x002fca00078e0204 */
[----:B0-----:R2:W5:Y:S01]  /*00f0*/  @P2 LDG.E R55, desc[UR8][R4.64] ;  /* 0x0000000804372981 */ /* 0x001562000c1e1900 */
[----:B------:R-:W-:Y:S01]  /*0100*/  ISETP.NE.U32.AND P0, PT, R8, RZ, PT ;  /* 0x000000ff0800720c */ /* 0x000fe20003f05070 */
[----:B------:R-:W0:Y:S03]  /*0110*/  S2R R48, SR_CTAID.X ;  /* 0x0000000000307919 */ /* 0x000e260000002500 */
[----:B------:R-:W-:Y:S01]  /*0120*/  ISETP.NE.AND.EX P0, PT, R9, RZ, PT, P0 ;  /* 0x000000ff0900720c */ /* 0x000fe20003f05300 */
[----:B0-----:R-:W-:Y:S01]  /*0130*/  IMAD R0, R48, 0x60, RZ ;  /* 0x0000006030007824 */ /* 0x001fe200078e02ff */
[----:B--2---:R-:W-:Y:S11]  /*0140*/  @P2 BRA `(.L_x_3628) ;  /* 0x0000000000102947 */ /* 0x004ff60003800000 */
[----:B------:R-:W-:Y:S05]  /*0150*/  @!P1 BRA `(.L_x_3628) ;  /* 0x00000000000c9947 */ /* 0x000fea0003800000 */
[----:B------:R-:W2:Y:S04]  /*0160*/  LDG.E R4, desc[UR8][R2.64] ;  /* 0x0000000802047981 */ /* 0x000ea8000c1e1900 */
[----:B-----5:R-:W2:Y:S02]  /*0170*/  LDG.E R55, desc[UR8][R2.64+0x4] ;  /* 0x0000040802377981 */ /* 0x020ea4000c1e1900 */
[----:B--2---:R-:W-:-:S07]  /*0180*/  IMAD.IADD R55, R55, 0x1, -R4 ;  /* 0x0000000137377824 */ /* 0x004fce00078e0a04 */
.L_x_3628:
[----:B-----5:R-:W-:-:S13]  /*0190*/  ISETP.GE.AND P2, PT, R0, R55, PT ;  /* 0x000000370000720c */ /* 0x020fda0003f46270 */
[----:B------:R-:W-:Y:S05]  /*01a0*/  @P0 EXIT P2 ;  /* 0x000000000000094d */ /* 0x000fea0001000000 */
[C---:B------:R-:W-:Y:S01]  /*01b0*/  @P1 IMAD R2, R11.reuse, 0x60, R7 ;  /* 0x000000600b021824 */ /* 0x040fe200078e0207 */
[----:B------:R-:W0:Y:S01]  /*01c0*/  S2R R0, SR_CTAID.Y ;  /* 0x0000000000007919 */ /* 0x000e220000002600 */
[----:B------:R-:W1:Y:S01]  /*01d0*/  LDC.64 R14, c[0x0][0x228] ;  /* 0x00008a00ff0e7b82 */ /* 0x000e620000000a00 */
[----:B------:R-:W-:Y:S01]  /*01e0*/  IMAD R9, R48, 0x4800, RZ ;  /* 0x0000480030097824 */ /* 0x000fe200078e02ff */
[----:B------:R-:W-:Y:S01]  /*01f0*/  SHF.R.S32.HI R53, RZ, 0x1f, R11 ;  /* 0x0000001fff357819 */ /* 0x000fe2000001140b */
[----:B------:R-:W-:Y:S01]  /*0200*/  @P1 IMAD.HI R2, R2, 0x2aaaaaab, RZ ;  /* 0x2aaaaaab02021827 */ /* 0x000fe200078e02ff */
[----:B------:R-:W2:Y:S01]  /*0210*/  S2R R12, SR_TID.X ;  /* 0x00000000000c7919 */ /* 0x000ea20000002100 */
[----:B------:R-:W-:Y:S01]  /*0220*/  SEL R50, R11, RZ, !P0 ;  /* 0x000000ff0b327207 */ /* 0x000fe20004000000 */
[----:B------:R-:W-:Y:S01]  /*0230*/  BSSY B0, `(.L_x_3629) ;  /* 0x000002f000007945 */ /* 0x000fe20003800000 */
[----:B------:R-:W-:Y:S01]  /*0240*/  SEL R53, R53, RZ, !P0 ;  /* 0x000000ff35357207 */ /* 0x000fe20004000000 */
[----:B------:R-:W3:Y:S01]  /*0250*/  LDC.64 R16, c[0x0][0x230] ;  /* 0x00008c00ff107b82 */ /* 0x000ee20000000a00 */
[----:B------:R-:W-:Y:S01]  /*0260*/  @P1 SHF.R.U32.HI R3, RZ, 0x1f, R2 ;  /* 0x0000001fff031819 */ /* 0x000fe20000011602 */
[----:B------:R-:W4:Y:S03]  /*0270*/  S2R R13, SR_CgaCtaId ;  /* 0x00000000000d7919 */ /* 0x000f260000008800 */
[----:B------:R-:W-:-:S05]  /*0280*/  @P1 LEA.HI.SX32 R3, R2, R3, 0x1c ;  /* 0x0000000302031211 */ /* 0x000fca00078fe2ff */
[----:B------:R-:W-:Y:S01]  /*0290*/  @P1 IMAD R5, R3, 0x4800, RZ ;  /* 0x0000480003051824 */ /* 0x000fe200078e02ff */
[----:B------:R-:W-:-:S03]  /*02a0*/  CS2R R2, SRZ ;  /* 0x0000000000027805 */ /* 0x000fc6000001ff00 */
[--C-:B------:R-:W-:Y:S01]  /*02b0*/  @P1 IMAD.MOV.U32 R2, RZ, RZ, R5.reuse ;  /* 0x000000ffff021224 */ /* 0x100fe200078e0005 */
[----:B------:R-:W-:-:S04]  /*02c0*/  @P1 SHF.R.S32.HI R3, RZ, 0x1f, R5 ;  /* 0x0000001fff031819 */ /* 0x000fc80000011405 */
[----:B------:R-:W-:-:S04]  /*02d0*/  IADD3 R2, P2, R9, R2, RZ ;  /* 0x0000000209027210 */ /* 0x000fc80007f5e0ff */
[----:B------:R-:W-:Y:S02]  /*02e0*/  LEA.HI.X.SX32 R3, R9, R3, 0x1, P2 ;  /* 0x0000000309037211 */ /* 0x000fe400010f0eff */
[----:B------:R-:W5:Y:S01]  /*02f0*/  LDC.64 R8, c[0x0][0x210] ;  /* 0x00008400ff087b82 */ /* 0x000f620000000a00 */
[----:B0-----:R-:W-:Y:S01]  /*0300*/  SHF.R.S32.HI R51, RZ, 0x1f, R0 ;  /* 0x0000001fff337819 */ /* 0x001fe20000011400 */
[----:B-1----:R-:W-:Y:S01]  /*0310*/  IMAD.WIDE.U32 R2, R0, R14, R2 ;  /* 0x0000000e00027225 */ /* 0x002fe200078e0002 */
[----:B--2---:R-:W-:-:S03]  /*0320*/  ISETP.NE.AND P0, PT, R12, RZ, PT ;  /* 0x000000ff0c00720c */ /* 0x004fc60003f05270 */
[----:B------:R-:W-:-:S04]  /*0330*/  IMAD R4, R51, R14, RZ ;  /* 0x0000000e33047224 */ /* 0x000fc800078e02ff */
[----:B------:R-:W-:Y:S02]  /*0340*/  IMAD R5, R0, R15, R4 ;  /* 0x0000000f00057224 */ /* 0x000fe400078e0204 */
[-C--:B---3--:R-:W-:Y:S02]  /*0350*/  IMAD R4, R53, R16.reuse, RZ ;  /* 0x0000001035047224 */ /* 0x088fe400078e02ff */
[----:B------:R-:W-:Y:S02]  /*0360*/  IMAD.IADD R3, R3, 0x1, R5 ;  /* 0x0000000103037824 */ /* 0x000fe400078e0205 */
[C---:B------:R-:W-:Y:S02]  /*0370*/  IMAD R5, R50.reuse, R17, R4 ;  /* 0x0000001132057224 */ /* 0x040fe400078e0204 */
[----:B------:R-:W-:-:S05]  /*0380*/  IMAD.WIDE.U32 R2, R50, R16, R2 ;  /* 0x0000001032027225 */ /* 0x000fca00078e0002 */
[----:B------:R-:W-:Y:S02]  /*0390*/  IADD3 R3, R3, R5, RZ ;  /* 0x0000000503037210 */ /* 0x000fe40007ffe0ff */
[----:B-----5:R-:W-:-:S04]  /*03a0*/  LEA R8, P2, R2, R8, 0x2 ;  /* 0x0000000802087211 */ /* 0x020fc800078410ff */
[----:B------:R-:W-:Y:S01]  /*03b0*/  LEA.HI.X R3, R2, R9, R3, 0x2, P2 ;  /* 0x0000000902037211 */ /* 0x000fe200010f1403 */
[----:B----4-:R-:W-:Y:S08]  /*03c0*/  @P0 BRA `(.L_x_3630) ;  /* 0x0000000000540947 */ /* 0x010ff00003800000 */
[----:B------:R-:W0:Y:S01]  /*03d0*/  S2UR UR7, SR_CgaCtaId ;  /* 0x00000000000779c3 */ /* 0x000e220000008800 */
[----:B------:R-:W-:Y:S01]  /*03e0*/  UMOV UR6, 0x400 ;  /* 0x0000040000067882 */ /* 0x000fe20000000000 */
[----:B------:R-:W-:Y:S01]  /*03f0*/  UMOV UR4, 0x1 ;  /* 0x0000000100047882 */ /* 0x000fe20000000000 */
[----:B------:R-:W-:Y:S01]  /*0400*/  IMAD.MOV.U32 R2, RZ, RZ, 0x12000 ;  /* 0x00012000ff027424 */ /* 0x000fe200078e00ff */
[----:B------:R-:W-:-:S04]  /*0410*/  UIADD3 UR4, -UR4, 0x100000, URZ ;  /* 0x0010000004047890 */ /* 0x000fc8000fffe13f */
[----:B------:R-:W-:Y:S02]  /*0420*/  USHF.L.U32 UR5, UR4, 0xb, URZ ;  /* 0x0000000b04057899 */ /* 0x000fe4000800063f */
[----:B------:R-:W-:Y:S01]  /*0430*/  USHF.L.U32 UR4, UR4, 0x1, URZ ;  /* 0x0000000104047899 */ /* 0x000fe2000800063f */
[----:B------:R-:W-:Y:S01]  /*0440*/  PLOP3.LUT P0, PT, PT, PT, PT, 0x80, 0x0 ;  /* 0x000000000000781c */ /* 0x000fe20003f0f070 */
[----:B------:R-:W-:Y:S01]  /*0450*/  UMOV UR10, 0x1200 ;  /* 0x00001200000a7882 */ /* 0x000fe20000000000 */
[----:B0-----:R-:W-:-:S04]  /*0460*/  ULEA UR6, UR7, UR6, 0x18 ;  /* 0x0000000607067291 */ /* 0x001fc8000f8ec03f */
[----:B------:R-:W-:Y:S01]  /*0470*/  UIADD3 UR7, UR6, 0x1b000, URZ ;  /* 0x0001b00006077890 */ /* 0x000fe2000fffe03f */
[----:B------:R-:W0:Y:S07]  /*0480*/  FENCE.VIEW.ASYNC.S ;  /* 0x00000000000073c6 */ /* 0x000e2e0000000000 */
[----:B0-----:R0:W1:Y:S02]  /*0490*/  SYNCS.EXCH.64 URZ, [UR6+0x1b000], UR4 ;  /* 0x01b00004063f75b2 */ /* 0x0010640008000100 */
[----:B0-----:R-:W-:-:S02]  /*04a0*/  R2UR UR4, R8 ;  /* 0x00000000080472ca */ /* 0x001fc400000e0000 */
[----:B------:R-:W-:Y:S01]  /*04b0*/  R2UR UR5, R3 ;  /* 0x00000000030572ca */ /* 0x000fe200000e0000 */
[----:B-1----:R0:W-:-:S14]  /*04c0*/  SYNCS.ARRIVE.TRANS64 RZ, [UR6+0x1b000], R2 ;  /* 0x01b00002ffff79a7 */ /* 0x0021dc0008000006 */
.L_x_3631:
[----:B------:R-:W-:Y:S01]  /*04d0*/  @P0 ELECT P2, URZ, PT ;  /* 0x00000000003f082f */ /* 0x000fe20003840000 */
[----:B------:R1:W-:-:S12]  /*04e0*/  UBLKCP.S.G [UR6], [UR4], UR10 ;  /* 0x00000006040073ba */ /* 0x0003d8000800020a */
[----:B------:R-:W-:Y:S02]  /*04f0*/  @P2 PLOP3.LUT P0, PT, P2, PT, PT, 0x8, 0x0 ;  /* 0x000000000000281c */ /* 0x000fe4000170e170 */
[----:B------:R-:W-:-:S11]  /*0500*/  PLOP3.LUT P2, PT, PT, PT, PT, 0x8, 0x0 ;  /* 0x000000000000781c */ /* 0x000fd60003f4e170 */
[----:B-1----:R-:W-:Y:S05]  /*0510*/  @P0 BRA.U.ANY `(.L_x_3631) ;  /* 0xfffffffd00ec0947 */ /* 0x002fea000393ffff */
.L_x_3630:
[----:B------:R-:W-:Y:S05]  /*0520*/  BSYNC B0 ;  /* 0x0000000000007941 */ /* 0x000fea0003800000 */
.L_x_3629:
[----:B------:R-:W-:Y:S01]  /*0530*/  BAR.SYNC.DEFER_BLOCKING 0x0 ;  /* 0x0000000000007b1d */ /* 0x000fe20000010000 */
[----:B0-----:R-:W-:Y:S02]  /*0540*/  MOV R2, 0x400 ;  /* 0x0000040000027802 */ /* 0x001fe40000000f00 */
[----:B------:R-:W-:Y:S02]  /*0550*/  CS2R R68, SRZ ;  /* 0x0000000000447805 */ /* 0x000fe4000001ff00 */
[----:B------:R-:W-:Y:S01]  /*0560*/  SHF.L.U32 R3, RZ, 0x1f, RZ ;  /* 0x0000001fff037819 */ /* 0x000fe200000006ff */
[--C-:B------:R-:W-:Y:S01]  /*0570*/  @P1 IMAD.MOV.U32 R68, RZ, RZ, R7.reuse ;  /* 0x000000ffff441224 */ /* 0x100fe200078e0007 */
[----:B------:R-:W-:Y:S02]  /*0580*/  LEA R2, R13, R2, 0x18 ;  /* 0x000000020d027211 */ /* 0x000fe400078ec0ff */
[----:B------:R-:W-:-:S07]  /*0590*/  @P1 SHF.R.S32.HI R69, RZ, 0x1f, R7 ;  /* 0x0000001fff451819 */ /* 0x000fce0000011407 */
.L_x_3632:
[----:B0-----:R0:W1:Y:S02]  /*05a0*/  SYNCS.PHASECHK.TRANS64.TRYWAIT P0, [R2+URZ+0x1b000], R3 ;  /* 0x01b00003020075a7 */ /* 0x001064000800017f */
[----:B-1----:R-:W-:Y:S05]  /*05b0*/  @!P0 NANOSLEEP.SYNCS 0x989680 ;  /* 0x009896800000895d */ /* 0x002fea0003900000 */
[----:B------:R-:W1:Y:S02]  /*05c0*/  @!P0 SYNCS.PHASECHK.TRANS64 P0, [R2+URZ+0x1b000], R3 ;  /* 0x01b00003020085a7 */ /* 0x000e64000800007f */
[----:B-1----:R-:W-:Y:S05]  /*05d0*/  @!P0 BRA `(.L_x_3632) ;  /* 0xfffffffc00f08947 */ /* 0x002fea000383ffff */
[----:B------:R-:W-:Y:S01]  /*05e0*/  SHF.R.S32.HI R5, RZ, 0x1f, R12 ;  /* 0x0000001fff057819 */ /* 0x000fe2000001140c */
[----:B------:R-:W-:Y:S01]  /*05f0*/  IMAD.HI R6, R12, 0x2aaaaaab, RZ ;  /* 0x2aaaaaab0c067827 */ /* 0x000fe200078e02ff */
[----:B------:R-:W-:Y:S01]  /*0600*/  ULDC UR4, c[0x0][0x268] ;  /* 0x00009a0000047ab9 */ /* 0x000fe20000000800 */
[----:B------:R-:W-:Y:S01]  /*0610*/  ULDC.64 UR6, c[0x0][0x258] ;  /* 0x0000960000067ab9 */ /* 0x000fe20000000a00 */
[----:B0-----:R-:W-:Y:S01]  /*0620*/  LEA.HI R3, R5, R12, RZ, 0x7 ;  /* 0x0000000c05037211 */ /* 0x001fe200078f38ff */
[----:B------:R-:W-:Y:S01]  /*0630*/  IMAD R55, R48, -0x60, R55 ;  /* 0xffffffa030377824 */ /* 0x000fe200078e0237 */
[----:B------:R-:W-:Y:S01]  /*0640*/  SHF.R.U32.HI R9, RZ, 0x1f, R6 ;  /* 0x0000001fff097819 */ /* 0x000fe20000011606 */
[----:B------:R-:W-:Y:S01]  /*0650*/  IMAD R51, R51, UR6, RZ ;  /* 0x0000000633337c24 */ /* 0x000fe2000f8e02ff */
[----:B------:R-:W-:Y:S01]  /*0660*/  LOP3.LUT R7, R3, 0x3fffff80, RZ, 0xc0, !PT ;  /* 0x3fffff8003077812 */ /* 0x000fe200078ec0ff */
[----:B------:R-:W-:Y:S01]  /*0670*/  BSSY B0, `(.L_x_3633) ;  /* 0x00000b7000007945 */ /* 0x000fe20003800000 */
[----:B------:R-:W-:Y:S01]  /*0680*/  SHF.R.S32.HI R4, RZ, 0x7, R3 ;  /* 0x00000007ff047819 */ /* 0x000fe20000011403 */
[----:B------:R-:W-:Y:S01]  /*0690*/  IMAD R51, R0, UR7, R51 ;  /* 0x0000000700337c24 */ /* 0x000fe2000f8e0233 */
[-C--:B------:R-:W-:Y:S01]  /*06a0*/  LEA.HI R14, R6, R9.reuse, RZ, 0x1d ;  /* 0x00000009060e7211 */ /* 0x080fe200078fe8ff */
[----:B------:R-:W-:Y:S01]  /*06b0*/  IMAD.IADD R7, R12, 0x1, -R7 ;  /* 0x000000010c077824 */ /* 0x000fe200078e0a07 */
[----:B------:R-:W-:-:S02]  /*06c0*/  LEA.HI.SX32 R3, R6, R9, 0x1e ;  /* 0x0000000906037211 */ /* 0x000fc400078ff2ff */
[----:B------:R-:W-:Y:S01]  /*06d0*/  LEA.HI R15, R6, R9, RZ, 0x1b ;  /* 0x00000009060f7211 */ /* 0x000fe200078fd8ff */
[----:B------:R-:W-:Y:S01]  /*06e0*/  IMAD R7, R4, 0x600, R7 ;  /* 0x0000060004077824 */ /* 0x000fe200078e0207 */
[-C--:B------:R-:W-:Y:S01]  /*06f0*/  LEA.HI R4, R5, R12.reuse, RZ, 0x3 ;  /* 0x0000000c05047211 */ /* 0x080fe200078f18ff */
[----:B------:R-:W-:Y:S01]  /*0700*/  IMAD R66, R3, -0x18, R12 ;  /* 0xffffffe803427824 */ /* 0x000fe200078e020c */
[-C--:B------:R-:W-:Y:S01]  /*0710*/  LEA.HI R8, R5, R12.reuse, RZ, 0x4 ;  /* 0x0000000c05087211 */ /* 0x080fe200078f20ff */
[----:B------:R-:W-:Y:S01]  /*0720*/  IMAD.SHL.U32 R24, R14, 0x40, RZ ;  /* 0x000000400e187824 */ /* 0x000fe200078e00ff */
[----:B------:R-:W-:Y:S02]  /*0730*/  SHF.L.U32 R7, R7, 0x2, RZ ;  /* 0x0000000207077819 */ /* 0x000fe400000006ff */
[CC--:B------:R-:W-:Y:S02]  /*0740*/  LEA.HI R10, R5.reuse, R12.reuse, RZ, 0x6 ;  /* 0x0000000c050a7211 */ /* 0x0c0fe400078f30ff */
[----:B------:R-:W-:Y:S01]  /*0750*/  LEA.HI R6, R5, R12, RZ, 0x5 ;  /* 0x0000000c05067211 */ /* 0x000fe200078f28ff */
[----:B------:R-:W-:Y:S01]  /*0760*/  IMAD R64, R7, 0x4, R2 ;  /* 0x0000000407407824 */ /* 0x000fe200078e0202 */
[----:B------:R-:W-:-:S02]  /*0770*/  LOP3.LUT R5, R4, 0xfffffff8, RZ, 0xc0, !PT ;  /* 0xfffffff804057812 */ /* 0x000fc400078ec0ff */
[----:B------:R-:W-:Y:S02]  /*0780*/  SHF.R.S32.HI R9, RZ, 0x4, R8 ;  /* 0x00000004ff097819 */ /* 0x000fe40000011408 */
[----:B------:R-:W0:Y:S01]  /*0790*/  LDS.128 R44, [R64] ;  /* 0x00000000402c7984 */ /* 0x000e220000000c00 */
[----:B------:R-:W-:Y:S01]  /*07a0*/  IMAD.IADD R22, R12, 0x1, -R5 ;  /* 0x000000010c167824 */ /* 0x000fe200078e0a05 */
[----:B------:R-:W-:Y:S02]  /*07b0*/  LEA.HI R5, R3, R3, RZ, 0x1 ;  /* 0x0000000303057211 */ /* 0x000fe400078f08ff */
[----:B------:R-:W-:Y:S01]  /*07c0*/  LEA.HI R8, R8, R9, RZ, 0x1 ;  /* 0x0000000908087211 */ /* 0x000fe200078f08ff */
[----:B------:R-:W1:Y:S01]  /*07d0*/  LDS.128 R40, [R64+0x2800] ;  /* 0x0028000040287984 */ /* 0x000e620000000c00 */
[----:B------:R-:W-:Y:S02]  /*07e0*/  LEA.HI R23, R22, R22, RZ, 0x1 ;  /* 0x0000001616177211 */ /* 0x000fe400078f08ff */
[----:B------:R-:W-:Y:S01]  /*07f0*/  LOP3.LUT R16, R5, 0x7fffffe, RZ, 0xc0, !PT ;  /* 0x07fffffe05107812 */ /* 0x000fe200078ec0ff */
[----:B------:R-:W2:Y:S01]  /*0800*/  LDS.128 R36, [R64+0x3000] ;  /* 0x0030000040247984 */ /* 0x000ea20000000c00 */
[----:B------:R-:W-:-:S02]  /*0810*/  SHF.R.S32.HI R27, RZ, 0x1f, R66 ;  /* 0x0000001fff1b7819 */ /* 0x000fc40000011442 */
[C---:B------:R-:W-:Y:S01]  /*0820*/  LOP3.LUT R13, R23.reuse, 0x3fffffe, RZ, 0xc0, !PT ;  /* 0x03fffffe170d7812 */ /* 0x040fe200078ec0ff */
[----:B------:R-:W-:Y:S01]  /*0830*/  IMAD.SHL.U32 R23, R23, 0x20, RZ ;  /* 0x0000002017177824 */ /* 0x000fe200078e00ff */
[----:B------:R-:W-:Y:S01]  /*0840*/  LOP3.LUT R8, R8, 0xfffffe, RZ, 0xc0, !PT ;  /* 0x00fffffe08087812 */ /* 0x000fe200078ec0ff */
[----:B------:R-:W-:Y:S01]  /*0850*/  IMAD.IADD R12, R3, 0x1, -R16 ;  /* 0x00000001030c7824 */ /* 0x000fe200078e0a10 */
[----:B------:R-:W-:Y:S01]  /*0860*/  LEA.HI R27, R27, R66, RZ, 0x2 ;  /* 0x000000421b1b7211 */ /* 0x000fe200078f10ff */
[----:B------:R-:W3:Y:S01]  /*0870*/  LDS.128 R16, [R64+0x1800] ;  /* 0x0018000040107984 */ /* 0x000ee20000000c00 */
[----:B------:R-:W-:Y:S01]  /*0880*/  LOP3.LUT R25, R24, 0xc0, RZ, 0xc0, !PT ;  /* 0x000000c018197812 */ /* 0x000fe200078ec0ff */
[----:B------:R-:W-:Y:S01]  /*0890*/  IMAD.IADD R21, R9, 0x1, -R8 ;  /* 0x0000000109157824 */ /* 0x000fe200078e0a08 */
[----:B------:R-:W-:Y:S01]  /*08a0*/  SHF.L.U32 R66, R66, 0x3, RZ ;  /* 0x0000000342427819 */ /* 0x000fe200000006ff */
[----:B------:R-:W-:Y:S01]  /*08b0*/  IMAD R28, R15, 0x8, R12 ;  /* 0x000000080f1c7824 */ /* 0x000fe200078e020c */
[----:B------:R-:W-:Y:S01]  /*08c0*/  LOP3.LUT R20, R4, 0x8, RZ, 0xc0, !PT ;  /* 0x0000000804147812 */ /* 0x000fe200078ec0ff */
[----:B------:R-:W4:Y:S01]  /*08d0*/  LDS.128 R32, [R64+0x3800] ;  /* 0x0038000040207984 */ /* 0x000f220000000c00 */
[----:B------:R-:W-:-:S02]  /*08e0*/  SHF.R.S32.HI R4, RZ, 0x6, R10 ;  /* 0x00000006ff047819 */ /* 0x000fc4000001140a */
[----:B------:R-:W-:Y:S01]  /*08f0*/  SHF.R.U32.HI R7, RZ, 0x1, R6 ;  /* 0x00000001ff077819 */ /* 0x000fe20000011606 */
[----:B------:R-:W5:Y:S01]  /*0900*/  LDS.128 R8, [R64+0x800] ;  /* 0x0008000040087984 */ /* 0x000f620000000c00 */
[----:B------:R-:W-:Y:S01]  /*0910*/  LOP3.LUT R23, R23, 0xc0, RZ, 0xc0, !PT ;  /* 0x000000c017177812 */ /* 0x000fe200078ec0ff */
[----:B------:R-:W-:Y:S01]  /*0920*/  IMAD R21, R4, 0xc, R21 ;  /* 0x0000000c04157824 */ /* 0x000fe200078e0215 */
[----:B------:R-:W-:Y:S02]  /*0930*/  IADD3 R22, R22, -R13, RZ ;  /* 0x8000000d16167210 */ /* 0x000fe40007ffe0ff */
[----:B------:R-:W-:Y:S01]  /*0940*/  LOP3.LUT R26, R25, 0x18, R66, 0xf8, !PT ;  /* 0x00000018191a7812 */ /* 0x000fe200078ef842 */
[----:B------:R-:W5:Y:S01]  /*0950*/  LDS.128 R12, [R64+0x2000] ;  /* 0x00200000400c7984 */ /* 0x000f620000000c00 */
[----:B------:R-:W-:Y:S01]  /*0960*/  SHF.R.S32.HI R27, RZ, 0x2, R27 ;  /* 0x00000002ff1b7819 */ /* 0x000fe2000001141b */
[----:B------:R-:W-:Y:S01]  /*0970*/  IMAD R21, R21, 0x8, R22 ;  /* 0x0000000815157824 */ /* 0x000fe200078e0216 */
[----:B------:R-:W-:-:S02]  /*0980*/  SHF.R.U32.HI R25, RZ, 0x3, R25 ;  /* 0x00000003ff197819 */ /* 0x000fc40000011619 */
[----:B------:R-:W-:Y:S01]  /*0990*/  LOP3.LUT R20, R20, 0x10, R7, 0xf8, !PT ;  /* 0x0000001014147812 */ /* 0x000fe200078ef807 */
[----:B------:R-:W-:Y:S01]  /*09a0*/  IMAD R52, R27, 0x60, R28 ;  /* 0x000000601b347824 */ /* 0x000fe200078e021c */
[--C-:B------:R-:W-:Y:S01]  /*09b0*/  SHF.R.U32.HI R24, RZ, 0x3, R23.reuse ;  /* 0x00000003ff187819 */ /* 0x100fe20000011617 */
[----:B------:R-:W5:Y:S01]  /*09c0*/  LDS.128 R4, [R64+0x1000] ;  /* 0x0010000040047984 */ /* 0x000f620000000c00 */
[----:B------:R-:W-:Y:S01]  /*09d0*/  LOP3.LUT R25, R26, R25, RZ, 0x3c, !PT ;  /* 0x000000191a197212 */ /* 0x000fe200078e3cff */
[----:B0-----:R-:W-:Y:S01]  /*09e0*/  FMUL.FTZ R59, R45, UR4 ;  /* 0x000000042d3b7c20 */ /* 0x001fe20008410000 */
[----:B------:R-:W-:Y:S01]  /*09f0*/  LOP3.LUT R20, R24, R20, R23, 0x1e, !PT ;  /* 0x0000001418147212 */ /* 0x000fe200078e1e17 */
[----:B------:R-:W0:Y:S01]  /*0a00*/  LDS.128 R28, [R64+0x4000] ;  /* 0x00400000401c7984 */ /* 0x000e220000000c00 */
[----:B------:R-:W-:Y:S01]  /*0a10*/  FMUL.FTZ R54, R46, UR4 ;  /* 0x000000042e367c20 */ /* 0x000fe20008410000 */
[----:B------:R-:W-:Y:S01]  /*0a20*/  IMAD.U32 R49, R52, 0x20, R25 ;  /* 0x0000002034317824 */ /* 0x000fe200078e0019 */
[----:B------:R-:W-:Y:S01]  /*0a30*/  LEA R57, R21, R20, 0x5 ;  /* 0x0000001415397211 */ /* 0x000fe200078e28ff */
[----:B------:R-:W0:Y:S01]  /*0a40*/  LDS.128 R24, [R64+0x4800] ;  /* 0x0048000040187984 */ /* 0x000e220000000c00 */
[----:B------:R-:W-:Y:S01]  /*0a50*/  FMUL.FTZ R52, R44, UR4 ;  /* 0x000000042c347c20 */ /* 0x000fe20008410000 */
[----:B------:R-:W-:Y:S01]  /*0a60*/  FMUL.FTZ R61, R47, UR4 ;  /* 0x000000042f3d7c20 */ /* 0x000fe20008410000 */
[----:B-1----:R-:W-:Y:S01]  /*0a70*/  FMUL.FTZ R41, R41, UR4 ;  /* 0x0000000429297c20 */ /* 0x002fe20008410000 */
[----:B------:R-:W1:Y:S01]  /*0a80*/  LDS.128 R20, [R64+0x5000] ;  /* 0x0050000040147984 */ /* 0x000e620000000c00 */
[----:B--2---:R-:W-:Y:S01]  /*0a90*/  FMUL.FTZ R36, R36, UR4 ;  /* 0x0000000424247c20 */ /* 0x004fe20008410000 */
[----:B------:R-:W-:Y:S01]  /*0aa0*/  IMAD R57, R57, 0x2, R2 ;  /* 0x0000000239397824 */ /* 0x000fe200078e0202 */
[----:B------:R-:W-:Y:S01]  /*0ab0*/  SHF.R.S32.HI R67, RZ, 0x1f, R66 ;  /* 0x0000001fff437819 */ /* 0x000fe20000011442 */
[----:B------:R2:W1:Y:S01]  /*0ac0*/  LDS.128 R44, [R64+0x5800] ;  /* 0x00580000402c7984 */ /* 0x0004620000000c00 */
[----:B---3--:R-:W-:Y:S01]  /*0ad0*/  FMUL.FTZ R63, R17, UR4 ;  /* 0x00000004113f7c20 */ /* 0x008fe20008410000 */
[----:B------:R-:W-:Y:S01]  /*0ae0*/  FMUL.FTZ R17, R18, UR4 ;  /* 0x0000000412117c20 */ /* 0x000fe20008410000 */
[----:B------:R-:W-:Y:S01]  /*0af0*/  FMUL.FTZ R18, R19, UR4 ;  /* 0x0000000413127c20 */ /* 0x000fe20008410000 */
[----:B------:R-:W-:Y:S01]  /*0b00*/  FMUL.FTZ R16, R16, UR4 ;  /* 0x0000000410107c20 */ /* 0x000fe20008410000 */
[----:B----4-:R-:W-:Y:S01]  /*0b10*/  FMUL.FTZ R32, R32, UR4 ;  /* 0x0000000420207c20 */ /* 0x010fe20008410000 */
[----:B-----5:R-:W-:Y:S01]  /*0b20*/  FMUL.FTZ R56, R9, UR4 ;  /* 0x0000000409387c20 */ /* 0x020fe20008410000 */
[----:B------:R-:W-:Y:S01]  /*0b30*/  FMUL.FTZ R8, R8, UR4 ;  /* 0x0000000408087c20 */ /* 0x000fe20008410000 */
[----:B------:R-:W-:Y:S01]  /*0b40*/  FMUL.FTZ R9, R10, UR4 ;  /* 0x000000040a097c20 */ /* 0x000fe20008410000 */
[----:B------:R-:W-:Y:S01]  /*0b50*/  FMUL.FTZ R58, R11, UR4 ;  /* 0x000000040b3a7c20 */ /* 0x000fe20008410000 */
[----:B--2---:R-:W-:Y:S01]  /*0b60*/  FMUL.FTZ R64, R15, UR4 ;  /* 0x000000040f407c20 */ /* 0x004fe20008410000 */
        /* <DEDUP_REMOVED lines=15> */
[----:B0-----:R-:W-:Y:S01]  /*0c60*/  FMUL.FTZ R35, R29, UR4 ;  /* 0x000000041d237c20 */ /* 0x001fe20008410000 */
[----:B------:R-:W-:Y:S01]  /*0c70*/  FMUL.FTZ R40, R31, UR4 ;  /* 0x000000041f287c20 */ /* 0x000fe20008410000 */
[----:B------:R-:W-:Y:S01]  /*0c80*/  FMUL.FTZ R29, R30, UR4 ;  /* 0x000000041e1d7c20 */ /* 0x000fe20008410000 */
[----:B------:R-:W-:Y:S01]  /*0c90*/  FMUL.FTZ R31, R26, UR4 ;  /* 0x000000041a1f7c20 */ /* 0x000fe20008410000 */
[----:B------:R-:W-:Y:S01]  /*0ca0*/  FMUL.FTZ R12, R12, UR4 ;  /* 0x000000040c0c7c20 */ /* 0x000fe20008410000 */
[----:B------:R-:W-:Y:S01]  /*0cb0*/  FMUL.FTZ R30, R24, UR4 ;  /* 0x00000004181e7c20 */ /* 0x000fe20008410000 */
[----:B------:R-:W-:Y:S01]  /*0cc0*/  FMUL.FTZ R26, R27, UR4 ;  /* 0x000000041b1a7c20 */ /* 0x000fe20008410000 */
[----:B-1----:R-:W-:Y:S01]  /*0cd0*/  FMUL.FTZ R27, R21, UR4 ;  /* 0x00000004151b7c20 */ /* 0x002fe20008410000 */
[----:B------:R-:W-:Y:S01]  /*0ce0*/  FMUL.FTZ R24, R23, UR4 ;  /* 0x0000000417187c20 */ /* 0x000fe20008410000 */
[----:B------:R-:W-:Y:S01]  /*0cf0*/  FMUL.FTZ R28, R28, UR4 ;  /* 0x000000041c1c7c20 */ /* 0x000fe20008410000 */
[----:B------:R-:W-:Y:S01]  /*0d00*/  FMUL.FTZ R25, R25, UR4 ;  /* 0x0000000419197c20 */ /* 0x000fe20008410000 */
[----:B------:R-:W-:Y:S01]  /*0d10*/  FMUL.FTZ R21, R22, UR4 ;  /* 0x0000000416157c20 */ /* 0x000fe20008410000 */
[----:B------:R-:W-:Y:S01]  /*0d20*/  F2FP.F16.F32.PACK_AB R6, R56, R8 ;  /* 0x000000083806723e */ /* 0x000fe200000000ff */
[----:B------:R-:W-:Y:S01]  /*0d30*/  FMUL.FTZ R23, R46, UR4 ;  /* 0x000000042e177c20 */ /* 0x000fe20008410000 */
[----:B------:R-:W-:Y:S01]  /*0d40*/  F2FP.F16.F32.PACK_AB R7, R58, R9 ;  /* 0x000000093a07723e */ /* 0x000fe200000000ff */
[----:B------:R-:W-:Y:S01]  /*0d50*/  FMUL.FTZ R20, R20, UR4 ;  /* 0x0000000414147c20 */ /* 0x000fe20008410000 */
[----:B------:R-:W-:Y:S01]  /*0d60*/  FMUL.FTZ R22, R44, UR4 ;  /* 0x000000042c167c20 */ /* 0x000fe20008410000 */
[----:B------:R-:W-:Y:S01]  /*0d70*/  FMUL.FTZ R45, R45, UR4 ;  /* 0x000000042d2d7c20 */ /* 0x000fe20008410000 */
[----:B------:R-:W-:Y:S01]  /*0d80*/  F2FP.F16.F32.PACK_AB R4, R59, R52 ;  /* 0x000000343b04723e */ /* 0x000fe200000000ff */
[----:B------:R-:W-:Y:S01]  /*0d90*/  FMUL.FTZ R46, R47, UR4 ;  /* 0x000000042f2e7c20 */ /* 0x000fe20008410000 */
[----:B------:R-:W-:Y:S01]  /*0da0*/  F2FP.F16.F32.PACK_AB R5, R61, R54 ;  /* 0x000000363d05723e */ /* 0x000fe200000000ff */
[----:B------:R-:W-:Y:S01]  /*0db0*/  ULDC UR4, c[0x0][0x244] ;  /* 0x0000910000047ab9 */ /* 0x000fe20000000800 */
[----:B------:R-:W-:-:S02]  /*0dc0*/  F2FP.F16.F32.PACK_AB R8, R60, R10 ;  /* 0x0000000a3c08723e */ /* 0x000fc400000000ff */
[----:B------:R-:W-:Y:S01]  /*0dd0*/  F2FP.F16.F32.PACK_AB R9, R62, R11 ;  /* 0x0000000b3e09723e */ /* 0x000fe200000000ff */
[----:B------:R-:W-:Y:S01]  /*0de0*/  STSM.16.MT88.4 [R57+0x12000], R4 ;  /* 0x0120000439007844 */ /* 0x000fe20000004200 */
        /* <DEDUP_REMOVED lines=8> */
[----:B------:R-:W-:Y:S02]  /*0e70*/  F2FP.F16.F32.PACK_AB R38, R39, R32 ;  /* 0x000000202726723e */ /* 0x000fe400000000ff */
[----:B------:R-:W-:Y:S01]  /*0e80*/  F2FP.F16.F32.PACK_AB R36, R43, R36 ;  /* 0x000000242b24723e */ /* 0x000fe200000000ff */
[----:B------:R1:W-:Y:S01]  /*0e90*/  STSM.16.MT88.4 [R57+0x12800], R12 ;  /* 0x0128000c39007844 */ /* 0x0003e20000004200 */
[----:B------:R-:W-:Y:S02]  /*0ea0*/  F2FP.F16.F32.PACK_AB R39, R34, R33 ;  /* 0x000000212227723e */ /* 0x000fe400000000ff */
[----:B------:R-:W-:-:S02]  /*0eb0*/  F2FP.F16.F32.PACK_AB R28, R35, R28 ;  /* 0x0000001c231c723e */ /* 0x000fc400000000ff */
[----:B------:R-:W-:Y:S01]  /*0ec0*/  F2FP.F16.F32.PACK_AB R29, R40, R29 ;  /* 0x0000001d281d723e */ /* 0x000fe200000000ff */
[----:B------:R2:W-:Y:S01]  /*0ed0*/  STSM.16.MT88.4 [R57+0x12c00], R36 ;  /* 0x012c002439007844 */ /* 0x0005e20000004200 */
[----:B------:R-:W-:Y:S01]  /*0ee0*/  F2FP.F16.F32.PACK_AB R30, R25, R30 ;  /* 0x0000001e191e723e */ /* 0x000fe200000000ff */
[----:B0-----:R-:W-:Y:S01]  /*0ef0*/  IMAD R8, R49, 0x2, R2 ;  /* 0x0000000231087824 */ /* 0x001fe200078e0202 */
[----:B------:R-:W-:Y:S01]  /*0f00*/  F2FP.F16.F32.PACK_AB R31, R26, R31 ;  /* 0x0000001f1a1f723e */ /* 0x000fe200000000ff */
[----:B------:R-:W-:Y:S01]  /*0f10*/  VIADD R9, R3, 0x10 ;  /* 0x0000001003097836 */ /* 0x000fe20000000000 */
[----:B------:R-:W-:Y:S02]  /*0f20*/  F2FP.F16.F32.PACK_AB R20, R27, R20 ;  /* 0x000000141b14723e */ /* 0x000fe400000000ff */
[----:B------:R-:W-:Y:S01]  /*0f30*/  F2FP.F16.F32.PACK_AB R21, R24, R21 ;  /* 0x000000151815723e */ /* 0x000fe200000000ff */
[----:B------:R2:W-:Y:S01]  /*0f40*/  STSM.16.MT88.4 [R57+0x13000], R28 ;  /* 0x0130001c39007844 */ /* 0x0005e20000004200 */
[----:B------:R-:W-:-:S02]  /*0f50*/  F2FP.F16.F32.PACK_AB R22, R45, R22 ;  /* 0x000000162d16723e */ /* 0x000fc400000000ff */
[----:B------:R-:W-:Y:S02]  /*0f60*/  F2FP.F16.F32.PACK_AB R23, R46, R23 ;  /* 0x000000172e17723e */ /* 0x000fe400000000ff */
[----:B-1----:R-:W-:Y:S02]  /*0f70*/  VIMNMX R14, R55, 0x60, PT ;  /* 0x00000060370e7848 */ /* 0x002fe40003fe0100 */
[----:B------:R-:W-:Y:S01]  /*0f80*/  ISETP.GE.AND P0, PT, R66, UR4, PT ;  /* 0x0000000442007c0c */ /* 0x000fe2000bf06270 */
[----:B------:R2:W-:Y:S01]  /*0f90*/  STSM.16.MT88.4 [R57+0x13400], R20 ;  /* 0x0134001439007844 */ /* 0x0005e20000004200 */
[----:B------:R-:W-:Y:S01]  /*0fa0*/  IMAD.WIDE.U32 R66, R0, UR6, R66 ;  /* 0x0000000600427c25 */ /* 0x000fe2000f8e0042 */
[----:B------:R-:W-:Y:S01]  /*0fb0*/  BAR.SYNC.DEFER_BLOCKING 0x0 ;  /* 0x0000000000007b1d */ /* 0x000fe20000010000 */
[C---:B------:R-:W-:Y:S02]  /*0fc0*/  ISETP.GE.OR P5, PT, R3.reuse, R14, P0 ;  /* 0x0000000e0300720c */ /* 0x040fe400007a6670 */
[C---:B------:R-:W-:Y:S01]  /*0fd0*/  VIADD R0, R3.reuse, 0x30 ;  /* 0x0000003003007836 */ /* 0x040fe20000000000 */
[----:B------:R-:W-:-:S02]  /*0fe0*/  IADD3 R10, P1, R3, R68, RZ ;  /* 0x00000044030a7210 */ /* 0x000fc40007f3e0ff */
[----:B------:R-:W-:Y:S01]  /*0ff0*/  IADD3 R67, R67, R51, RZ ;  /* 0x0000003343437210 */ /* 0x000fe20007ffe0ff */
[----:B------:R-:W-:Y:S01]  /*1000*/  ULDC.64 UR4, c[0x0][0x260] ;  /* 0x0000980000047ab9 */ /* 0x000fe20000000a00 */
[-C--:B------:R-:W-:Y:S01]  /*1010*/  ISETP.GE.OR P4, PT, R9, R14.reuse, P0 ;  /* 0x0000000e0900720c */ /* 0x080fe20000786670 */
[----:B------:R-:W-:Y:S01]  /*1020*/  IMAD R53, R53, UR4, RZ ;  /* 0x0000000435357c24 */ /* 0x000fe2000f8e02ff */
[C---:B------:R-:W-:Y:S01]  /*1030*/  IADD3 R12, R3.reuse, 0x20, RZ ;  /* 0x00000020030c7810 */ /* 0x040fe20007ffe0ff */
[C---:B------:R-:W-:Y:S01]  /*1040*/  VIADD R9, R3.reuse, 0x40 ;  /* 0x0000004003097836 */ /* 0x040fe20000000000 */
[C---:B------:R-:W-:Y:S01]  /*1050*/  LEA.HI.X.SX32 R11, R3.reuse, R69, 0x1, P1 ;  /* 0x00000045030b7211 */ /* 0x040fe200008f0eff */
[----:B------:R-:W-:Y:S01]  /*1060*/  VIADD R3, R3, 0x50 ;  /* 0x0000005003037836 */ /* 0x000fe20000000000 */
[-C--:B------:R-:W-:Y:S01]  /*1070*/  ISETP.GE.OR P2, PT, R0, R14.reuse, P0 ;  /* 0x0000000e0000720c */ /* 0x080fe20000746670 */
[----:B------:R-:W-:Y:S01]  /*1080*/  IMAD R53, R50, UR5, R53 ;  /* 0x0000000532357c24 */ /* 0x000fe2000f8e0235 */
[-C--:B------:R-:W-:Y:S01]  /*1090*/  ISETP.GE.OR P3, PT, R12, R14.reuse, P0 ;  /* 0x0000000e0c00720c */ /* 0x080fe20000766670 */
[----:B------:R-:W-:Y:S01]  /*10a0*/  IMAD.WIDE.U32 R50, R50, UR4, R66 ;  /* 0x0000000432327c25 */ /* 0x000fe2000f8e0042 */
[----:B------:R-:W-:-:S02]  /*10b0*/  ISETP.GE.OR P1, PT, R9, R14, P0 ;  /* 0x0000000e0900720c */ /* 0x000fc40000726670 */
[----:B------:R-:W-:Y:S01]  /*10c0*/  ISETP.GE.OR P0, PT, R3, R14, P0 ;  /* 0x0000000e0300720c */ /* 0x000fe20000706670 */
[----:B------:R-:W-:Y:S02]  /*10d0*/  VIADD R0, R2, 0x12000 ;  /* 0x0001200002007836 */ /* 0x000fe40000000000 */
[----:B------:R-:W-:Y:S01]  /*10e0*/  IMAD.WIDE R2, R48, 0x60, R10 ;  /* 0x0000006030027825 */ /* 0x000fe200078e020a */
[----:B------:R-:W-:Y:S01]  /*10f0*/  IADD3 R11, R51, R53, RZ ;  /* 0x00000035330b7210 */ /* 0x000fe20007ffe0ff */
[----:B------:R2:W0:Y:S02]  /*1100*/  LDS.128 R4, [R8+0x13400] ;  /* 0x0134000008047984 */ /* 0x0004240000000c00 */
[----:B------:R-:W-:Y:S01]  /*1110*/  IMAD R0, R49, 0x2, R0 ;  /* 0x0000000231007824 */ /* 0x000fe200078e0200 */
[----:B------:R-:W-:Y:S06]  /*1120*/  @P5 BRA `(.L_x_3634) ;  /* 0x00000000002c5947 */ /* 0x000fec0003800000 */
[----:B------:R-:W1:Y:S01]  /*1130*/  LDS.128 R12, [R0] ;  /* 0x00000000000c7984 */ /* 0x000e620000000c00 */
        /* <DEDUP_REMOVED lines=10> */
.L_x_3634:
[----:B------:R-:W-:Y:S05]  /*11e0*/  BSYNC B0 ;  /* 0x0000000000007941 */ /* 0x000fea0003800000 */
.L_x_3633:
[----:B-1----:R1:W3:Y:S01]  /*11f0*/  LDS.128 R12, [R8+0x12400] ;  /* 0x01240000080c7984 */ /* 0x0022e20000000c00 */
[----:B------:R-:W-:Y:S04]  /*1200*/  BSSY B0, `(.L_x_3635) ;  /* 0x000000f000007945 */ /* 0x000fe80003800000 */
[----:B------:R-:W-:Y:S05]  /*1210*/  @P4 BRA `(.L_x_3636) ;  /* 0x0000000000344947 */ /* 0x000fea0003800000 */
[----:B------:R-:W-:Y:S01]  /*1220*/  IADD3 R9, P4, R2, 0x10, RZ ;  /* 0x0000001002097810 */ /* 0x000fe20007f9e0ff */
[----:B------:R-:W-:Y:S01]  /*1230*/  ULDC.64 UR4, c[0x0][0x250] ;  /* 0x0000940000047ab9 */ /* 0x000fe20000000a00 */
[----:B------:R-:W-:Y:S02]  /*1240*/  IMAD.MOV.U32 R16, RZ, RZ, R50 ;  /* 0x000000ffff107224 */ /* 0x000fe400078e0032 */
[----:B------:R-:W-:Y:S01]  /*1250*/  IADD3.X R0, RZ, R3, RZ, P4, !PT ;  /* 0x00000003ff007210 */ /* 0x000fe200027fe4ff */
[----:B------:R-:W-:-:S04]  /*1260*/  IMAD.MOV.U32 R17, RZ, RZ, R11 ;  /* 0x000000ffff117224 */ /* 0x000fc800078e000b */
[----:B------:R-:W-:Y:S02]  /*1270*/  IMAD R0, R0, UR4, RZ ;  /* 0x0000000400007c24 */ /* 0x000fe4000f8e02ff */
[----:B------:R-:W-:-:S04]  /*1280*/  IMAD.WIDE.U32 R16, R9, UR4, R16 ;  /* 0x0000000409107c25 */ /* 0x000fc8000f8e0010 */
[----:B------:R-:W-:Y:S01]  /*1290*/  IMAD R9, R9, UR5, R0 ;  /* 0x0000000509097c24 */ /* 0x000fe2000f8e0200 */
[----:B------:R-:W-:Y:S02]  /*12a0*/  ULDC.64 UR4, c[0x0][0x238] ;  /* 0x00008e0000047ab9 */ /* 0x000fe40000000a00 */
[----:B------:R-:W-:Y:S02]  /*12b0*/  LEA R18, P4, R16, UR4, 0x1 ;  /* 0x0000000410127c11 */ /* 0x000fe4000f8808ff */
[----:B------:R-:W-:-:S04]  /*12c0*/  IADD3 R9, R17, R9, RZ ;  /* 0x0000000911097210 */ /* 0x000fc80007ffe0ff */
[----:B------:R-:W-:-:S05]  /*12d0*/  LEA.HI.X R19, R16, UR5, R9, 0x1, P4 ;  /* 0x0000000510137c11 */ /* 0x000fca000a0f0c09 */
[----:B---3--:R4:W-:Y:S02]  /*12e0*/  STG.E.128 desc[UR8][R18.64], R12 ;  /* 0x0000000c12007986 */ /* 0x0089e4000c101d08 */
.L_x_3636:
[----:B------:R-:W-:Y:S05]  /*12f0*/  BSYNC B0 ;  /* 0x0000000000007941 */ /* 0x000fea0003800000 */
.L_x_3635:
[----:B---34-:R3:W4:Y:S01]  /*1300*/  LDS.128 R12, [R8+0x12800] ;  /* 0x01280000080c7984 */ /* 0x0187220000000c00 */
[----:B------:R-:W-:Y:S04]  /*1310*/  BSSY B0, `(.L_x_3637) ;  /* 0x000000f000007945 */ /* 0x000fe80003800000 */
[----:B------:R-:W-:Y:S05]  /*1320*/  @P3 BRA `(.L_x_3638) ;  /* 0x0000000000343947 */ /* 0x000fea0003800000 */
[----:B------:R-:W-:Y:S01]  /*1330*/  IADD3 R9, P3, R2, 0x20, RZ ;  /* 0x0000002002097810 */ /* 0x000fe20007f7e0ff */
[----:B------:R-:W-:Y:S01]  /*1340*/  ULDC.64 UR4, c[0x0][0x250] ;  /* 0x0000940000047ab9 */ /* 0x000fe20000000a00 */
[----:B------:R-:W-:Y:S01]  /*1350*/  MOV R17, R11 ;  /* 0x0000000b00117202 */ /* 0x000fe20000000f00 */
        /* <DEDUP_REMOVED lines=10> */
.L_x_3638:
[----:B------:R-:W-:Y:S05]  /*1400*/  BSYNC B0 ;  /* 0x0000000000007941 */ /* 0x000fea0003800000 */
.L_x_3637:
[----:B----4-:R4:W0:Y:S01]  /*1410*/  LDS.128 R12, [R8+0x12c00] ;  /* 0x012c0000080c7984 */ /* 0x0108220000000c00 */
        /* <DEDUP_REMOVED lines=14> */
[----:B0-----:R0:W-:Y:S02]  /*1500*/  STG.E.128 desc[UR8][R18.64], R12 ;  /* 0x0000000c12007986 */ /* 0x0011e4000c101d08 */
.L_x_3640:
[----:B------:R-:W-:Y:S05]  /*1510*/  BSYNC B0 ;  /* 0x0000000000007941 */ /* 0x000fea0003800000 */
.L_x_3639:
[----:B0-----:R0:W0:Y:S01]  /*1520*/  LDS.128 R12, [R8+0x13000] ;  /* 0x01300000080c7984 */ /* 0x0010220000000c00 */
[----:B------:R-:W-:Y:S04]  /*1530*/  BSSY B0, `(.L_x_3641) ;  /* 0x000000f000007945 */ /* 0x000fe80003800000 */
[----:B------:R-:W-:Y:S05]  /*1540*/  @P1 BRA `(.L_x_3642) ;  /* 0x0000000000341947 */ /* 0x000fea0003800000 */
[----:B------:R-:W-:Y:S01]  /*1550*/  IADD3 R17, P1, R2, 0x40, RZ ;  /* 0x0000004002117810 */ /* 0x000fe20007f3e0ff */
[----:B------:R-:W-:Y:S01]  /*1560*/  ULDC.64 UR4, c[0x0][0x250] ;  /* 0x0000940000047ab9 */ /* 0x000fe20000000a00 */
[----:B01234-:R-:W-:Y:S02]  /*1570*/  IMAD.MOV.U32 R8, RZ, RZ, R50 ;  /* 0x000000ffff087224 */ /* 0x01ffe400078e0032 */
        /* <DEDUP_REMOVED lines=9> */
[----:B------:R0:W-:Y:S02]  /*1610*/  STG.E.128 desc[UR8][R16.64], R12 ;  /* 0x0000000c10007986 */ /* 0x0001e4000c101d08 */
.L_x_3642:
[----:B------:R-:W-:Y:S05]  /*1620*/  BSYNC B0 ;  /* 0x0000000000007941 */ /* 0x000fea0003800000 */
.L_x_3641:
[----:B------:R-:W-:Y:S05]  /*1630*/  @P0 EXIT ;  /* 0x000000000000094d */ /* 0x000fea0003800000 */
[----:B------:R-:W-:Y:S01]  /*1640*/  IADD3 R9, P0, R2, 0x50, RZ ;  /* 0x0000005002097810 */ /* 0x000fe20007f1e0ff */
[----:B------:R-:W-:-:S04]  /*1650*/  ULDC.64 UR4, c[0x0][0x250] ;  /* 0x0000940000047ab9 */ /* 0x000fc80000000a00 */
[----:B------:R-:W-:Y:S01]  /*1660*/  IMAD.X R2, RZ, RZ, R3, P0 ;  /* 0x000000ffff027224 */ /* 0x000fe200000e0603 */
[----:B------:R-:W-:-:S03]  /*1670*/  MOV R3, R11 ;  /* 0x0000000b00037202 */ /* 0x000fc60000000f00 */
[----:B------:R-:W-:Y:S02]  /*1680*/  IMAD R0, R2, UR4, RZ ;  /* 0x0000000402007c24 */ /* 0x000fe4000f8e02ff */
[----:B------:R-:W-:-:S04]  /*1690*/  IMAD.MOV.U32 R2, RZ, RZ, R50 ;  /* 0x000000ffff027224 */ /* 0x000fc800078e0032 */
[----:B------:R-:W-:-:S04]  /*16a0*/  IMAD.WIDE.U32 R2, R9, UR4, R2 ;  /* 0x0000000409027c25 */ /* 0x000fc8000f8e0002 */
[----:B------:R-:W-:Y:S01]  /*16b0*/  IMAD R9, R9, UR5, R0 ;  /* 0x0000000509097c24 */ /* 0x000fe2000f8e0200 */
[----:B------:R-:W-:Y:S02]  /*16c0*/  ULDC.64 UR4, c[0x0][0x238] ;  /* 0x00008e0000047ab9 */ /* 0x000fe40000000a00 */
[----:B01234-:R-:W-:Y:S01]  /*16d0*/  LEA R8, P0, R2, UR4, 0x1 ;  /* 0x0000000402087c11 */ /* 0x01ffe2000f8008ff */
[----:B------:R-:W-:-:S05]  /*16e0*/  IMAD.IADD R3, R3, 0x1, R9 ;  /* 0x0000000103037824 */ /* 0x000fca00078e0209 */
[----:B------:R-:W-:-:S05]  /*16f0*/  LEA.HI.X R9, R2, UR5, R3, 0x1, P0 ;  /* 0x0000000502097c11 */ /* 0x000fca00080f0c03 */
[----:B------:R-:W-:Y:S01]  /*1700*/  STG.E.128 desc[UR8][R8.64], R4 ;  /* 0x0000000408007986 */ /* 0x000fe2000c101d08 */
[----:B------:R-:W-:Y:S05]  /*1710*/  EXIT ;  /* 0x000000000000794d */ /* 0x000fea0003800000 */
.L_x_3643:
        /* <DEDUP_REMOVED lines=14> */
.L_x_3879:


//--------------------- .text._ZN7cutlass13device_kernelIN5flash32FlashAttnBwdPostprocessConvertdQIN4cute5tupleIJNS3_1CILi64EEENS5_ILi192EEEEEENS_6half_tEfNS_4arch4Sm90ELi384ENS3_8TiledMMAINS3_8MMA_AtomIJNS3_4SM904GMMA25MMA_64x64x16_F32F16F16_SSILNSF_5MajorE0ELSH_1ELNSF_7ScaleInE1ELSI_1EEEEEENS3_6LayoutINS4_IJNS5_ILi1EEENS5_ILi3EEESM_EEENS4_IJNS5_ILi0EEESM_SP_EEEEENS4_IJNS3_10UnderscoreESS_SS_EEEEELb0EEEEEvNT_6ParamsE --------------------------
	.section	.text._ZN7cutlass13device_kernelIN5flash32FlashAttnBwdPostprocessConvertdQIN4cute5tupleIJNS3_1CILi64EEENS5_ILi192EEEEEENS_6half_tEfNS_4arch4Sm90ELi384ENS3_8TiledMMAINS3_8MMA_AtomIJNS3_4SM904GMMA25MMA_64x64x16_F32F16F16_SSILNSF_5MajorE0ELSH_1ELNSF_7ScaleInE1ELSI_1EEEEEENS3_6LayoutINS4_IJNS5_ILi1EEENS5_ILi3EEESM_EEENS4_IJNS5_ILi0EEESM_SP_EEEEENS4_IJNS3_10UnderscoreESS_SS_EEEEELb0EEEEEvNT_6ParamsE,"ax",@progbits
	.align	128
.text._ZN7cutlass13device_kernelIN5flash32FlashAttnBwdPostprocessConvertdQIN4cute5tupleIJNS3_1CILi64EEENS5_ILi192EEEEEENS_6half_tEfNS_4arch4Sm90ELi384ENS3_8TiledMMAINS3_8MMA_AtomIJNS3_4SM904GMMA25MMA_64x64x16_F32F16F16_SSILNSF_5MajorE0ELSH_1ELNSF_7ScaleInE1ELSI_1EEEEEENS3_6LayoutINS4_IJNS5_ILi1EEENS5_ILi3EEESM_EEENS4_IJNS5_ILi0EEESM_SP_EEEEENS4_IJNS3_10UnderscoreESS_SS_EEEEELb0EEEEEvNT_6ParamsE:
        .type           _ZN7cutlass13device_kernelIN5flash32FlashAttnBwdPostprocessConvertdQIN4cute5tupleIJNS3_1CILi64EEENS5_ILi192EEEEEENS_6half_tEfNS_4arch4Sm90ELi384ENS3_8TiledMMAINS3_8MMA_AtomIJNS3_4SM904GMMA25MMA_64x64x16_F32F16F16_SSILNSF_5MajorE0ELSH_1ELNSF_7ScaleInE1ELSI_1EEEEEENS3_6LayoutINS4_IJNS5_ILi1EEENS5_ILi3EEESM_EEENS4_IJNS5_ILi0EEESM_SP_EEEEENS4_IJNS3_10UnderscoreESS_SS_EEEEELb0EEEEEvNT_6ParamsE,@function
        .size           _ZN7cutlass13device_kernelIN5flash32FlashAttnBwdPostprocessConvertdQIN4cute5tupleIJNS3_1CILi64EEENS5_ILi192EEEEEENS_6half_tEfNS_4arch4Sm90ELi384ENS3_8TiledMMAINS3_8MMA_AtomIJNS3_4SM904GMMA25MMA_64x64x16_F32F16F16_SSILNSF_5MajorE0ELSH_1ELNSF_7ScaleInE1ELSI_1EEEEEENS3_6LayoutINS4_IJNS5_ILi1EEENS5_ILi3EEESM_EEENS4_IJNS5_ILi0EEESM_SP_EEEEENS4_IJNS3_10UnderscoreESS_SS_EEEEELb0EEEEEvNT_6ParamsE,(.L_x_3880 - _ZN7cutlass13device_kernelIN5flash32FlashAttnBwdPostprocessConvertdQIN4cute5tupleIJNS3_1CILi64EEENS5_ILi192EEEEEENS_6half_tEfNS_4arch4Sm90ELi384ENS3_8TiledMMAINS3_8MMA_AtomIJNS3_4SM904GMMA25MMA_64x64x16_F32F16F16_SSILNSF_5MajorE0ELSH_1ELNSF_7ScaleInE1ELSI_1EEEEEENS3_6LayoutINS4_IJNS5_ILi1EEENS5_ILi3EEESM_EEENS4_IJNS5_ILi0EEESM_SP_EEEEENS4_IJNS3_10UnderscoreESS_SS_EEEEELb0EEEEEvNT_6ParamsE)
        .other          _ZN7cutlass13device_kernelIN5flash32FlashAttnBwdPostprocessConvertdQIN4cute5tupleIJNS3_1CILi64EEENS5_ILi192EEEEEENS_6half_tEfNS_4arch4Sm90ELi384ENS3_8TiledMMAINS3_8MMA_AtomIJNS3_4SM904GMMA25MMA_64x64x16_F32F16F16_SSILNSF_5MajorE0ELSH_1ELNSF_7ScaleInE1ELSI_1EEEEEENS3_6LayoutINS4_IJNS5_ILi1EEENS5_ILi3EEESM_EEENS4_IJNS5_ILi0EEESM_SP_EEEEENS4_IJNS3_10UnderscoreESS_SS_EEEEELb0EEEEEvNT_6ParamsE,@"STO_CUDA_ENTRY STV_DEFAULT"
_ZN7cutlass13device_kernelIN5flash32FlashAttnBwdPostprocessConvertdQIN4cute5tupleIJNS3_1CILi64EEENS5_ILi192EEEEEENS_6half_tEfNS_4arch4Sm90ELi384ENS3_8TiledMMAINS3_8MMA_AtomIJNS3_4SM904GMMA25MMA_64x64x16_F32F16F16_SSILNSF_5MajorE0ELSH_1ELNSF_7ScaleInE1ELSI_1EEEEEENS3_6LayoutINS4_IJNS5_ILi1EEENS5_ILi3EEESM_EEENS4_IJNS5_ILi0EEESM_SP_EEEEENS4_IJNS3_10UnderscoreESS_SS_EEEEELb0EEEEEvNT_6ParamsE:
[----:B------:R-:W-:Y:S08]  /*0000*/  LDC R1, c[0x0][0x28] ;  /* 0x00000a00ff017b82 */ /* 0x000ff00000000800 */
[----:B------:R-:W0:Y:S01]  /*0010*/  LDC.64 R2, c[0x0][0x278] ;  /* 0x00009e00ff027b82 */ /* 0x000e220000000a00 */
[----:B------:R-:W1:Y:S01]  /*0020*/  S2R R13, SR_CTAID.Z ;  /* 0x00000000000d7919 */ /* 0x000e620000002700 */
[----:B------:R-:W-:-:S06]  /*0030*/  ULDC.64 UR8, c[0x0][0x208] ;  /* 0x0000820000087ab9 */ /* 0x000fcc0000000a00 */
[----:B------:R-:W2:Y:S08]  /*0040*/  LDC.64 R10, c[0x0][0x270] ;  /* 0x00009c00ff0a7b82 */ /* 0x000eb00000000a00 */
[----:B------:R-:W1:Y:S01]  /*0050*/  LDC.64 R4, c[0x0][0x270] ;  /* 0x00009c00ff047b82 */ /* 0x000e620000000a00 */
[----:B0-----:R-:W-:-:S04]  /*0060*/  ISETP.NE.U32.AND P2, PT, R2, RZ, PT ;  /* 0x000000ff0200720c */ /* 0x001fc80003f45070 */
[----:B------:R-:W-:Y:S02]  /*0070*/  ISETP.NE.AND.EX P2, PT, R3, RZ, PT, P2 ;  /* 0x000000ff0300720c */ /* 0x000fe40003f45320 */
[----:B--2---:R-:W-:-:S04]  /*0080*/  ISETP.NE.U32.AND P1, PT, R10, RZ, PT ;  /* 0x000000ff0a00720c */ /* 0x004fc80003f25070 */
[----:B------:R-:W-:Y:S01]  /*0090*/  ISETP.NE.AND.EX P1, PT, R11, RZ, PT, P1 ;  /* 0x000000ff0b00720c */ /* 0x000fe20003f25310 */
[----:B------:R-:W-:Y:S01]  /*00a0*/  ULDC UR4, c[0x0][0x240] ;  /* 0x0000900000047ab9 */ /* 0x000fe20000000800 */
[----:B-1----:R-:W-:-:S05]  /*00b0*/  IMAD.WIDE R4, R13, 0x4, R4 ;  /* 0x000000040d047825 */ /* 0x002fca00078e0204 */
[----:B------:R-:W0:Y:S01]  /*00c0*/  @P2 LDC.64 R6, c[0x0][0x278] ;  /* 0x00009e00ff062b82 */ /* 0x000e220000000a00 */
[----:B------:R-:W-:-:S05]  /*00d0*/  IMAD.U32 R43, RZ, RZ, UR4 ;  /* 0x00000004ff2b7e24 */ /* 0x000fca000f8e00ff */
[----:B------:R1:W5:Y:S01]  /*00e0*/  @P1 LDG.E R9, desc[UR8][R4.64] ;  /* 0x0000000804091981 */ /* 0x000362000c1e1900 */
[----:B0-----:R-:W-:-:S05]  /*00f0*/  @P2 IMAD.WIDE R6, R13, 0x4, R6 ;  /* 0x000000040d062825 */ /* 0x001fca00078e0206 */
[----:B------:R1:W5:Y:S01]  /*0100*/  @P2 LDG.E R43, desc[UR8][R6.64] ;  /* 0x00000008062b2981 */ /* 0x000362000c1e1900 */
[----:B------:R-:W-:Y:S01]  /*0110*/  ISETP.NE.U32.AND P0, PT, R10, RZ, PT ;  /* 0x000000ff0a00720c */ /* 0x000fe20003f05070 */
[----:B------:R-:W0:Y:S03]  /*0120*/  S2R R3, SR_CTAID.X ;  /* 0x0000000000037919 */ /* 0x000e260000002500 */
[----:B------:R-:W-:Y:S01]  /*0130*/  ISETP.NE.AND.EX P0, PT, R11, RZ, PT, P0 ;  /* 0x000000ff0b00720c */ /* 0x000fe20003f05300 */
[----:B0-----:R-:W-:Y:S01]  /*0140*/  IMAD.SHL.U32 R40, R3, 0x40, RZ ;  /* 0x0000004003287824 */ /* 0x001fe200078e00ff */
[----:B-1----:R-:W-:Y:S11]  /*0150*/  @P2 BRA `(.L_x_3644) ;  /* 0x0000000000102947 */ /* 0x002ff60003800000 */
[----:B------:R-:W-:Y:S05]  /*0160*/  @!P1 BRA `(.L_x_3644) ;  /* 0x00000000000c9947 */ /* 0x000fea0003800000 */
[----:B------:R-:W2:Y:S04]  /*0170*/  LDG.E R0, desc[UR8][R4.64] ;  /* 0x0000000804007981 */ /* 0x000ea8000c1e1900 */
[----:B-----5:R-:W2:Y:S02]  /*0180*/  LDG.E R43, desc[UR8][R4.64+0x4] ;  /* 0x00000408042b7981 */ /* 0x020ea4000c1e1900 */
[----:B--2---:R-:W-:-:S07]  /*0190*/  IMAD.IADD R43, R43, 0x1, -R0 ;  /* 0x000000012b2b7824 */ /* 0x004fce00078e0a00 */
.L_x_3644:
[----:B-----5:R-:W-:-:S13]  /*01a0*/  ISETP.LE.AND P2, PT, R43, R40, PT ;  /* 0x000000282b00720c */ /* 0x020fda0003f43270 */
[----:B------:R-:W-:Y:S05]  /*01b0*/  @P0 EXIT P2 ;  /* 0x000000000000094d */ /* 0x000fea0001000000 */
[----:B------:R-:W0:Y:S01]  /*01c0*/  S2R R6, SR_CTAID.Y ;  /* 0x0000000000067919 */ /* 0x000e220000002600 */
[----:B------:R-:W-:Y:S01]  /*01d0*/  @P1 IMAD R0, R13, 0x40, R9 ;  /* 0x000000400d001824 */ /* 0x000fe200078e0209 */
[----:B------:R-:W1:Y:S01]  /*01e0*/  LDC.64 R14, c[0x0][0x228] ;  /* 0x00008a00ff0e7b82 */ /* 0x000e620000000a00 */
[----:B------:R-:W-:Y:S01]  /*01f0*/  CS2R R10, SRZ ;  /* 0x00000000000a7805 */ /* 0x000fe2000001ff00 */
[----:B------:R-:W2:Y:S01]  /*0200*/  S2R R17, SR_TID.X ;  /* 0x0000000000117919 */ /* 0x000ea20000002100 */
[----:B------:R-:W-:Y:S01]  /*0210*/  IMAD R7, R3, 0x3000, RZ ;  /* 0x0000300003077824 */ /* 0x000fe200078e02ff */
[----:B------:R-:W-:Y:S01]  /*0220*/  @P1 SHF.R.S32.HI R5, RZ, 0x1f, R0 ;  /* 0x0000001fff051819 */ /* 0x000fe20000011400 */
[----:B------:R-:W-:Y:S01]  /*0230*/  BSSY B0, `(.L_x_3645) ;  /* 0x0000030000007945 */ /* 0x000fe20003800000 */
[----:B------:R-:W3:Y:S01]  /*0240*/  S2R R2, SR_CgaCtaId ;  /* 0x0000000000027919 */ /* 0x000ee20000008800 */
[----:B------:R-:W-:Y:S01]  /*0250*/  SEL R4, R13, RZ, !P0 ;  /* 0x000000ff0d047207 */ /* 0x000fe20004000000 */
[----:B------:R-:W4:Y:S01]  /*0260*/  LDC.64 R18, c[0x0][0x230] ;  /* 0x00008c00ff127b82 */ /* 0x000f220000000a00 */
[----:B------:R-:W-:-:S04]  /*0270*/  @P1 LEA.HI R5, R5, R0, RZ, 0x6 ;  /* 0x0000000005051211 */ /* 0x000fc800078f30ff */
[----:B------:R-:W-:-:S03]  /*0280*/  @P1 SHF.R.S32.HI R5, RZ, 0x6, R5 ;  /* 0x00000006ff051819 */ /* 0x000fc60000011405 */
[----:B------:R-:W5:Y:S02]  /*0290*/  LDC.64 R20, c[0x0][0x210] ;  /* 0x00008400ff147b82 */ /* 0x000f640000000a00 */
[----:B------:R-:W-:-:S04]  /*02a0*/  @P1 IMAD R5, R5, 0x3000, RZ ;  /* 0x0000300005051824 */ /* 0x000fc800078e02ff */
[--C-:B------:R-:W-:Y:S01]  /*02b0*/  @P1 IMAD.MOV.U32 R10, RZ, RZ, R5.reuse ;  /* 0x000000ffff0a1224 */ /* 0x100fe200078e0005 */
[----:B------:R-:W-:-:S04]  /*02c0*/  @P1 SHF.R.S32.HI R11, RZ, 0x1f, R5 ;  /* 0x0000001fff0b1819 */ /* 0x000fc80000011405 */
[C---:B------:R-:W-:Y:S02]  /*02d0*/  IADD3 R10, P2, R7.reuse, R10, RZ ;  /* 0x0000000a070a7210 */ /* 0x040fe40007f5e0ff */
[----:B0-----:R-:W-:Y:S02]  /*02e0*/  SHF.R.S32.HI R5, RZ, 0x1f, R6 ;  /* 0x0000001fff057819 */ /* 0x001fe40000011406 */
[----:B------:R-:W-:Y:S02]  /*02f0*/  LEA.HI.X.SX32 R11, R7, R11, 0x1, P2 ;  /* 0x0000000b070b7211 */ /* 0x000fe400010f0eff */
[----:B------:R-:W-:Y:S01]  /*0300*/  SHF.R.S32.HI R7, RZ, 0x1f, R13 ;  /* 0x0000001fff077819 */ /* 0x000fe2000001140d */
[-C--:B-1----:R-:W-:Y:S02]  /*0310*/  IMAD R0, R5, R14.reuse, RZ ;  /* 0x0000000e05007224 */ /* 0x082fe400078e02ff */
[----:B------:R-:W-:Y:S01]  /*0320*/  IMAD.WIDE.U32 R10, R6, R14, R10 ;  /* 0x0000000e060a7225 */ /* 0x000fe200078e000a */
[----:B------:R-:W-:-:S02]  /*0330*/  SEL R7, R7, RZ, !P0 ;  /* 0x000000ff07077207 */ /* 0x000fc40004000000 */
[----:B--2---:R-:W-:Y:S01]  /*0340*/  ISETP.NE.AND P0, PT, R17, RZ, PT ;  /* 0x000000ff1100720c */ /* 0x004fe20003f05270 */
[----:B------:R-:W-:Y:S02]  /*0350*/  IMAD R15, R6, R15, R0 ;  /* 0x0000000f060f7224 */ /* 0x000fe400078e0200 */
[-C--:B----4-:R-:W-:Y:S02]  /*0360*/  IMAD R0, R7, R18.reuse, RZ ;  /* 0x0000001207007224 */ /* 0x090fe400078e02ff */
[----:B------:R-:W-:Y:S02]  /*0370*/  IMAD.IADD R11, R11, 0x1, R15 ;  /* 0x000000010b0b7824 */ /* 0x000fe400078e020f */
[C---:B------:R-:W-:Y:S02]  /*0380*/  IMAD R13, R4.reuse, R19, R0 ;  /* 0x00000013040d7224 */ /* 0x040fe400078e0200 */
[----:B------:R-:W-:-:S05]  /*0390*/  IMAD.WIDE.U32 R10, R4, R18, R10 ;  /* 0x00000012040a7225 */ /* 0x000fca00078e000a */
[----:B------:R-:W-:Y:S02]  /*03a0*/  IADD3 R0, R11, R13, RZ ;  /* 0x0000000d0b007210 */ /* 0x000fe40007ffe0ff */
[----:B-----5:R-:W-:-:S04]  /*03b0*/  LEA R20, P2, R10, R20, 0x2 ;  /* 0x000000140a147211 */ /* 0x020fc800078410ff */
[----:B------:R-:W-:Y:S01]  /*03c0*/  LEA.HI.X R0, R10, R21, R0, 0x2, P2 ;  /* 0x000000150a007211 */ /* 0x000fe200010f1400 */
[----:B---3--:R-:W-:Y:S08]  /*03d0*/  @P0 BRA `(.L_x_3646) ;  /* 0x0000000000540947 */ /* 0x008ff00003800000 */
        /* <DEDUP_REMOVED lines=16> */
.L_x_3647:
[----:B------:R-:W-:Y:S01]  /*04e0*/  @P0 ELECT P2, URZ, PT ;  /* 0x00000000003f082f */ /* 0x000fe20003840000 */
[----:B------:R1:W-:-:S12]  /*04f0*/  UBLKCP.S.G [UR6], [UR4], UR10 ;  /* 0x00000006040073ba */ /* 0x0003d8000800020a */
[----:B------:R-:W-:Y:S02]  /*0500*/  @P2 PLOP3.LUT P0, PT, P2, PT, PT, 0x8, 0x0 ;  /* 0x000000000000281c */ /* 0x000fe4000170e170 */
[----:B------:R-:W-:-:S11]  /*0510*/  PLOP3.LUT P2, PT, PT, PT, PT, 0x8, 0x0 ;  /* 0x000000000000781c */ /* 0x000fd60003f4e170 */
[----:B-1----:R-:W-:Y:S05]  /*0520*/  @P0 BRA.U.ANY `(.L_x_3647) ;  /* 0xfffffffd00ec0947 */ /* 0x002fea000393ffff */
.L_x_3646:
[----:B------:R-:W-:Y:S05]  /*0530*/  BSYNC B0 ;  /* 0x0000000000007941 */ /* 0x000fea0003800000 */
.L_x_3645:
[----:B------:R-:W-:Y:S01]  /*0540*/  BAR.SYNC.DEFER_BLOCKING 0x0 ;  /* 0x0000000000007b1d */ /* 0x000fe20000010000 */
[----:B------:R-:W-:Y:S02]  /*0550*/  MOV R41, 0x400 ;  /* 0x0000040000297802 */ /* 0x000fe40000000f00 */
[----:B------:R-:W-:Y:S02]  /*0560*/  CS2R R50, SRZ ;  /* 0x0000000000327805 */ /* 0x000fe4000001ff00 */
[----:B------:R-:W-:Y:S01]  /*0570*/  SHF.L.U32 R0, RZ, 0x1f, RZ ;  /* 0x0000001fff007819 */ /* 0x000fe200000006ff */
[--C-:B------:R-:W-:Y:S01]  /*0580*/  @P1 IMAD.MOV.U32 R50, RZ, RZ, R9.reuse ;  /* 0x000000ffff321224 */ /* 0x100fe200078e0009 */
[----:B------:R-:W-:Y:S02]  /*0590*/  LEA R41, R2, R41, 0x18 ;  /* 0x0000002902297211 */ /* 0x000fe400078ec0ff */
[----:B------:R-:W-:-:S07]  /*05a0*/  @P1 SHF.R.S32.HI R51, RZ, 0x1f, R9 ;  /* 0x0000001fff331819 */ /* 0x000fce0000011409 */
.L_x_3648:
[----:B-1----:R1:W2:Y:S02]  /*05b0*/  SYNCS.PHASECHK.TRANS64.TRYWAIT P0, [R41+URZ+0x12000], R0 ;  /* 0x01200000290075a7 */ /* 0x0022a4000800017f */
[----:B--2---:R-:W-:Y:S05]  /*05c0*/  @!P0 NANOSLEEP.SYNCS 0x989680 ;  /* 0x009896800000895d */ /* 0x004fea0003900000 */
[----:B------:R-:W2:Y:S02]  /*05d0*/  @!P0 SYNCS.PHASECHK.TRANS64 P0, [R41+URZ+0x12000], R0 ;  /* 0x01200000290085a7 */ /* 0x000ea4000800007f */
[----:B--2---:R-:W-:Y:S05]  /*05e0*/  @!P0 BRA `(.L_x_3648) ;  /* 0xfffffffc00f08947 */ /* 0x004fea000383ffff */
[----:B------:R-:W-:Y:S01]  /*05f0*/  SHF.R.S32.HI R46, RZ, 0x1f, R17 ;  /* 0x0000001fff2e7819 */ /* 0x000fe20000011411 */
[----:B------:R-:W-:Y:S01]  /*0600*/  IMAD.HI R16, R17, 0x2aaaaaab, RZ ;  /* 0x2aaaaaab11107827 */ /* 0x000fe200078e02ff */
[----:B------:R-:W-:Y:S01]  /*0610*/  ULDC UR4, c[0x0][0x268] ;  /* 0x00009a0000047ab9 */ /* 0x000fe20000000800 */
[----:B------:R-:W-:Y:S01]  /*0620*/  ULDC.64 UR6, c[0x0][0x258] ;  /* 0x0000960000067ab9 */ /* 0x000fe20000000a00 */
[CC--:B-1----:R-:W-:Y:S01]  /*0630*/  LEA.HI R0, R46.reuse, R17.reuse, RZ, 0x7 ;  /* 0x000000112e007211 */ /* 0x0c2fe200078f38ff */
[----:B------:R-:W-:Y:S01]  /*0640*/  IMAD R5, R5, UR6, RZ ;  /* 0x0000000605057c24 */ /* 0x000fe2000f8e02ff */
[-C--:B0-----:R-:W-:Y:S01]  /*0650*/  LEA.HI R8, R46, R17.reuse, RZ, 0x5 ;  /* 0x000000112e087211 */ /* 0x081fe200078f28ff */
[----:B------:R-:W-:Y:S01]  /*0660*/  BSSY B0, `(.L_x_3649) ;  /* 0x0000099000007945 */ /* 0x000fe20003800000 */
[C---:B------:R-:W-:Y:S01]  /*0670*/  LOP3.LUT R2, R0.reuse, 0xfffff80, RZ, 0xc0, !PT ;  /* 0x0fffff8000027812 */ /* 0x040fe200078ec0ff */
[----:B------:R-:W-:Y:S01]  /*0680*/  IMAD.SHL.U32 R0, R0, 0x20, RZ ;  /* 0x0000002000007824 */ /* 0x000fe200078e00ff */
[----:B------:R-:W-:-:S02]  /*0690*/  LEA.HI R46, R46, R17, RZ, 0x4 ;  /* 0x000000112e2e7211 */ /* 0x000fc400078f20ff */
[----:B------:R-:W-:Y:S01]  /*06a0*/  SHF.R.S32.HI R12, RZ, 0x5, R8 ;  /* 0x00000005ff0c7819 */ /* 0x000fe20000011408 */
[C---:B------:R-:W-:Y:S01]  /*06b0*/  IMAD.IADD R2, R17.reuse, 0x1, -R2 ;  /* 0x0000000111027824 */ /* 0x040fe200078e0a02 */
[----:B------:R-:W-:Y:S02]  /*06c0*/  LOP3.LUT R21, R0, 0xfffff000, RZ, 0xc0, !PT ;  /* 0xfffff00000157812 */ /* 0x000fe400078ec0ff */
[----:B------:R-:W-:Y:S02]  /*06d0*/  LOP3.LUT R0, R46, 0xfffffff0, RZ, 0xc0, !PT ;  /* 0xfffffff02e007812 */ /* 0x000fe400078ec0ff */
[----:B------:R-:W-:Y:S01]  /*06e0*/  SHF.R.S32.HI R9, RZ, 0x1f, R8 ;  /* 0x0000001fff097819 */ /* 0x000fe20000011408 */
[----:B------:R-:W-:Y:S01]  /*06f0*/  IMAD R2, R2, 0x4, R21 ;  /* 0x0000000402027824 */ /* 0x000fe200078e0215 */
[----:B------:R-:W-:Y:S01]  /*0700*/  SHF.R.U32.HI R19, RZ, 0x1f, R16 ;  /* 0x0000001fff137819 */ /* 0x000fe20000011610 */
[----:B------:R-:W-:Y:S01]  /*0710*/  IMAD.IADD R45, R17, 0x1, -R0 ;  /* 0x00000001112d7824 */ /* 0x000fe200078e0a00 */
[----:B------:R-:W-:-:S02]  /*0720*/  LEA.HI R9, R9, R12, RZ, 0x2 ;  /* 0x0000000c09097211 */ /* 0x000fc400078f10ff */
[----:B------:R-:W-:Y:S02]  /*0730*/  LEA.HI.SX32 R0, R16, R19, 0x1e ;  /* 0x0000001310007211 */ /* 0x000fe400078ff2ff */
[----:B------:R-:W-:Y:S02]  /*0740*/  SHF.R.S32.HI R52, RZ, 0x1f, R45 ;  /* 0x0000001fff347819 */ /* 0x000fe4000001142d */
[----:B------:R-:W-:Y:S01]  /*0750*/  LOP3.LUT R13, R9, 0x3ffffc, RZ, 0xc0, !PT ;  /* 0x003ffffc090d7812 */ /* 0x000fe200078ec0ff */
[----:B------:R-:W-:Y:S01]  /*0760*/  IMAD R44, R0, -0x18, R17 ;  /* 0xffffffe8002c7824 */ /* 0x000fe200078e0211 */
[----:B------:R-:W-:Y:S01]  /*0770*/  LEA.HI R52, R52, R45, RZ, 0x3 ;  /* 0x0000002d34347211 */ /* 0x000fe200078f18ff */
[----:B------:R-:W-:Y:S01]  /*0780*/  IMAD.SHL.U32 R37, R0, 0x40, RZ ;  /* 0x0000004000257824 */ /* 0x000fe200078e00ff */
[----:B------:R-:W-:Y:S01]  /*0790*/  LEA R36, R2, R41, 0x2 ;  /* 0x0000002902247211 */ /* 0x000fe200078e10ff */
[----:B------:R-:W-:Y:S01]  /*07a0*/  IMAD.IADD R42, R12, 0x1, -R13 ;  /* 0x000000010c2a7824 */ /* 0x000fe200078e0a0d */
[C---:B------:R-:W-:Y:S01]  /*07b0*/  LOP3.LUT R24, R52.reuse, 0xfffffff8, RZ, 0xc0, !PT ;  /* 0xfffffff834187812 */ /* 0x040fe200078ec0ff */
[----:B------:R-:W-:Y:S01]  /*07c0*/  IMAD.SHL.U32 R52, R52, 0x40, RZ ;  /* 0x0000004034347824 */ /* 0x000fe200078e00ff */
[----:B------:R-:W-:Y:S01]  /*07d0*/  SHF.R.S32.HI R25, RZ, 0x1f, R44 ;  /* 0x0000001fff197819 */ /* 0x000fe2000001142c */
[----:B------:R-:W0:Y:S01]  /*07e0*/  LDS.128 R12, [R36+0x800] ;  /* 0x00080000240c7984 */ /* 0x000e220000000c00 */
[----:B------:R-:W-:Y:S01]  /*07f0*/  IMAD R42, R42, 0x400, R21 ;  /* 0x000004002a2a7824 */ /* 0x000fe200078e0215 */
[----:B------:R-:W-:Y:S01]  /*0800*/  LOP3.LUT R37, R37, 0x1c0, RZ, 0xc0, !PT ;  /* 0x000001c025257812 */ /* 0x000fe200078ec0ff */
[----:B------:R-:W-:Y:S01]  /*0810*/  IMAD.IADD R45, R45, 0x1, -R24 ;  /* 0x000000012d2d7824 */ /* 0x000fe200078e0a18 */
[----:B------:R-:W1:Y:S01]  /*0820*/  LDS.128 R20, [R36+0x1800] ;  /* 0x0018000024147984 */ /* 0x000e620000000c00 */
[----:B------:R-:W-:-:S02]  /*0830*/  LEA.HI R53, R25, R44, RZ, 0x3 ;  /* 0x0000002c19357211 */ /* 0x000fc400078f18ff */
[----:B------:R-:W-:Y:S01]  /*0840*/  SHF.L.U32 R44, R44, 0x3, RZ ;  /* 0x000000032c2c7819 */ /* 0x000fe200000006ff */
[----:B------:R-:W2:Y:S01]  /*0850*/  LDS.128 R8, [R36] ;  /* 0x0000000024087984 */ /* 0x000ea20000000c00 */
[----:B------:R-:W-:Y:S01]  /*0860*/  LEA.HI R2, R16, R19, RZ, 0x1b ;  /* 0x0000001310027211 */ /* 0x000fe200078fd8ff */
[----:B------:R-:W-:Y:S01]  /*0870*/  IMAD.SHL.U32 R49, R45, 0x40, RZ ;  /* 0x000000402d317824 */ /* 0x000fe200078e00ff */
[----:B------:R-:W-:Y:S01]  /*0880*/  LOP3.LUT R47, R37, 0x38, R44, 0xf8, !PT ;  /* 0x00000038252f7812 */ /* 0x000fe200078ef82c */
[----:B------:R-:W3:Y:S01]  /*0890*/  LDS.128 R24, [R36+0x2000] ;  /* 0x0020000024187984 */ /* 0x000ee20000000c00 */
[----:B------:R-:W-:Y:S01]  /*08a0*/  SHF.R.U32.HI R48, RZ, 0x3, R37 ;  /* 0x00000003ff307819 */ /* 0x000fe20000011625 */
[----:B------:R-:W-:Y:S01]  /*08b0*/  IMAD.SHL.U32 R53, R53, 0x200, RZ ;  /* 0x0000020035357824 */ /* 0x000fe200078e00ff */
[----:B------:R-:W-:Y:S01]  /*08c0*/  SHF.R.U32.HI R46, RZ, 0x1, R46 ;  /* 0x00000001ff2e7819 */ /* 0x000fe2000001162e */
[----:B------:R-:W4:Y:S01]  /*08d0*/  LDS.128 R16, [R36+0x1000] ;  /* 0x0010000024107984 */ /* 0x000f220000000c00 */
[----:B------:R-:W-:-:S02]  /*08e0*/  LOP3.LUT R49, R49, 0x1c0, RZ, 0xc0, !PT ;  /* 0x000001c031317812 */ /* 0x000fc400078ec0ff */
[----:B------:R-:W-:Y:S01]  /*08f0*/  LOP3.LUT R47, R47, R48, RZ, 0x3c, !PT ;  /* 0x000000302f2f7212 */ /* 0x000fe200078e3cff */
[----:B------:R-:W5:Y:S01]  /*0900*/  LDS.128 R32, [R36+0x3000] ;  /* 0x0030000024207984 */ /* 0x000f620000000c00 */
[----:B------:R-:W-:Y:S02]  /*0910*/  LOP3.LUT R46, R49, 0x8, R46, 0xf8, !PT ;  /* 0x00000008312e7812 */ /* 0x000fe400078ef82e */
[----:B------:R-:W-:Y:S01]  /*0920*/  SHF.R.U32.HI R49, RZ, 0x3, R49 ;  /* 0x00000003ff317819 */ /* 0x000fe20000011631 */
[----:B------:R-:W5:Y:S01]  /*0930*/  LDS.128 R28, [R36+0x2800] ;  /* 0x00280000241c7984 */ /* 0x000f620000000c00 */
[----:B------:R-:W-:Y:S02]  /*0940*/  R2P PR, R45, 0x6 ;  /* 0x000000062d007804 */ /* 0x000fe40000000000 */
[----:B------:R-:W-:Y:S01]  /*0950*/  LOP3.LUT R46, R46, R49, RZ, 0x3c, !PT ;  /* 0x000000312e2e7212 */ /* 0x000fe200078e3cff */
[----:B------:R-:W5:Y:S01]  /*0960*/  LDS.128 R36, [R36+0x3800] ;  /* 0x0038000024247984 */ /* 0x000f620000000c00 */
[----:B------:R-:W-:-:S02]  /*0970*/  LOP3.LUT R49, R52, 0x7ffffe00, RZ, 0xc0, !PT ;  /* 0x7ffffe0034317812 */ /* 0x000fc400078ec0ff */
[----:B------:R-:W-:Y:S02]  /*0980*/  LOP3.LUT R53, R53, 0x7ffff000, RZ, 0xc0, !PT ;  /* 0x7ffff00035357812 */ /* 0x000fe400078ec0ff */
[----:B------:R-:W-:Y:S02]  /*0990*/  IADD3 R42, R46, R42, R49 ;  /* 0x0000002a2e2a7210 */ /* 0x000fe40007ffe031 */
[----:B------:R-:W-:Y:S01]  /*09a0*/  VIADDMNMX R43, R43, -R40, 0x40, PT ;  /* 0x000000402b2b7446 */ /* 0x000fe20003800928 */
[----:B------:R-:W-:Y:S02]  /*09b0*/  IMAD R2, R2, 0x200, R53 ;  /* 0x0000020002027824 */ /* 0x000fe400078e0235 */
[----:B0-----:R-:W-:Y:S01]  /*09c0*/  FMUL.FTZ R48, R15, UR4 ;  /* 0x000000040f307c20 */ /* 0x001fe20008410000 */
[----:B------:R-:W-:Y:S01]  /*09d0*/  FMUL.FTZ R13, R13, UR4 ;  /* 0x000000040d0d7c20 */ /* 0x000fe20008410000 */
[----:B------:R-:W-:Y:S02]  /*09e0*/  IMAD.IADD R2, R2, 0x1, R47 ;  /* 0x0000000102027824 */ /* 0x000fe400078e022f */
[----:B-1----:R-:W-:Y:S01]  /*09f0*/  FMUL.FTZ R15, R20, UR4 ;  /* 0x00000004140f7c20 */ /* 0x002fe20008410000 */
[----:B------:R-:W-:Y:S01]  /*0a00*/  FMUL.FTZ R20, R21, UR4 ;  /* 0x0000000415147c20 */ /* 0x000fe20008410000 */
[----:B------:R-:W-:Y:S01]  /*0a10*/  FMUL.FTZ R23, R23, UR4 ;  /* 0x0000000417177c20 */ /* 0x000fe20008410000 */
[----:B--2---:R-:W-:Y:S01]  /*0a20*/  FMUL.FTZ R45, R9, UR4 ;  /* 0x00000004092d7c20 */ /* 0x004fe20008410000 */
[----:B------:R-:W-:Y:S01]  /*0a30*/  FMUL.FTZ R46, R11, UR4 ;  /* 0x000000040b2e7c20 */ /* 0x000fe20008410000 */
[----:B------:R-:W-:Y:S01]  /*0a40*/  FMUL.FTZ R9, R10, UR4 ;  /* 0x000000040a097c20 */ /* 0x000fe20008410000 */
[----:B------:R-:W-:Y:S01]  /*0a50*/  FMUL.FTZ R11, R14, UR4 ;  /* 0x000000040e0b7c20 */ /* 0x000fe20008410000 */
[----:B---3--:R-:W-:Y:S01]  /*0a60*/  FMUL.FTZ R21, R26, UR4 ;  /* 0x000000041a157c20 */ /* 0x008fe20008410000 */
[----:B------:R-:W-:Y:S01]  /*0a70*/  FMUL.FTZ R10, R12, UR4 ;  /* 0x000000040c0a7c20 */ /* 0x000fe20008410000 */
[----:B------:R-:W-:Y:S01]  /*0a80*/  FMUL.FTZ R26, R27, UR4 ;  /* 0x000000041b1a7c20 */ /* 0x000fe20008410000 */
[----:B------:R-:W-:Y:S01]  /*0a90*/  FMUL.FTZ R25, R25, UR4 ;  /* 0x0000000419197c20 */ /* 0x000fe20008410000 */
[----:B----4-:R-:W-:Y:S01]  /*0aa0*/  FMUL.FTZ R14, R18, UR4 ;  /* 0x00000004120e7c20 */ /* 0x010fe20008410000 */
[----:B------:R-:W-:Y:S01]  /*0ab0*/  FMUL.FTZ R19, R19, UR4 ;  /* 0x0000000413137c20 */ /* 0x000fe20008410000 */
[----:B------:R-:W-:Y:S01]  /*0ac0*/  FMUL.FTZ R18, R24, UR4 ;  /* 0x0000000418127c20 */ /* 0x000fe20008410000 */
[----:B------:R-:W-:Y:S01]  /*0ad0*/  FMUL.FTZ R12, R16, UR4 ;  /* 0x00000004100c7c20 */ /* 0x000fe20008410000 */
[----:B-----5:R-:W-:Y:S01]  /*0ae0*/  FMUL.FTZ R27, R32, UR4 ;  /* 0x00000004201b7c20 */ /* 0x020fe20008410000 */
[----:B------:R-:W-:Y:S01]  /*0af0*/  FMUL.FTZ R32, R33, UR4 ;  /* 0x0000000421207c20 */ /* 0x000fe20008410000 */
[----:B------:R-:W-:Y:S01]  /*0b00*/  FMUL.FTZ R16, R22, UR4 ;  /* 0x0000000416107c20 */ /* 0x000fe20008410000 */
[----:B------:R-:W-:Y:S01]  /*0b10*/  F2FP.F16.F32.PACK_AB R10, R13, R10 ;  /* 0x0000000a0d0a723e */ /* 0x000fe200000000ff */
[----:B------:R-:W-:Y:S01]  /*0b20*/  FMUL.FTZ R24, R30, UR4 ;  /* 0x000000041e187c20 */ /* 0x000fe20008410000 */
[----:B------:R-:W-:Y:S01]  /*0b30*/  FMUL.FTZ R31, R31, UR4 ;  /* 0x000000041f1f7c20 */ /* 0x000fe20008410000 */
[----:B------:R-:W-:Y:S01]  /*0b40*/  F2FP.F16.F32.PACK_AB R13, R19, R14 ;  /* 0x0000000e130d723e */ /* 0x000fe200000000ff */
[----:B------:R-:W-:Y:S01]  /*0b50*/  FMUL.FTZ R22, R28, UR4 ;  /* 0x000000041c167c20 */ /* 0x000fe20008410000 */
[----:B------:R-:W-:Y:S01]  /*0b60*/  FMUL.FTZ R33, R38, UR4 ;  /* 0x0000000426217c20 */ /* 0x000fe20008410000 */
[----:B------:R-:W-:Y:S01]  /*0b70*/  FMUL.FTZ R38, R39, UR4 ;  /* 0x0000000427267c20 */ /* 0x000fe20008410000 */
[----:B------:R-:W-:Y:S01]  /*0b80*/  IADD3 R39, R41, 0xc000, RZ ;  /* 0x0000c00029277810 */ /* 0x000fe20007ffe0ff */
[----:B------:R-:W-:Y:S01]  /*0b90*/  FMUL.FTZ R29, R29, UR4 ;  /* 0x000000041d1d7c20 */ /* 0x000fe20008410000 */
[----:B------:R-:W-:Y:S01]  /*0ba0*/  F2FP.F16.F32.PACK_AB R19, R31, R24 ;  /* 0x000000181f13723e */ /* 0x000fe200000000ff */
[----:B------:R-:W-:Y:S01]  /*0bb0*/  IMAD.MOV.U32 R24, RZ, RZ, 0x20 ;  /* 0x00000020ff187424 */ /* 0x000fe200078e00ff */
[----:B------:R-:W-:Y:S01]  /*0bc0*/  F2FP.F16.F32.PACK_AB R14, R20, R15 ;  /* 0x0000000f140e723e */ /* 0x000fe200000000ff */
[----:B------:R-:W-:Y:S01]  /*0bd0*/  FMUL.FTZ R8, R8, UR4 ;  /* 0x0000000408087c20 */ /* 0x000fe20008410000 */
[----:B------:R-:W-:Y:S01]  /*0be0*/  F2FP.F16.F32.PACK_AB R15, R23, R16 ;  /* 0x00000010170f723e */ /* 0x000fe200000000ff */
[----:B------:R-:W-:-:S02]  /*0bf0*/  IMAD R23, R42, 0x2, R39 ;  /* 0x000000022a177824 */ /* 0x000fc400078e0227 */
[----:B------:R-:W-:Y:S01]  /*0c00*/  FMUL.FTZ R30, R36, UR4 ;  /* 0x00000004241e7c20 */ /* 0x000fe20008410000 */
[----:B------:R-:W-:Y:S01]  /*0c10*/  FMUL.FTZ R37, R37, UR4 ;  /* 0x0000000425257c20 */ /* 0x000fe20008410000 */
[----:B------:R-:W-:Y:S01]  /*0c20*/  FMUL.FTZ R17, R17, UR4 ;  /* 0x0000000411117c20 */ /* 0x000fe20008410000 */
[----:B------:R-:W-:Y:S01]  /*0c30*/  SEL R24, R24, 0xffffffe0, !P1 ;  /* 0xffffffe018187807 */ /* 0x000fe20004800000 */
[----:B------:R-:W-:Y:S01]  /*0c40*/  FMUL.FTZ R28, R34, UR4 ;  /* 0x00000004221c7c20 */ /* 0x000fe20008410000 */
[----:B------:R-:W-:Y:S01]  /*0c50*/  FMUL.FTZ R35, R35, UR4 ;  /* 0x0000000423237c20 */ /* 0x000fe20008410000 */
[----:B------:R-:W-:Y:S01]  /*0c60*/  F2FP.F16.F32.PACK_AB R16, R25, R18 ;  /* 0x000000121910723e */ /* 0x000fe200000000ff */
[----:B------:R-:W-:Y:S01]  /*0c70*/  VIADD R31, R23, 0x40 ;  /* 0x00000040171f7836 */ /* 0x000fe20000000000 */
[----:B------:R-:W-:Y:S01]  /*0c80*/  F2FP.F16.F32.PACK_AB R18, R29, R22 ;  /* 0x000000161d12723e */ /* 0x000fe200000000ff */
[----:B------:R-:W-:Y:S01]  /*0c90*/  @P2 VIADD R31, R23, 0xffffffc0 ;  /* 0xffffffc0171f2836 */ /* 0x000fe20000000000 */
[----:B------:R-:W-:Y:S01]  /*0ca0*/  F2FP.F16.F32.PACK_AB R8, R45, R8 ;  /* 0x000000082d08723e */ /* 0x000fe200000000ff */
[--C-:B------:R-:W-:Y:S01]  /*0cb0*/  IMAD R42, R42, 0x2, R41.reuse ;  /* 0x000000022a2a7824 */ /* 0x100fe200078e0229 */
[----:B------:R-:W-:Y:S01]  /*0cc0*/  F2FP.F16.F32.PACK_AB R9, R46, R9 ;  /* 0x000000092e09723e */ /* 0x000fe200000000ff */
[----:B------:R-:W-:Y:S01]  /*0cd0*/  IMAD R41, R2, 0x2, R41 ;  /* 0x0000000202297824 */ /* 0x000fe200078e0229 */
[----:B------:R-:W-:Y:S01]  /*0ce0*/  F2FP.F16.F32.PACK_AB R11, R48, R11 ;  /* 0x0000000b300b723e */ /* 0x000fe200000000ff */
[----:B------:R-:W-:Y:S01]  /*0cf0*/  ULDC UR4, c[0x0][0x244] ;  /* 0x0000910000047ab9 */ /* 0x000fe20000000800 */
[----:B------:R-:W-:-:S02]  /*0d00*/  F2FP.F16.F32.PACK_AB R22, R37, R30 ;  /* 0x0000001e2516723e */ /* 0x000fc400000000ff */
[----:B------:R-:W-:Y:S01]  /*0d10*/  F2FP.F16.F32.PACK_AB R12, R17, R12 ;  /* 0x0000000c110c723e */ /* 0x000fe200000000ff */
[----:B------:R0:W-:Y:S01]  /*0d20*/  STSM.16.M88.4 [R42+0xc000], R8 ;  /* 0x00c000082a007844 */ /* 0x0001e20000000200 */
[----:B------:R-:W-:Y:S02]  /*0d30*/  IADD3 R30, R23, R24, RZ ;  /* 0x00000018171e7210 */ /* 0x000fe40007ffe0ff */
[----:B------:R-:W-:Y:S02]  /*0d40*/  F2FP.F16.F32.PACK_AB R17, R26, R21 ;  /* 0x000000151a11723e */ /* 0x000fe400000000ff */
[----:B------:R-:W-:Y:S01]  /*0d50*/  F2FP.F16.F32.PACK_AB R20, R32, R27 ;  /* 0x0000001b2014723e */ /* 0x000fe200000000ff */
[----:B------:R-:W-:Y:S01]  /*0d60*/  IMAD.IADD R32, R24, 0x1, R31 ;  /* 0x0000000118207824 */ /* 0x000fe200078e021f */
[----:B------:R-:W-:Y:S01]  /*0d70*/  F2FP.F16.F32.PACK_AB R21, R35, R28 ;  /* 0x0000001c2315723e */ /* 0x000fe200000000ff */
[----:B------:R1:W-:Y:S01]  /*0d80*/  STSM.16.M88.4 [R30], R12 ;  /* 0x0000000c1e007844 */ /* 0x0003e20000000200 */
[----:B------:R-:W-:-:S02]  /*0d90*/  F2FP.F16.F32.PACK_AB R23, R38, R33 ;  /* 0x000000212617723e */ /* 0x000fc400000000ff */
[C---:B------:R-:W-:Y:S01]  /*0da0*/  IADD3 R28, P0, R0.reuse, R50, RZ ;  /* 0x00000032001c7210 */ /* 0x040fe20007f1e0ff */
[----:B------:R1:W-:Y:S01]  /*0db0*/  STSM.16.M88.4 [R31], R16 ;  /* 0x000000101f007844 */ /* 0x0003e20000000200 */
[--C-:B------:R-:W-:Y:S02]  /*0dc0*/  SHF.R.S32.HI R45, RZ, 0x1f, R44.reuse ;  /* 0x0000001fff2d7819 */ /* 0x100fe4000001142c */
[----:B------:R-:W-:Y:S01]  /*0dd0*/  LEA.HI.X.SX32 R29, R0, R51, 0x1, P0 ;  /* 0x00000033001d7211 */ /* 0x000fe200000f0eff */
[----:B------:R1:W-:Y:S01]  /*0de0*/  STSM.16.M88.4 [R32], R20 ;  /* 0x0000001420007844 */ /* 0x0003e20000000200 */
[----:B------:R-:W-:Y:S01]  /*0df0*/  BAR.SYNC.DEFER_BLOCKING 0x0 ;  /* 0x0000000000007b1d */ /* 0x000fe20000010000 */
[----:B------:R-:W-:Y:S01]  /*0e00*/  ISETP.GE.AND P0, PT, R44, UR4, PT ;  /* 0x000000042c007c0c */ /* 0x000fe2000bf06270 */
[C---:B0-----:R-:W-:Y:S02]  /*0e10*/  IMAD R9, R6.reuse, UR7, R5 ;  /* 0x0000000706097c24 */ /* 0x041fe4000f8e0205 */
[----:B------:R-:W-:Y:S01]  /*0e20*/  IMAD.WIDE.U32 R44, R6, UR6, R44 ;  /* 0x00000006062c7c25 */ /* 0x000fe2000f8e002c */
[----:B------:R-:W-:Y:S01]  /*0e30*/  ISETP.GE.OR P3, PT, R0, R43, P0 ;  /* 0x0000002b0000720c */ /* 0x000fe20000766670 */
[----:B------:R-:W-:-:S02]  /*0e40*/  ULDC.64 UR4, c[0x0][0x260] ;  /* 0x0000980000047ab9 */ /* 0x000fc40000000a00 */
[C---:B------:R-:W-:Y:S01]  /*0e50*/  VIADD R5, R0.reuse, 0x10 ;  /* 0x0000001000057836 */ /* 0x040fe20000000000 */
[----:B------:R-:W-:Y:S01]  /*0e60*/  IADD3 R45, R45, R9, RZ ;  /* 0x000000092d2d7210 */ /* 0x000fe20007ffe0ff */
[----:B------:R-:W-:Y:S02]  /*0e70*/  IMAD R7, R7, UR4, RZ ;  /* 0x0000000407077c24 */ /* 0x000fe4000f8e02ff */
[C---:B------:R-:W-:Y:S01]  /*0e80*/  VIADD R6, R0.reuse, 0x20 ;  /* 0x0000002000067836 */ /* 0x040fe20000000000 */
[-C--:B------:R-:W-:Y:S01]  /*0e90*/  ISETP.GE.OR P2, PT, R5, R43.reuse, P0 ;  /* 0x0000002b0500720c */ /* 0x080fe20000746670 */
[----:B------:R-:W-:Y:S02]  /*0ea0*/  VIADD R0, R0, 0x30 ;  /* 0x0000003000007836 */ /* 0x000fe40000000000 */
[----:B------:R-:W-:Y:S01]  /*0eb0*/  IMAD R9, R4, UR5, R7 ;  /* 0x0000000504097c24 */ /* 0x000fe2000f8e0207 */
[-C--:B------:R-:W-:Y:S01]  /*0ec0*/  ISETP.GE.OR P1, PT, R6, R43.reuse, P0 ;  /* 0x0000002b0600720c */ /* 0x080fe20000726670 */
[----:B------:R-:W-:Y:S01]  /*0ed0*/  IMAD.WIDE.U32 R4, R4, UR4, R44 ;  /* 0x0000000404047c25 */ /* 0x000fe2000f8e002c */
[----:B------:R-:W-:-:S03]  /*0ee0*/  ISETP.GE.OR P0, PT, R0, R43, P0 ;  /* 0x0000002b0000720c */ /* 0x000fc60000706670 */
[----:B------:R-:W-:Y:S01]  /*0ef0*/  IMAD.WIDE R6, R3, 0x40, R28 ;  /* 0x0000004003067825 */ /* 0x000fe200078e021c */
[----:B------:R1:W0:Y:S03]  /*0f00*/  LDS.128 R24, [R41+0xd800] ;  /* 0x00d8000029187984 */ /* 0x0002260000000c00 */
[----:B------:R-:W-:Y:S02]  /*0f10*/  IMAD R8, R2, 0x2, R39 ;  /* 0x0000000202087824 */ /* 0x000fe400078e0227 */
[----:B------:R-:W-:Y:S01]  /*0f20*/  IMAD.IADD R3, R5, 0x1, R9 ;  /* 0x0000000105037824 */ /* 0x000fe200078e0209 */
[----:B------:R-:W-:Y:S06]  /*0f30*/  @P3 BRA `(.L_x_3650) ;  /* 0x00000000002c3947 */ /* 0x000fec0003800000 */
[----:B------:R-:W2:Y:S01]  /*0f40*/  LDS.128 R8, [R8] ;  /* 0x0000000008087984 */ /* 0x000ea20000000c00 */
[----:B------:R-:W-:Y:S01]  /*0f50*/  ULDC.64 UR4, c[0x0][0x250] ;  /* 0x0000940000047ab9 */ /* 0x000fe20000000a00 */
[----:B------:R-:W-:Y:S02]  /*0f60*/  IMAD.MOV.U32 R2, RZ, RZ, R4 ;  /* 0x000000ffff027224 */ /* 0x000fe400078e0004 */
[----:B-1----:R-:W-:Y:S02]  /*0f70*/  IMAD R15, R7, UR4, RZ ;  /* 0x00000004070f7c24 */ /* 0x002fe4000f8e02ff */
[----:B------:R-:W-:-:S04]  /*0f80*/  IMAD.WIDE.U32 R12, R6, UR4, R2 ;  /* 0x00000004060c7c25 */ /* 0x000fc8000f8e0002 */
[----:B------:R-:W-:Y:S01]  /*0f90*/  IMAD R15, R6, UR5, R15 ;  /* 0x00000005060f7c24 */ /* 0x000fe2000f8e020f */
[----:B------:R-:W-:Y:S02]  /*0fa0*/  ULDC.64 UR4, c[0x0][0x238] ;  /* 0x00008e0000047ab9 */ /* 0x000fe40000000a00 */
[----:B------:R-:W-:Y:S01]  /*0fb0*/  LEA R14, P3, R12, UR4, 0x1 ;  /* 0x000000040c0e7c11 */ /* 0x000fe2000f8608ff */
[----:B------:R-:W-:-:S05]  /*0fc0*/  IMAD.IADD R13, R13, 0x1, R15 ;  /* 0x000000010d0d7824 */ /* 0x000fca00078e020f */
[----:B------:R-:W-:-:S05]  /*0fd0*/  LEA.HI.X R15, R12, UR5, R13, 0x1, P3 ;  /* 0x000000050c0f7c11 */ /* 0x000fca00098f0c0d */
[----:B--2---:R2:W-:Y:S02]  /*0fe0*/  STG.E.128 desc[UR8][R14.64], R8 ;  /* 0x000000080e007986 */ /* 0x0045e4000c101d08 */
.L_x_3650:
[----:B------:R-:W-:Y:S05]  /*0ff0*/  BSYNC B0 ;  /* 0x0000000000007941 */ /* 0x000fea0003800000 */
.L_x_3649:
[----:B--2---:R2:W3:Y:S01]  /*1000*/  LDS.128 R8, [R41+0xc800] ;  /* 0x00c8000029087984 */ /* 0x0044e20000000c00 */
[----:B------:R-:W-:Y:S04]  /*1010*/  BSSY B0, `(.L_x_3651) ;  /* 0x000000f000007945 */ /* 0x000fe80003800000 */
[----:B------:R-:W-:Y:S05]  /*1020*/  @P2 BRA `(.L_x_3652) ;  /* 0x0000000000342947 */ /* 0x000fea0003800000 */
[----:B-1----:R-:W-:Y:S01]  /*1030*/  IADD3 R15, P2, R6, 0x10, RZ ;  /* 0x00000010060f7810 */ /* 0x002fe20007f5e0ff */
        /* <DEDUP_REMOVED lines=12> */
.L_x_3652:
[----:B------:R-:W-:Y:S05]  /*1100*/  BSYNC B0 ;  /* 0x0000000000007941 */ /* 0x000fea0003800000 */
.L_x_3651:
[----:B---34-:R3:W4:Y:S01]  /*1110*/  LDS.128 R8, [R41+0xd000] ;  /* 0x00d0000029087984 */ /* 0x0187220000000c00 */
        /* <DEDUP_REMOVED lines=11> */
[----:B------:R-:W-:Y:S02]  /*11d0*/  LEA R14, P1, R12, UR4, 0x1 ;  /* 0x000000040c0e7c11 */ /* 0x000fe4000f8208ff */
[----:B------:R-:W-:-:S04]  /*11e0*/  IADD3 R13, R13, R15, RZ ;  /* 0x0000000f0d0d7210 */ /* 0x000fc80007ffe0ff */
[----:B------:R-:W-:-:S05]  /*11f0*/  LEA.HI.X R15, R12, UR5, R13, 0x1, P1 ;  /* 0x000000050c0f7c11 */ /* 0x000fca00088f0c0d */
[----:B----4-:R1:W-:Y:S02]  /*1200*/  STG.E.128 desc[UR8][R14.64], R8 ;  /* 0x000000080e007986 */ /* 0x0103e4000c101d08 */
.L_x_3654:
[----:B------:R-:W-:Y:S05]  /*1210*/  BSYNC B0 ;  /* 0x0000000000007941 */ /* 0x000fea0003800000 */
.L_x_3653:
[----:B------:R-:W-:Y:S05]  /*1220*/  @P0 EXIT ;  /* 0x000000000000094d */ /* 0x000fea0003800000 */
[----:B------:R-:W-:Y:S01]  /*1230*/  IADD3 R5, P0, R6, 0x30, RZ ;  /* 0x0000003006057810 */ /* 0x000fe20007f1e0ff */
[----:B------:R-:W-:Y:S01]  /*1240*/  ULDC.64 UR4, c[0x0][0x250] ;  /* 0x0000940000047ab9 */ /* 0x000fe20000000a00 */
[----:B------:R-:W-:-:S03]  /*1250*/  IMAD.MOV.U32 R2, RZ, RZ, R4 ;  /* 0x000000ffff027224 */ /* 0x000fc600078e0004 */
        /* <DEDUP_REMOVED lines=8> */
[----:B0-----:R-:W-:Y:S01]  /*12e0*/  STG.E.128 desc[UR8][R4.64], R24 ;  /* 0x0000001804007986 */ /* 0x001fe2000c101d08 */
[----:B------:R-:W-:Y:S05]  /*12f0*/  EXIT ;  /* 0x000000000000794d */ /* 0x000fea0003800000 */
.L_x_3655:
        /* <DEDUP_REMOVED lines=16> */
.L_x_3880:


//--------------------- .text._ZN7cutlass13device_kernelIN5flash11enable_sm90INS1_16FlashAttnBwdSm90INS1_25CollectiveMainloopBwdSm90ILi2ELi1ELi1EN4cute5tupleIJNS5_1CILi1EEES8_S8_EEENS6_IJNS7_ILi64EEENS7_ILi96EEENS7_ILi192EEEEEENS_6half_tEfNS_4arch4Sm90ELb1ELb0ELb1ELb1ELb1ELb0ELb1ELb0ELi3ELi1ELi1ELi1ELb0EEENS1_24CollectiveEpilogueBwdGQAISD_fSG_Li384ELb1ELb1EEENS1_25SingleTileBwdLPTSchedulerILb1ELi96ELb1EEEEEEEEEvNT_6ParamsE --------------------------
	.section	.text._ZN7cutlass13device_kernelIN5flash11enable_sm90INS1_16FlashAttnBwdSm90INS1_25CollectiveMainloopBwdSm90ILi2ELi1ELi1EN4cute5tupleIJNS5_1CILi1EEES8_S8_EEENS6_IJNS7_ILi64EEENS7_ILi96EEENS7_ILi192EEEEEENS_6half_tEfNS_4arch4Sm90ELb1ELb0ELb1ELb1ELb1ELb0ELb1ELb0ELi3ELi1ELi1ELi1ELb0EEENS1_24CollectiveEpilogueBwdGQAISD_fSG_Li384ELb1ELb1EEENS1_25SingleTileBwdLPTSchedulerILb1ELi96ELb1EEEEEEEEEvNT_6ParamsE,"ax",@progbits
	.align	128
.text._ZN7cutlass13device_kernelIN5flash11enable_sm90INS1_16FlashAttnBwdSm90INS1_25CollectiveMainloopBwdSm90ILi2ELi1ELi1EN4cute5tupleIJNS5_1CILi1EEES8_S8_EEENS6_IJNS7_ILi64EEENS7_ILi96EEENS7_ILi192EEEEEENS_6half_tEfNS_4arch4Sm90ELb1ELb0ELb1ELb1ELb1ELb0ELb1ELb0ELi3ELi1ELi1ELi1ELb0EEENS1_24CollectiveEpilogueBwdGQAISD_fSG_Li384ELb1ELb1EEENS1_25SingleTileBwdLPTSchedulerILb1ELi96ELb1EEEEEEEEEvNT_6ParamsE:
        .type           _ZN7cutlass13device_kernelIN5flash11enable_sm90INS1_16FlashAttnBwdSm90INS1_25CollectiveMainloopBwdSm90ILi2ELi1ELi1EN4cute5tupleIJNS5_1CILi1EEES8_S8_EEENS6_IJNS7_ILi64EEENS7_ILi96EEENS7_ILi192EEEEEENS_6half_tEfNS_4arch4Sm90ELb1ELb0ELb1ELb1ELb1ELb0ELb1ELb0ELi3ELi1ELi1ELi1ELb0EEENS1_24CollectiveEpilogueBwdGQAISD_fSG_Li384ELb1ELb1EEENS1_25SingleTileBwdLPTSchedulerILb1ELi96ELb1EEEEEEEEEvNT_6ParamsE,@function
        .size           _ZN7cutlass13device_kernelIN5flash11enable_sm90INS1_16FlashAttnBwdSm90INS1_25CollectiveMainloopBwdSm90ILi2ELi1ELi1EN4cute5tupleIJNS5_1CILi1EEES8_S8_EEENS6_IJNS7_ILi64EEENS7_ILi96EEENS7_ILi192EEEEEENS_6half_tEfNS_4arch4Sm90ELb1ELb0ELb1ELb1ELb1ELb0ELb1ELb0ELi3ELi1ELi1ELi1ELb0EEENS1_24CollectiveEpilogueBwdGQAISD_fSG_Li384ELb1ELb1EEENS1_25SingleTileBwdLPTSchedulerILb1ELi96ELb1EEEEEEEEEvNT_6ParamsE,(.L_x_3881 - _ZN7cutlass13device_kernelIN5flash11enable_sm90INS1_16FlashAttnBwdSm90INS1_25CollectiveMainloopBwdSm90ILi2ELi1ELi1EN4cute5tupleIJNS5_1CILi1EEES8_S8_EEENS6_IJNS7_ILi64EEENS7_ILi96EEENS7_ILi192EEEEEENS_6half_tEfNS_4arch4Sm90ELb1ELb0ELb1ELb1ELb1ELb0ELb1ELb0ELi3ELi1ELi1ELi1ELb0EEENS1_24CollectiveEpilogueBwdGQAISD_fSG_Li384ELb1ELb1EEENS1_25SingleTileBwdLPTSchedulerILb1ELi96ELb1EEEEEEEEEvNT_6ParamsE)
        .other          _ZN7cutlass13device_kernelIN5flash11enable_sm90INS1_16FlashAttnBwdSm90INS1_25CollectiveMainloopBwdSm90ILi2ELi1ELi1EN4cute5tupleIJNS5_1CILi1EEES8_S8_EEENS6_IJNS7_ILi64EEENS7_ILi96EEENS7_ILi192EEEEEENS_6half_tEfNS_4arch4Sm90ELb1ELb0ELb1ELb1ELb1ELb0ELb1ELb0ELi3ELi1ELi1ELi1ELb0EEENS1_24CollectiveEpilogueBwdGQAISD_fSG_Li384ELb1ELb1EEENS1_25SingleTileBwdLPTSchedulerILb1ELi96ELb1EEEEEEEEEvNT_6ParamsE,@"STO_CUDA_ENTRY STV_DEFAULT"
_ZN7cutlass13device_kernelIN5flash11enable_sm90INS1_16FlashAttnBwdSm90INS1_25CollectiveMainloopBwdSm90ILi2ELi1ELi1EN4cute5tupleIJNS5_1CILi1EEES8_S8_EEENS6_IJNS7_ILi64EEENS7_ILi96EEENS7_ILi192EEEEEENS_6half_tEfNS_4arch4Sm90ELb1ELb0ELb1ELb1ELb1ELb0ELb1ELb0ELi3ELi1ELi1ELi1ELb0EEENS1_24CollectiveEpilogueBwdGQAISD_fSG_Li384ELb1ELb1EEENS1_25SingleTileBwdLPTSchedulerILb1ELi96ELb1EEEEEEEEEvNT_6ParamsE:
        /* <DEDUP_REMOVED lines=23> */
.L_x_3657:
[----:B------:R-:W-:Y:S05]  /*0170*/  BSYNC B0 ;  /* 0x0000000000007941 */ /* 0x000fea0003800000 */
.L_x_3656:
        /* <DEDUP_REMOVED lines=34> */
.L_x_3658:
        /* <DEDUP_REMOVED lines=20> */
.L_x_3659:
        /* <DEDUP_REMOVED lines=9> */
.L_x_3662:
        /* <DEDUP_REMOVED lines=30> */
[----:B------:R-:W-:Y:S01]  /*0750*/  IMAD R2, R0, R3, RZ ;  /* 0x0000000300027224 */ /* 0x000fe200078e02ff */
[----:B------:R-:W-:Y:S06]  /*0760*/  BRA `(.L_x_3664) ;  /* 0x00000000001c7947 */ /* 0x000fec0003800000 */
.L_x_3663:
[----:B------:R-:W1:Y:S01]  /*0770*/  LDC R3, c[0x0][0x8cc] ;  /* 0x00023300ff037b82 */ /* 0x000e620000000800 */
[----:B------:R-:W-:Y:S01]  /*0780*/  IMAD.U32 R0, RZ, RZ, UR4 ;  /* 0x00000004ff007e24 */ /* 0x000fe2000f8e00ff */
[----:B-1----:R-:W-:-:S13]  /*0790*/  ISETP.NE.AND P0, PT, R3, 0x1, PT ;  /* 0x000000010300780c */ /* 0x002fda0003f05270 */
[----:B------:R-:W1:Y:S02]  /*07a0*/  @P0 LDC.64 R4, c[0x0][0x8d0] ;  /* 0x00023400ff040b82 */ /* 0x000e640000000a00 */
[----:B-1----:R-:W-:-:S05]  /*07b0*/  @P0 IMAD.HI.U32 R2, R4, UR4, RZ ;  /* 0x0000000404020c27 */ /* 0x002fca000f8e00ff */
[----:B------:R-:W-:-:S05]  /*07c0*/  @P0 SHF.R.U32.HI R0, RZ, R5, R2 ;  /* 0x00000005ff000219 */ /* 0x000fca0000011602 */
[----:B------:R-:W-:-:S07]  /*07d0*/  IMAD R2, R0, R3, RZ ;  /* 0x0000000300027224 */ /* 0x000fce00078e02ff */
.L_x_3664:
[----:B------:R-:W1:Y:S01]  /*07e0*/  LDC R3, c[0x0][0x8c0] ;  /* 0x00023000ff037b82 */ /* 0x000e620000000800 */
[----:B------:R-:W-:Y:S01]  /*07f0*/  IADD3 R2, -R2, UR4, RZ ;  /* 0x0000000402027c10 */ /* 0x000fe2000fffe1ff */
[----:B------:R-:W-:Y:S02]  /*0800*/  ULDC.64 UR4, c[0x0][0x900] ;  /* 0x0002400000047ab9 */ /* 0x000fe40000000a00 */
[----:B------:R-:W-:-:S04]  /*0810*/  ISETP.NE.U32.AND P0, PT, RZ, UR4, PT ;  /* 0x00000004ff007c0c */ /* 0x000fc8000bf05070 */
[----:B------:R-:W2:Y:S01]  /*0820*/  LDC R9, c[0x0][0x8cc] ;  /* 0x00023300ff097b82 */ /* 0x000ea20000000800 */
[----:B------:R-:W-:Y:S02]  /*0830*/  ISETP.NE.AND.EX P0, PT, RZ, UR5, PT, P0 ;  /* 0x00000005ff007c0c */ /* 0x000fe4000bf05300 */
[----:B-1----:R-:W-:Y:S01]  /*0840*/  ISETP.NE.AND P1, PT, R3, 0x1, PT ;  /* 0x000000010300780c */ /* 0x002fe20003f25270 */
[----:B--2---:R-:W-:-:S04]  /*0850*/  IMAD R9, R9, UR6, R2 ;  /* 0x0000000609097c24 */ /* 0x004fc8000f8e0202 */
[----:B------:R-:W-:-:S08]  /*0860*/  IMAD.MOV.U32 R5, RZ, RZ, R9 ;  /* 0x000000ffff057224 */ /* 0x000fd000078e0009 */
[----:B------:R-:W1:Y:S08]  /*0870*/  @P1 LDC R4, c[0x0][0x8c4] ;  /* 0x00023100ff041b82 */ /* 0x000e700000000800 */
[----:B------:R-:W2:Y:S01]  /*0880*/  @P1 LDC R7, c[0x0][0x8c8] ;  /* 0x00023200ff071b82 */ /* 0x000ea20000000800 */
[----:B-1----:R-:W-:-:S05]  /*0890*/  @P1 IMAD.HI.U32 R2, R9, R4, RZ ;  /* 0x0000000409021227 */ /* 0x002fca00078e00ff */
[----:B--2---:R-:W-:-:S05]  /*08a0*/  @P1 SHF.R.U32.HI R5, RZ, R7, R2 ;  /* 0x00000007ff051219 */ /* 0x004fca0000011602 */
[----:B------:R-:W-:-:S04]  /*08b0*/  IMAD.MOV R2, RZ, RZ, -R5 ;  /* 0x000000ffff027224 */ /* 0x000fc800078e0a05 */
[----:B------:R-:W-:-:S05]  /*08c0*/  IMAD R2, R3, R2, R9 ;  /* 0x0000000203027224 */ /* 0x000fca00078e0209 */
[----:B------:R1:W-:Y:S01]  /*08d0*/  STL [R1+0x14], R2 ;  /* 0x0000140201007387 */ /* 0x0003e20000100800 */
[----:B------:R-:W-:Y:S05]  /*08e0*/  @!P0 BRA `(.L_x_3665) ;  /* 0x0000000000108947 */ /* 0x000fea0003800000 */
[----:B-1----:R-:W1:Y:S02]  /*08f0*/  LDC.64 R2, c[0x0][0x900] ;  /* 0x00024000ff027b82 */ /* 0x002e640000000a00 */
[----:B-1----:R-:W-:-:S05]  /*0900*/  IMAD.WIDE R2, R5, 0x4, R2 ;  /* 0x0000000405027825 */ /* 0x002fca00078e0202 */
[----:B------:R3:W5:Y:S01]  /*0910*/  LDG.E R4, desc[UR38][R2.64] ;  /* 0x0000002602047981 */ /* 0x000762000c1e1900 */
[----:B------:R-:W-:Y:S05]  /*0920*/  BRA `(.L_x_3666) ;  /* 0x00000000002c7947 */ /* 0x000fea0003800000 */
.L_x_3665:
[----:B------:R-:W-:Y:S02]  /*0930*/  ULDC.64 UR4, c[0x0][0x8f8] ;  /* 0x00023e0000047ab9 */ /* 0x000fe40000000a00 */
[----:B------:R-:W-:-:S04]  /*0940*/  ISETP.NE.U32.AND P0, PT, RZ, UR4, PT ;  /* 0x00000004ff007c0c */ /* 0x000fc8000bf05070 */
[----:B------:R-:W-:-:S13]  /*0950*/  ISETP.NE.AND.EX P0, PT, RZ, UR5, PT, P0 ;  /* 0x00000005ff007c0c */ /* 0x000fda000bf05300 */
[----:B------:R-:W-:Y:S05]  /*0960*/  @!P0 BRA `(.L_x_3667) ;  /* 0x0000000000188947 */ /* 0x000fea0003800000 */
[----:B-1----:R-:W1:Y:S02]  /*0970*/  LDC.64 R2, c[0x0][0x8f8] ;  /* 0x00023e00ff027b82 */ /* 0x002e640000000a00 */
[----:B-1----:R-:W-:-:S05]  /*0980*/  IMAD.WIDE R2, R5, 0x4, R2 ;  /* 0x0000000405027825 */ /* 0x002fca00078e0202 */
[----:B------:R-:W2:Y:S04]  /*0990*/  LDG.E R4, desc[UR38][R2.64] ;  /* 0x0000002602047981 */ /* 0x000ea8000c1e1900 */
[----:B------:R-:W2:Y:S02]  /*09a0*/  LDG.E R7, desc[UR38][R2.64+0x4] ;  /* 0x0000042602077981 */ /* 0x000ea4000c1e1900 */
[----:B--2---:R-:W-:Y:S01]  /*09b0*/  IMAD.IADD R4, R7, 0x1, -R4 ;  /* 0x0000000107047824 */ /* 0x004fe200078e0a04 */
[----:B------:R-:W-:Y:S06]  /*09c0*/  BRA `(.L_x_3666) ;  /* 0x0000000000047947 */ /* 0x000fec0003800000 */
.L_x_3667:
[----:B------:R-:W2:Y:S02]  /*09d0*/  LDC R4, c[0x0][0x8f4] ;  /* 0x00023d00ff047b82 */ /* 0x000ea40000000800 */
.L_x_3666:
[----:B--2--5:R-:W-:-:S04]  /*09e0*/  VIADD R4, R4, 0x5f ;  /* 0x0000005f04047836 */ /* 0x024fc80000000000 */
[----:B------:R-:W-:-:S05]  /*09f0*/  IMAD.HI R4, R4, 0x2aaaaaab, RZ ;  /* 0x2aaaaaab04047827 */ /* 0x000fca00078e02ff */
[----:B---3--:R-:W-:-:S04]  /*0a00*/  SHF.R.U32.HI R3, RZ, 0x1f, R4 ;  /* 0x0000001fff037819 */ /* 0x008fc80000011604 */
[----:B------:R-:W-:-:S04]  /*0a10*/  LEA.HI.SX32 R3, R4, R3, 0x1c ;  /* 0x0000000304037211 */ /* 0x000fc800078fe2ff */
[-C--:B------:R-:W-:Y:S02]  /*0a20*/  ISETP.GT.AND P0, PT, R3, R0.reuse, PT ;  /* 0x000000000300720c */ /* 0x080fe40003f04270 */
[----:B------:R-:W-:Y:S02]  /*0a30*/  LOP3.LUT R0, RZ, R0, RZ, 0x33, !PT ;  /* 0x00000000ff007212 */ /* 0x000fe400078e33ff */
[----:B------:R-:W-:-:S03]  /*0a40*/  SEL R7, R5, 0xffffffff, P0 ;  /* 0xffffffff05077807 */ /* 0x000fc60000000000 */
[----:B------:R-:W-:Y:S01]  /*0a50*/  IMAD.IADD R6, R3, 0x1, R0 ;  /* 0x0000000103067824 */ /* 0x000fe200078e0200 */
[----:B------:R-:W-:Y:S01]  /*0a60*/  ISETP.GE.AND P0, PT, R7, RZ, PT ;  /* 0x000000ff0700720c */ /* 0x000fe20003f06270 */
[----:B------:R4:W-:Y:S04]  /*0a70*/  STL [R1+0xc], R7 ;  /* 0x00000c0701007387 */ /* 0x0009e80000100800 */
[----:B------:R4:W-:Y:S08]  /*0a80*/  STL [R1+0x10], R6 ;  /* 0x0000100601007387 */ /* 0x0009f00000100800 */
[----:B------:R-:W-:Y:S05]  /*0a90*/  @!P0 BRA `(.L_x_3668) ;  /* 0x0000009400e88947 */ /* 0x000fea0003800000 */
[----:B------:R-:W-:Y:S01]  /*0aa0*/  ULDC.64 UR4, c[0x0][0x780] ;  /* 0x0001e00000047ab9 */ /* 0x000fe20000000a00 */
[----:B------:R-:W2:Y:S01]  /*0ab0*/  LDC R17, c[0x0][0x290] ;  /* 0x0000a400ff117b82 */ /* 0x000ea20000000800 */
[----:B------:R-:W-:-:S04]  /*0ac0*/  ISETP.NE.U32.AND P0, PT, RZ, UR4, PT ;  /* 0x00000004ff007c0c */ /* 0x000fc8000bf05070 */
[----:B------:R-:W-:-:S13]  /*0ad0*/  ISETP.NE.AND.EX P0, PT, RZ, UR5, PT, P0 ;  /* 0x00000005ff007c0c */ /* 0x000fda000bf05300 */
[----:B------:R-:W-:Y:S05]  /*0ae0*/  @!P0 BRA `(.L_x_3669) ;  /* 0x0000000000108947 */ /* 0x000fea0003800000 */
[----:B------:R-:W3:Y:S02]  /*0af0*/  LDC.64 R18, c[0x0][0x780] ;  /* 0x0001e000ff127b82 */ /* 0x000ee40000000a00 */
[----:B---3--:R-:W-:-:S06]  /*0b00*/  IMAD.WIDE R18, R7, 0x4, R18 ;  /* 0x0000000407127825 */ /* 0x008fcc00078e0212 */
[----:B------:R3:W5:Y:S01]  /*0b10*/  LDG.E R18, desc[UR38][R18.64] ;  /* 0x0000002612127981 */ /* 0x000762000c1e1900 */
[----:B------:R-:W-:Y:S05]  /*0b20*/  BRA `(.L_x_3670) ;  /* 0x0000000000287947 */ /* 0x000fea0003800000 */
.L_x_3669:
        /* <DEDUP_REMOVED lines=10> */
.L_x_3670:
[----:B------:R-:W-:Y:S02]  /*0bd0*/  ULDC.64 UR4, c[0x0][0x788] ;  /* 0x0001e20000047ab9 */ /* 0x000fe40000000a00 */
[----:B------:R-:W-:-:S04]  /*0be0*/  ISETP.NE.U32.AND P0, PT, RZ, UR4, PT ;  /* 0x00000004ff007c0c */ /* 0x000fc8000bf05070 */
[----:B------:R-:W-:-:S13]  /*0bf0*/  ISETP.NE.AND.EX P0, PT, RZ, UR5, PT, P0 ;  /* 0x00000005ff007c0c */ /* 0x000fda000bf05300 */
[----:B------:R-:W-:Y:S05]  /*0c00*/  @!P0 BRA `(.L_x_3671) ;  /* 0x0000000000108947 */ /* 0x000fea0003800000 */
[----:B-1----:R-:W1:Y:S02]  /*0c10*/  LDC.64 R2, c[0x0][0x788] ;  /* 0x0001e200ff027b82 */ /* 0x002e640000000a00 */
[----:B-1----:R-:W-:-:S05]  /*0c20*/  IMAD.WIDE R2, R7, 0x4, R2 ;  /* 0x0000000407027825 */ /* 0x002fca00078e0202 */
[----:B--2---:R1:W5:Y:S01]  /*0c30*/  LDG.E R17, desc[UR38][R2.64] ;  /* 0x0000002602117981 */ /* 0x004362000c1e1900 */
[----:B------:R-:W-:Y:S05]  /*0c40*/  BRA `(.L_x_3672) ;  /* 0x0000000000247947 */ /* 0x000fea0003800000 */
.L_x_3671:
[----:B------:R-:W-:Y:S02]  /*0c50*/  ULDC.64 UR4, c[0x0][0x778] ;  /* 0x0001de0000047ab9 */ /* 0x000fe40000000a00 */
[----:B------:R-:W-:-:S04]  /*0c60*/  ISETP.NE.U32.AND P0, PT, RZ, UR4, PT ;  /* 0x00000004ff007c0c */ /* 0x000fc8000bf05070 */
[----:B------:R-:W-:-:S13]  /*0c70*/  ISETP.NE.AND.EX P0, PT, RZ, UR5, PT, P0 ;  /* 0x00000005ff007c0c */ /* 0x000fda000bf05300 */
[----:B------:R-:W-:Y:S05]  /*0c80*/  @!P0 BRA `(.L_x_3672) ;  /* 0x0000000000148947 */ /* 0x000fea0003800000 */
[----:B-1----:R-:W1:Y:S02]  /*0c90*/  LDC.64 R2, c[0x0][0x778] ;  /* 0x0001de00ff027b82 */ /* 0x002e640000000a00 */
[----:B-1----:R-:W-:-:S05]  /*0ca0*/  IMAD.WIDE R2, R7, 0x4, R2 ;  /* 0x0000000407027825 */ /* 0x002fca00078e0202 */
[----:B--2---:R-:W2:Y:S04]  /*0cb0*/  LDG.E R17, desc[UR38][R2.64] ;  /* 0x0000002602117981 */ /* 0x004ea8000c1e1900 */
[----:B------:R-:W2:Y:S02]  /*0cc0*/  LDG.E R0, desc[UR38][R2.64+0x4] ;  /* 0x0000042602007981 */ /* 0x000ea4000c1e1900 */
[----:B--2---:R-:W-:-:S07]  /*0cd0*/  IMAD.IADD R17, R0, 0x1, -R17 ;  /* 0x0000000100117824 */ /* 0x004fce00078e0a11 */
.L_x_3672:
        /* <DEDUP_REMOVED lines=81> */
[----:B----4-:R-:W-:Y:S02]  /*11f0*/  IMAD.U32 R6, RZ, RZ, UR4 ;  /* 0x00000004ff067e24 */ /* 0x010fe4000f8e00ff */
[----:B------:R-:W-:-:S02]  /*1200*/  IMAD.U32 R7, RZ, RZ, UR5 ;  /* 0x00000005ff077e24 */ /* 0x000fc4000f8e00ff */
[----:B------:R-:W-:Y:S02]  /*1210*/  IMAD.U32 R11, RZ, RZ, UR7 ;  /* 0x00000007ff0b7e24 */ /* 0x000fe4000f8e00ff */
[----:B------:R-:W-:Y:S02]  /*1220*/  IMAD.MOV.U32 R8, RZ, RZ, 0x70 ;  /* 0x00000070ff087424 */ /* 0x000fe400078e00ff */
[----:B------:R-:W-:Y:S02]  /*1230*/  IMAD.MOV.U32 R12, RZ, RZ, 0x1 ;  /* 0x00000001ff0c7424 */ /* 0x000fe400078e00ff */
[----:B-1----:R-:W-:-:S07]  /*1240*/  IMAD.MOV.U32 R13, RZ, RZ, RZ ;  /* 0x000000ffff0d7224 */ /* 0x002fce00078e00ff */
[----:B------:R-:W-:-:S07]  /*1250*/  LEPC R20, `(.L_x_3675) ;  /* 0x000000001014794e */ /* 0x000fce0000000000 */
[----:B--2---:R-:W-:Y:S05]  /*1260*/  CALL.ABS.NOINC R14 ;  /* 0x000000000e007343 */ /* 0x004fea0003c00000 */
.L_x_3675:
        /* <DEDUP_REMOVED lines=15> */
.L_x_3674:
        /* <DEDUP_REMOVED lines=20> */
.L_x_3677:
        /* <DEDUP_REMOVED lines=15> */
.L_x_3676:
        /* <DEDUP_REMOVED lines=8> */
.L_x_3804:
[----:B------:R-:W-:Y:S01]  /*1610*/  SHF.L.U32 R10, RZ, 0x1f, RZ ;  /* 0x0000001fff0a7819 */ /* 0x000fe200000006ff */
[----:B--2---:R-:W-:Y:S01]  /*1620*/  IMAD.HI R4, R14, 0x55555556, RZ ;  /* 0x555555560e047827 */ /* 0x004fe200078e02ff */
[----:B------:R-:W-:Y:S02]  /*1630*/  LOP3.LUT R5, R2, 0xffffff80, RZ, 0xc0, !PT ;  /* 0xffffff8002057812 */ /* 0x000fe400078ec0ff */
[----:B------:R-:W2:Y:S01]  /*1640*/  SYNCS.PHASECHK.TRANS64.TRYWAIT P0, [UR36+0x36400], R10 ;  /* 0x0364000aff0075a7 */ /* 0x000ea20008000164 */
[-C--:B------:R-:W-:Y:S01]  /*1650*/  LEA.HI R2, R3, R0.reuse, RZ, 0x5 ;  /* 0x0000000003027211 */ /* 0x080fe200078f28ff */
[----:B------:R-:W-:Y:S01]  /*1660*/  IMAD.HI R8, R13, 0x55555556, RZ ;  /* 0x555555560d087827 */ /* 0x000fe200078e02ff */
[----:B----4-:R-:W-:Y:S02]  /*1670*/  LEA.HI R7, R3, R0, RZ, 0x4 ;  /* 0x0000000003077211 */ /* 0x010fe400078f20ff */
        /* <DEDUP_REMOVED lines=14> */
.L_x_3679:
        /* <DEDUP_REMOVED lines=106> */
.L_x_3691:
[----:B------:R-:W-:-:S13]  /*1e00*/  ISETP.NE.AND P0, PT, R8, 0x3, PT ;  /* 0x000000030800780c */ /* 0x000fda0003f05270 */
[----:B------:R-:W-:Y:S05]  /*1e10*/  @!P0 BRA `(.L_x_3681) ;  /* 0x0000000000048947 */ /* 0x000fea0003800000 */
[----:B------:R-:W-:Y:S01]  /*1e20*/  BPT.TRAP 0x1 ;  /* 0x000000040000795c */ /* 0x000fe20000300000 */
.L_x_3681:
[----:B---3--:R-:W-:Y:S02]  /*1e30*/  LEA R3, R2, UR36, 0x3 ;  /* 0x0000002402037c11 */ /* 0x008fe4000f8e18ff */
[----:B------:R-:W-:-:S04]  /*1e40*/  SHF.L.U32 R10, R7, 0x1f, RZ ;  /* 0x0000001f070a7819 */ /* 0x000fc800000006ff */
[----:B------:R2:W3:Y:S01]  /*1e50*/  SYNCS.PHASECHK.TRANS64.TRYWAIT P1, [R3+URZ+0x36410], R10 ;  /* 0x0364100a030075a7 */ /* 0x0004e2000802017f */
[----:B------:R-:W-:Y:S05]  /*1e60*/  @!P0 BRA `(.L_x_3682) ;  /* 0x0000000000048947 */ /* 0x000fea0003800000 */
[----:B------:R-:W-:Y:S01]  /*1e70*/  BPT.TRAP 0x1 ;  /* 0x000000040000795c */ /* 0x000fe20000300000 */
.L_x_3682:
[----:B---3--:R-:W-:Y:S05]  /*1e80*/  @P1 BRA `(.L_x_3683) ;  /* 0x0000000000081947 */ /* 0x008fea0003800000 */
[----:B------:R-:W3:Y:S02]  /*1e90*/  SYNCS.PHASECHK.TRANS64.TRYWAIT P1, [R3+URZ+0x36410], R10 ;  /* 0x0364100a030075a7 */ /* 0x000ee4000802017f */
[----:B---3--:R-:W-:Y:S05]  /*1ea0*/  @!P1 BRA `(.L_x_3684) ;  /* 0x0000008400209947 */ /* 0x008fea0003800000 */
.L_x_3683:
        /* <DEDUP_REMOVED lines=103> */
.L_x_3685:
[----:B------:R-:W-:-:S04]  /*2520*/  SHF.L.U32 R14, R5, 0x1f, RZ ;  /* 0x0000001f050e7819 */ /* 0x000fc800000006ff */
[----:B------:R1:W1:Y:S01]  /*2530*/  SYNCS.PHASECHK.TRANS64.TRYWAIT P1, [UR36+0x36430], R14 ;  /* 0x0364300eff0075a7 */ /* 0x0002620008020164 */
[----:B------:R-:W-:Y:S05]  /*2540*/  @!P0 BRA `(.L_x_3686) ;  /* 0x0000000000048947 */ /* 0x000fea0003800000 */
[----:B------:R-:W-:Y:S01]  /*2550*/  BPT.TRAP 0x1 ;  /* 0x000000040000795c */ /* 0x000fe20000300000 */
.L_x_3686:
        /* <DEDUP_REMOVED lines=36> */
.L_x_3687:
        /* <DEDUP_REMOVED lines=351> */
.L_x_3689:
        /* <DEDUP_REMOVED lines=60> */
.L_x_3690:
        /* <DEDUP_REMOVED lines=63> */
.L_x_3673:
[----:B------:R-:W-:Y:S05]  /*4540*/  @P0 BRA `(.L_x_3668) ;  /* 0x0000005c003c0947 */ /* 0x000fea0003800000 */
[----:B------:R-:W2:Y:S01]  /*4550*/  LDL.LU R17, [R1+0x10] ;  /* 0x0000100001117983 */ /* 0x000ea20000300800 */
[----:B------:R-:W1:Y:S01]  /*4560*/  LDC.64 R2, c[0x0][0x878] ;  /* 0x00021e00ff027b82 */ /* 0x000e620000000a00 */
[----:B------:R-:W-:Y:S01]  /*4570*/  ULDC UR7, c[0x0][0x870] ;  /* 0x00021c0000077ab9 */ /* 0x000fe20000000800 */
[----:B------:R-:W-:Y:S01]  /*4580*/  ULDC UR6, c[0x0][0x80c] ;  /* 0x0002030000067ab9 */ /* 0x000fe20000000800 */
[----:B------:R-:W3:Y:S04]  /*4590*/  LDL.LU R120, [R1+0xc] ;  /* 0x00000c0001787983 */ /* 0x000ee80000300800 */
[----:B------:R-:W5:Y:S01]  /*45a0*/  LDL.LU R16, [R1+0x14] ;  /* 0x0000140001107983 */ /* 0x000f620000300800 */
[----:B------:R-:W4:Y:S01]  /*45b0*/  LDC R0, c[0x0][0x850] ;  /* 0x00021400ff007b82 */ /* 0x000f220000000800 */
[----:B------:R-:W4:Y:S07]  /*45c0*/  S2R R8, SR_TID.X ;  /* 0x0000000000087919 */ /* 0x000f2e0000002100 */
[----:B------:R-:W4:Y:S01]  /*45d0*/  S2UR UR5, SR_CgaCtaId ;  /* 0x00000000000579c3 */ /* 0x000f220000008800 */
[----:B-1----:R-:W-:Y:S01]  /*45e0*/  ISETP.NE.U32.AND P0, PT, R2, RZ, PT ;  /* 0x000000ff0200720c */ /* 0x002fe20003f05070 */
[----:B------:R-:W-:-:S06]  /*45f0*/  UMOV UR4, 0x400 ;  /* 0x0000040000047882 */ /* 0x000fcc0000000000 */
[----:B------:R-:W1:Y:S01]  /*4600*/  LDC.64 R18, c[0x0][0x820] ;  /* 0x00020800ff127b82 */ /* 0x000e620000000a00 */
[----:B------:R-:W-:-:S07]  /*4610*/  ISETP.NE.AND.EX P0, PT, R3, RZ, PT, P0 ;  /* 0x000000ff0300720c */ /* 0x000fce0003f05300 */
[----:B------:R-:W1:Y:S08]  /*4620*/  LDC.64 R20, c[0x0][0x848] ;  /* 0x00021200ff147b82 */ /* 0x000e700000000a00 */
[----:B------:R-:W3:Y:S08]  /*4630*/  @P0 LDC.64 R2, c[0x0][0x878] ;  /* 0x00021e00ff020b82 */ /* 0x000ef00000000a00 */
[----:B------:R-:W1:Y:S01]  /*4640*/  LDC.64 R22, c[0x0][0x800] ;  /* 0x00020000ff167b82 */ /* 0x000e620000000a00 */
[----:B---3--:R-:W-:-:S06]  /*4650*/  @P0 IMAD.WIDE R2, R120, 0x4, R2 ;  /* 0x0000000478020825 */ /* 0x008fcc00078e0202 */
[----:B------:R3:W2:Y:S01]  /*4660*/  @P0 LDG.E R3, desc[UR38][R2.64] ;  /* 0x0000002602030981 */ /* 0x0006a2000c1e1900 */
[----:B------:R-:W-:Y:S01]  /*4670*/  BAR.SYNC.DEFER_BLOCKING 0x1, 0x180 ;  /* 0x0046000000007b1d */ /* 0x000fe20000010000 */
[----:B----4-:R-:W-:Y:S01]  /*4680*/  ISETP.NE.AND P2, PT, R0, 0x1, PT ;  /* 0x000000010000780c */ /* 0x010fe20003f45270 */
[C---:B------:R-:W-:Y:S01]  /*4690*/  VIADD R15, R8.reuse, 0xffffff80 ;  /* 0xffffff80080f7836 */ /* 0x040fe20000000000 */
[----:B------:R-:W-:Y:S01]  /*46a0*/  ISETP.NE.AND P1, PT, R8, 0x80, PT ;  /* 0x000000800800780c */ /* 0x000fe20003f25270 */
[----:B------:R-:W-:Y:S01]  /*46b0*/  IMAD R9, R120, UR6, RZ ;  /* 0x0000000678097c24 */ /* 0x000fe2000f8e02ff */
[----:B------:R-:W-:Y:S01]  /*46c0*/  ULEA UR4, UR5, UR4, 0x18 ;  /* 0x0000000405047291 */ /* 0x000fe2000f8ec03f */
[----:B------:R-:W-:Y:S01]  /*46d0*/  BSSY B0, `(.L_x_3692) ;  /* 0x0000051000007945 */ /* 0x000fe20003800000 */
[----:B------:R-:W-:Y:S02]  /*46e0*/  SHF.R.S32.HI R4, RZ, 0x1f, R15 ;  /* 0x0000001fff047819 */ /* 0x000fe4000001140f */
[----:B------:R-:W-:-:S02]  /*46f0*/  SHF.R.S32.HI R12, RZ, 0x1f, R9 ;  /* 0x0000001fff0c7819 */ /* 0x000fc40000011409 */
[----:B------:R-:W-:-:S03]  /*4700*/  LEA.HI R6, R4, R15, RZ, 0x7 ;  /* 0x0000000f04067211 */ /* 0x000fc600078f38ff */
[----:B------:R-:W3:Y:S01]  /*4710*/  @P2 LDC R5, c[0x0][0x854] ;  /* 0x00021500ff052b82 */ /* 0x000ee20000000800 */
[----:B------:R-:W-:Y:S02]  /*4720*/  LOP3.LUT R4, R6, 0x3fffff80, RZ, 0xc0, !PT ;  /* 0x3fffff8006047812 */ /* 0x000fe400078ec0ff */
[----:B------:R-:W-:Y:S01]  /*4730*/  SHF.R.S32.HI R11, RZ, 0x7, R6 ;  /* 0x00000007ff0b7819 */ /* 0x000fe20000011406 */
[----:B-----5:R-:W-:Y:S02]  /*4740*/  IMAD.MOV.U32 R6, RZ, RZ, R16 ;  /* 0x000000ffff067224 */ /* 0x020fe400078e0010 */
[----:B------:R-:W-:Y:S02]  /*4750*/  IMAD.IADD R4, R15, 0x1, -R4 ;  /* 0x000000010f047824 */ /* 0x000fe400078e0a04 */
[----:B------:R-:W4:Y:S02]  /*4760*/  @P2 LDC R7, c[0x0][0x858] ;  /* 0x00021600ff072b82 */ /* 0x000f240000000800 */
[----:B------:R-:W-:-:S02]  /*4770*/  IMAD R11, R11, 0x600, R4 ;  /* 0x000006000b0b7824 */ /* 0x000fc400078e0204 */
[----:B---3--:R-:W-:-:S04]  /*4780*/  @P2 IMAD.HI.U32 R2, R16, R5, RZ ;  /* 0x0000000510022227 */ /* 0x008fc800078e00ff */
[----:B--2---:R-:W-:Y:S01]  /*4790*/  IMAD R5, R17, UR7, RZ ;  /* 0x0000000711057c24 */ /* 0x004fe2000f8e02ff */
[----:B----4-:R-:W-:-:S03]  /*47a0*/  @P2 SHF.R.U32.HI R6, RZ, R7, R2 ;  /* 0x00000007ff062219 */ /* 0x010fc60000011602 */
[----:B------:R-:W-:Y:S01]  /*47b0*/  IMAD R10, R5, UR6, RZ ;  /* 0x00000006050a7c24 */ /* 0x000fe2000f8e02ff */
[----:B------:R-:W-:Y:S01]  /*47c0*/  ISETP.NE.AND P2, PT, R15, RZ, PT ;  /* 0x000000ff0f00720c */ /* 0x000fe20003f45270 */
[----:B------:R-:W-:Y:S01]  /*47d0*/  ULDC.64 UR6, c[0x0][0x868] ;  /* 0x00021a0000067ab9 */ /* 0x000fe20000000a00 */
[--C-:B------:R-:W-:Y:S02]  /*47e0*/  SHF.R.S32.HI R13, RZ, 0x1f, R6.reuse ;  /* 0x0000001fff0d7819 */ /* 0x100fe40000011406 */
[----:B------:R-:W-:Y:S01]  /*47f0*/  IADD3 R14, P3, P4, R10, R9, R6 ;  /* 0x000000090a0e7210 */ /* 0x000fe20007c7e006 */
[----:B------:R-:W-:Y:S01]  /*4800*/  IMAD.SHL.U32 R9, R11, 0x4, RZ ;  /* 0x000000040b097824 */ /* 0x000fe200078e00ff */
[----:B------:R-:W-:Y:S01]  /*4810*/  SHF.R.S32.HI R10, RZ, 0x1f, R10 ;  /* 0x0000001fff0a7819 */ /* 0x000fe2000001140a */
[----:B------:R-:W-:-:S03]  /*4820*/  IMAD R11, R17, 0x4800, RZ ;  /* 0x00004800110b7824 */ /* 0x000fc600078e02ff */
        /* <DEDUP_REMOVED lines=9> */
[----:B------:R4:W-:Y:S03]  /*48c0*/  STS.128 [R7], R24 ;  /* 0x0000001807007388 */ /* 0x0009e60000000c00 */
        /* <DEDUP_REMOVED lines=9> */
[----:B----4-:R-:W3:Y:S01]  /*4960*/  LDC.64 R24, c[0x0][0x828] ;  /* 0x00020a00ff187b82 */ /* 0x010ee20000000a00 */
[C---:B------:R-:W-:Y:S01]  /*4970*/  IMAD R13, R6.reuse, R3, R10 ;  /* 0x00000003060d7224 */ /* 0x040fe200078e020a */
[----:B------:R-:W-:Y:S01]  /*4980*/  SHF.R.S32.HI R10, RZ, 0x1f, R120 ;  /* 0x0000001fff0a7819 */ /* 0x000fe20000011478 */
[----:B------:R2:W-:Y:S01]  /*4990*/  STS.128 [R7+0x2000], R40 ;  /* 0x0020002807007388 */ /* 0x0005e20000000c00 */
[----:B------:R-:W-:Y:S01]  /*49a0*/  IMAD R17, R6, R5, R12 ;  /* 0x0000000506117224 */ /* 0x000fe200078e020c */
[----:B------:R-:W-:Y:S01]  /*49b0*/  SHF.L.U64.HI R12, R14, 0x2, R15 ;  /* 0x000000020e0c7819 */ /* 0x000fe2000001020f */
[----:B------:R-:W-:Y:S01]  /*49c0*/  IMAD.WIDE.U32 R2, R6, R2, R8 ;  /* 0x0000000206027225 */ /* 0x000fe200078e0008 */
[----:B------:R2:W-:Y:S01]  /*49d0*/  STS.128 [R7+0x2800], R44 ;  /* 0x0028002c07007388 */ /* 0x0005e20000000c00 */
[----:B------:R-:W-:-:S02]  /*49e0*/  SEL R11, R10, RZ, !P0 ;  /* 0x000000ff0a0b7207 */ /* 0x000fc40004000000 */
[----:B------:R-:W-:Y:S01]  /*49f0*/  IMAD.WIDE.U32 R4, R6, R4, R8 ;  /* 0x0000000406047225 */ /* 0x000fe200078e0008 */
[----:B------:R2:W-:Y:S01]  /*4a00*/  STS.128 [R7+0x3000], R48 ;  /* 0x0030003007007388 */ /* 0x0005e20000000c00 */
[----:B------:R-:W-:Y:S02]  /*4a10*/  SEL R9, R120, RZ, !P0 ;  /* 0x000000ff78097207 */ /* 0x000fe40004000000 */
[----:B-1----:R-:W-:Y:S01]  /*4a20*/  IMAD R8, R11, R18, RZ ;  /* 0x000000120b087224 */ /* 0x002fe200078e02ff */
[----:B------:R2:W-:Y:S01]  /*4a30*/  STS.128 [R7+0x3800], R52 ;  /* 0x0038003407007388 */ /* 0x0005e20000000c00 */
[----:B------:R-:W-:Y:S02]  /*4a40*/  IMAD.SHL.U32 R14, R14, 0x4, RZ ;  /* 0x000000040e0e7824 */ /* 0x000fe400078e00ff */
[----:B------:R-:W-:Y:S01]  /*4a50*/  IMAD.IADD R3, R3, 0x1, R13 ;  /* 0x0000000103037824 */ /* 0x000fe200078e020d */
[----:B------:R2:W-:Y:S01]  /*4a60*/  STS.128 [R7+0x4000], R56 ;  /* 0x0040003807007388 */ /* 0x0005e20000000c00 */
[----:B------:R-:W-:-:S02]  /*4a70*/  IMAD.IADD R5, R5, 0x1, R17 ;  /* 0x0000000105057824 */ /* 0x000fc400078e0211 */
[----:B------:R-:W-:Y:S01]  /*4a80*/  IMAD R13, R9, R19, R8 ;  /* 0x00000013090d7224 */ /* 0x000fe200078e0208 */
[----:B------:R2:W-:Y:S01]  /*4a90*/  STS.128 [R7+0x4800], R60 ;  /* 0x0048003c07007388 */ /* 0x0005e20000000c00 */
[----:B------:R-:W-:Y:S01]  /*4aa0*/  IMAD R10, R11, R20, RZ ;  /* 0x000000140b0a7224 */ /* 0x000fe200078e02ff */
[----:B------:R-:W-:Y:S01]  /*4ab0*/  IADD3 R8, P0, R14, UR6, RZ ;  /* 0x000000060e087c10 */ /* 0x000fe2000ff1e0ff */
[C---:B------:R-:W-:Y:S01]  /*4ac0*/  IMAD.WIDE.U32 R2, R9.reuse, R18, R2 ;  /* 0x0000001209027225 */ /* 0x040fe200078e0002 */
[----:B------:R2:W-:Y:S03]  /*4ad0*/  STS.128 [R7+0x5000], R64 ;  /* 0x0050004007007388 */ /* 0x0005e60000000c00 */
[----:B------:R-:W-:Y:S01]  /*4ae0*/  IMAD.WIDE.U32 R4, R9, R20, R4 ;  /* 0x0000001409047225 */ /* 0x000fe200078e0004 */
[----:B------:R2:W-:Y:S01]  /*4af0*/  STS.128 [R7+0x5800], R68 ;  /* 0x0058004407007388 */ /* 0x0005e20000000c00 */
[----:B------:R-:W-:-:S02]  /*4b00*/  LEA R22, P3, R2, R22, 0x2 ;  /* 0x0000001602167211 */ /* 0x000fc400078610ff */
[----:B------:R-:W-:Y:S01]  /*4b10*/  IMAD.MOV R15, RZ, RZ, -R6 ;  /* 0x000000ffff0f7224 */ /* 0x000fe200078e0a06 */
[----:B---3--:R-:W-:Y:S01]  /*4b20*/  LEA R24, P4, R4, R24, 0x2 ;  /* 0x0000001804187211 */ /* 0x008fe200078810ff */
[----:B------:R-:W-:Y:S01]  /*4b30*/  IMAD R11, R9, R21, R10 ;  /* 0x00000015090b7224 */ /* 0x000fe200078e020a */
[----:B------:R-:W-:Y:S01]  /*4b40*/  IADD3.X R9, R12, UR7, RZ, P0, !PT ;  /* 0x000000070c097c10 */ /* 0x000fe200087fe4ff */
[----:B------:R-:W-:Y:S02]  /*4b50*/  IMAD R17, R0, R15, R16 ;  /* 0x0000000f00117224 */ /* 0x000fe400078e0210 */
[----:B------:R-:W-:Y:S02]  /*4b60*/  IMAD.IADD R10, R3, 0x1, R13 ;  /* 0x00000001030a7824 */ /* 0x000fe400078e020d */
[----:B------:R-:W-:Y:S01]  /*4b70*/  IMAD.IADD R6, R5, 0x1, R11 ;  /* 0x0000000105067824 */ /* 0x000fe200078e020b */
[----:B--2---:R-:W-:Y:S06]  /*4b80*/  @P2 BRA `(.L_x_3693) ;  /* 0x0000000000142947 */ /* 0x004fec0003800000 */
.L_x_3694:
[----:B------:R-:W2:Y:S04]  /*4b90*/  LDG.E.STRONG.GPU R0, desc[UR38][R8.64] ;  /* 0x0000002608007981 */ /* 0x000ea8000c1ef900 */
[----:B--2---:R-:W-:Y:S01]  /*4ba0*/  CCTL.IVALL ;  /* 0x00000000ff00798f */ /* 0x004fe20002000000 */
[----:B------:R-:W-:Y:S05]  /*4bb0*/  YIELD ;  /* 0x0000000000007946 */ /* 0x000fea0003800000 */
[----:B------:R-:W-:-:S13]  /*4bc0*/  ISETP.NE.AND P0, PT, R0, R17, PT ;  /* 0x000000110000720c */ /* 0x000fda0003f05270 */
[----:B------:R-:W-:Y:S05]  /*4bd0*/  @P0 BRA `(.L_x_3694) ;  /* 0xfffffffc00ec0947 */ /* 0x000fea000383ffff */
.L_x_3693:
[----:B------:R-:W-:Y:S05]  /*4be0*/  BSYNC B0 ;  /* 0x0000000000007941 */ /* 0x000fea0003800000 */
.L_x_3692:
[----:B------:R-:W-:Y:S01]  /*4bf0*/  UMOV UR5, 0xffffffff ;  /* 0xffffffff00057882 */ /* 0x000fe20000000000 */
[----:B------:R-:W-:Y:S02]  /*4c00*/  LEA.HI.X R10, R2, R23, R10, 0x2, P3 ;  /* 0x00000017020a7211 */ /* 0x000fe400018f140a */
[----:B------:R-:W-:Y:S01]  /*4c10*/  LEA.HI.X R6, R4, R25, R6, 0x2, P4 ;  /* 0x0000001904067211 */ /* 0x000fe200020f1406 */
[----:B------:R-:W-:Y:S06]  /*4c20*/  BRA.DIV UR5, `(.L_x_3695) ;  /* 0x0000005605ec7947 */ /* 0x000fec000b800000 */
[----:B------:R-:W-:Y:S01]  /*4c30*/  NOP ;  /* 0x0000000000007918 */ /* 0x000fe20000000000 */
.L_x_3807:
        /* <DEDUP_REMOVED lines=16> */
.L_x_3698:
[----:B------:R-:W-:Y:S01]  /*4d40*/  @P0 ELECT P2, URZ, PT ;  /* 0x00000000003f082f */ /* 0x000fe20003840000 */
[----:B------:R1:W-:-:S12]  /*4d50*/  UBLKRED.G.S.ADD.F32.RN [UR6], [UR4], UR5, desc[UR8] ;  /* 0x00000806040073bb */ /* 0x0003d800080a1405 */
[----:B------:R-:W-:Y:S02]  /*4d60*/  @P2 PLOP3.LUT P0, PT, P2, PT, PT, 0x8, 0x0 ;  /* 0x000000000000281c */ /* 0x000fe4000170e170 */
[----:B------:R-:W-:-:S11]  /*4d70*/  PLOP3.LUT P2, PT, PT, PT, PT, 0x8, 0x0 ;  /* 0x000000000000781c */ /* 0x000fd60003f4e170 */
[----:B-1----:R-:W-:Y:S05]  /*4d80*/  @P0 BRA.U.ANY `(.L_x_3698) ;  /* 0xfffffffd00ec0947 */ /* 0x002fea000393ffff */
[----:B------:R0:W-:Y:S01]  /*4d90*/  UTMACMDFLUSH ;  /* 0x00000000000079b7 */ /* 0x0001e20000000000 */
[----:B------:R-:W-:-:S04]  /*4da0*/  DEPBAR.LE SB0, 0x0 ;  /* 0x000080000000791a */ /* 0x000fc80000000000 */
.L_x_3697:
[----:B------:R-:W-:Y:S05]  /*4db0*/  BSYNC B0 ;  /* 0x0000000000007941 */ /* 0x000fea0003800000 */
.L_x_3696:
        /* <DEDUP_REMOVED lines=14> */
.L_x_3700:
[----:B------:R-:W-:Y:S05]  /*4ea0*/  BSYNC B0 ;  /* 0x0000000000007941 */ /* 0x000fea0003800000 */
.L_x_3699:
        /* <DEDUP_REMOVED lines=18> */
.L_x_3703:
[----:B------:R-:W2:Y:S04]  /*4fd0*/  LDG.E.STRONG.GPU R0, desc[UR38][R2.64] ;  /* 0x0000002602007981 */ /* 0x000ea8000c1ef900 */
[----:B--2---:R-:W-:Y:S01]  /*4fe0*/  CCTL.IVALL ;  /* 0x00000000ff00798f */ /* 0x004fe20002000000 */
[----:B------:R-:W-:Y:S05]  /*4ff0*/  YIELD ;  /* 0x0000000000007946 */ /* 0x000fea0003800000 */
[----:B------:R-:W-:-:S13]  /*5000*/  ISETP.NE.AND P0, PT, R0, R17, PT ;  /* 0x000000110000720c */ /* 0x000fda0003f05270 */
[----:B------:R-:W-:Y:S05]  /*5010*/  @P0 BRA `(.L_x_3703) ;  /* 0xfffffffc00ec0947 */ /* 0x000fea000383ffff */
.L_x_3702:
[----:B------:R-:W-:Y:S05]  /*5020*/  BSYNC B0 ;  /* 0x0000000000007941 */ /* 0x000fea0003800000 */
.L_x_3701:
[----:B------:R-:W-:-:S03]  /*5030*/  UMOV UR5, 0xffffffff ;  /* 0xffffffff00057882 */ /* 0x000fc60000000000 */
[----:B------:R-:W-:Y:S05]  /*5040*/  BRA.DIV UR5, `(.L_x_3704) ;  /* 0x0000005605007947 */ /* 0x000fea000b800000 */
[----:B------:R-:W-:Y:S01]  /*5050*/  NOP ;  /* 0x0000000000007918 */ /* 0x000fe20000000000 */
.L_x_3810:
        /* <DEDUP_REMOVED lines=16> */
.L_x_3707:
[----:B------:R-:W-:Y:S01]  /*5160*/  @P0 ELECT P2, URZ, PT ;  /* 0x00000000003f082f */ /* 0x000fe20003840000 */
[----:B------:R2:W-:-:S12]  /*5170*/  UBLKRED.G.S.ADD.F32.RN [UR6], [UR4], UR5, desc[UR8] ;  /* 0x00000806040073bb */ /* 0x0005d800080a1405 */
[----:B------:R-:W-:Y:S02]  /*5180*/  @P2 PLOP3.LUT P0, PT, P2, PT, PT, 0x8, 0x0 ;  /* 0x000000000000281c */ /* 0x000fe4000170e170 */
[----:B------:R-:W-:-:S11]  /*5190*/  PLOP3.LUT P2, PT, PT, PT, PT, 0x8, 0x0 ;  /* 0x000000000000781c */ /* 0x000fd60003f4e170 */
[----:B--2---:R-:W-:Y:S05]  /*51a0*/  @P0 BRA.U.ANY `(.L_x_3707) ;  /* 0xfffffffd00ec0947 */ /* 0x004fea000393ffff */
[----:B------:R0:W-:Y:S01]  /*51b0*/  UTMACMDFLUSH ;  /* 0x00000000000079b7 */ /* 0x0001e20000000000 */
[----:B------:R-:W-:-:S04]  /*51c0*/  DEPBAR.LE SB0, 0x0 ;  /* 0x000080000000791a */ /* 0x000fc80000000000 */
.L_x_3706:
[----:B------:R-:W-:Y:S05]  /*51d0*/  BSYNC B0 ;  /* 0x0000000000007941 */ /* 0x000fea0003800000 */
.L_x_3705:
        /* <DEDUP_REMOVED lines=14> */
.L_x_3661:
        /* <DEDUP_REMOVED lines=29> */
.L_x_3709:
[----:B------:R-:W-:Y:S01]  /*5490*/  ULDC UR9, c[0x0][0x8cc] ;  /* 0x0002330000097ab9 */ /* 0x000fe20000000800 */
[----:B------:R-:W-:Y:S01]  /*54a0*/  UMOV UR7, UR8 ;  /* 0x0000000800077c82 */ /* 0x000fe20008000000 */
[----:B------:R-:W-:-:S11]  /*54b0*/  UISETP.NE.AND UP0, UPT, UR9, 0x1, UPT ;  /* 0x000000010900788c */ /* 0x000fd6000bf05270 */
[----:B------:R-:W-:Y:S02]  /*54c0*/  @UP0 ULDC.64 UR10, c[0x0][0x8d0] ;  /* 0x00023400000a0ab9 */ /* 0x000fe40000000a00 */
[----:B------:R-:W-:-:S04]  /*54d0*/  UIMAD.WIDE.U32 UR4, UR8, UR10, URZ ;  /* 0x0000000a080472a5 */ /* 0x000fc8000f8e003f */
[----:B------:R-:W-:-:S04]  /*54e0*/  @UP0 USHF.R.U32.HI UR7, URZ, UR11, UR5 ;  /* 0x0000000b3f070299 */ /* 0x000fc80008011605 */
[----:B------:R-:W-:-:S12]  /*54f0*/  UIMAD UR4, UR7, UR9, URZ ;  /* 0x00000009070472a4 */ /* 0x000fd8000f8e023f */
.L_x_3710:
        /* <DEDUP_REMOVED lines=23> */
.L_x_3711:
        /* <DEDUP_REMOVED lines=13> */
.L_x_3713:
[----:B------:R-:W-:-:S05]  /*5740*/  ULDC UR4, c[0x0][0x8f4] ;  /* 0x00023d0000047ab9 */ /* 0x000fca0000000800 */
.L_x_3712:
        /* <DEDUP_REMOVED lines=48> */
.L_x_3714:
        /* <DEDUP_REMOVED lines=13> */
.L_x_3715:
        /* <DEDUP_REMOVED lines=12> */
.L_x_3716:
        /* <DEDUP_REMOVED lines=68> */
.L_x_3720:
[----:B------:R-:W2:Y:S04]  /*6020*/  LDG.E.STRONG.GPU R4, desc[UR38][R2.64] ;  /* 0x0000002602047981 */ /* 0x000ea8000c1ef900 */
[----:B--2---:R-:W-:Y:S01]  /*6030*/  CCTL.IVALL ;  /* 0x00000000ff00798f */ /* 0x004fe20002000000 */
[----:B------:R-:W-:Y:S05]  /*6040*/  YIELD ;  /* 0x0000000000007946 */ /* 0x000fea0003800000 */
[----:B------:R-:W-:-:S13]  /*6050*/  ISETP.NE.AND P1, PT, R4, R5, PT ;  /* 0x000000050400720c */ /* 0x000fda0003f25270 */
[----:B------:R-:W-:Y:S05]  /*6060*/  @P1 BRA `(.L_x_3720) ;  /* 0xfffffffc00ec1947 */ /* 0x000fea000383ffff */
.L_x_3719:
[----:B------:R-:W-:Y:S05]  /*6070*/  BSYNC B0 ;  /* 0x0000000000007941 */ /* 0x000fea0003800000 */
.L_x_3718:
[----:B------:R-:W-:-:S03]  /*6080*/  UMOV UR6, 0xffffffff ;  /* 0xffffffff00067882 */ /* 0x000fc60000000000 */
[----:B------:R-:W-:Y:S05]  /*6090*/  BRA.DIV UR6, `(.L_x_3721) ;  /* 0x0000004606087947 */ /* 0x000fea000b800000 */
[----:B------:R-:W-:Y:S01]  /*60a0*/  NOP ;  /* 0x0000000000007918 */ /* 0x000fe20000000000 */
.L_x_3813:
        /* <DEDUP_REMOVED lines=22> */
.L_x_3723:
[----:B------:R-:W-:Y:S05]  /*6210*/  BSYNC B0 ;  /* 0x0000000000007941 */ /* 0x000fea0003800000 */
.L_x_3722:
        /* <DEDUP_REMOVED lines=19> */
.L_x_3725:
[----:B------:R-:W-:Y:S05]  /*6350*/  BSYNC B0 ;  /* 0x0000000000007941 */ /* 0x000fea0003800000 */
.L_x_3724:
        /* <DEDUP_REMOVED lines=20> */
.L_x_3727:
[----:B------:R-:W-:Y:S05]  /*64a0*/  BSYNC B0 ;  /* 0x0000000000007941 */ /* 0x000fea0003800000 */
.L_x_3726:
[----:B------:R-:W-:Y:S06]  /*64b0*/  BAR.ARV 0xa, 0xa0 ;  /* 0x0282800000007b1d */ /* 0x000fec0000002000 */
[----:B------:R-:W-:Y:S04]  /*64c0*/  BSSY B0, `(.L_x_3728) ;  /* 0x0000003000007945 */ /* 0x000fe80003800000 */
[----:B------:R-:W-:Y:S05]  /*64d0*/  @!P0 BRA `(.L_x_3729) ;  /* 0x0000000000048947 */ /* 0x000fea0003800000 */
[----:B------:R-:W-:-:S04]  /*64e0*/  DEPBAR.LE SB0, 0x1 ;  /* 0x000080400000791a */ /* 0x000fc80000000000 */
.L_x_3729:
[----:B------:R-:W-:Y:S05]  /*64f0*/  BSYNC B0 ;  /* 0x0000000000007941 */ /* 0x000fea0003800000 */
.L_x_3728:
[----:B------:R-:W-:Y:S06]  /*6500*/  BAR.ARV 0xb, 0xa0 ;  /* 0x02c2800000007b1d */ /* 0x000fec0000002000 */
[----:B------:R-:W-:Y:S04]  /*6510*/  BSSY B0, `(.L_x_3730) ;  /* 0x0000003000007945 */ /* 0x000fe80003800000 */
[----:B------:R-:W-:Y:S05]  /*6520*/  @!P0 BRA `(.L_x_3731) ;  /* 0x0000000000048947 */ /* 0x000fea0003800000 */
[----:B------:R-:W-:-:S04]  /*6530*/  DEPBAR.LE SB0, 0x0 ;  /* 0x000080000000791a */ /* 0x000fc80000000000 */
.L_x_3731:
[----:B------:R-:W-:Y:S05]  /*6540*/  BSYNC B0 ;  /* 0x0000000000007941 */ /* 0x000fea0003800000 */
.L_x_3730:
        /* <DEDUP_REMOVED lines=19> */
.L_x_3733:
[----:B------:R-:W-:Y:S05]  /*6680*/  BSYNC B0 ;  /* 0x0000000000007941 */ /* 0x000fea0003800000 */
.L_x_3732:
[----:B------:R-:W-:Y:S01]  /*6690*/  UIADD3 UR13, UR12, 0x1, URZ ;  /* 0x000000010c0d7890 */ /* 0x000fe2000fffe03f */
[----:B------:R-:W-:Y:S11]  /*66a0*/  BRA `(.L_x_3734) ;  /* 0x0000000000047947 */ /* 0x000ff60003800000 */
.L_x_3717:
[----:B------:R-:W-:-:S05]  /*66b0*/  UMOV UR13, UR12 ;  /* 0x0000000c000d7c82 */ /* 0x000fca0008000000 */
.L_x_3734:
        /* <DEDUP_REMOVED lines=16> */
.L_x_3767:
        /* <DEDUP_REMOVED lines=18> */
.L_x_3737:
[----:B------:R-:W2:Y:S04]  /*68e0*/  LDG.E.STRONG.GPU R4, desc[UR38][R2.64] ;  /* 0x0000002602047981 */ /* 0x000ea8000c1ef900 */
[----:B--2---:R-:W-:Y:S01]  /*68f0*/  CCTL.IVALL ;  /* 0x00000000ff00798f */ /* 0x004fe20002000000 */
[----:B------:R-:W-:Y:S05]  /*6900*/  YIELD ;  /* 0x0000000000007946 */ /* 0x000fea0003800000 */
[----:B------:R-:W-:-:S13]  /*6910*/  ISETP.NE.AND P1, PT, R4, R5, PT ;  /* 0x000000050400720c */ /* 0x000fda0003f25270 */
[----:B------:R-:W-:Y:S05]  /*6920*/  @P1 BRA `(.L_x_3737) ;  /* 0xfffffffc00ec1947 */ /* 0x000fea000383ffff */
.L_x_3736:
[----:B------:R-:W-:Y:S05]  /*6930*/  BSYNC B0 ;  /* 0x0000000000007941 */ /* 0x000fea0003800000 */
.L_x_3735:
[----:B------:R-:W-:-:S03]  /*6940*/  UMOV UR24, 0xffffffff ;  /* 0xffffffff00187882 */ /* 0x000fc60000000000 */
[----:B------:R-:W-:Y:S05]  /*6950*/  BRA.DIV UR24, `(.L_x_3738) ;  /* 0x0000003a18f47947 */ /* 0x000fea000b800000 */
[----:B------:R-:W-:Y:S01]  /*6960*/  NOP ;  /* 0x0000000000007918 */ /* 0x000fe20000000000 */
.L_x_3816:
        /* <DEDUP_REMOVED lines=19> */
.L_x_3740:
[----:B------:R-:W-:Y:S05]  /*6aa0*/  BSYNC B0 ;  /* 0x0000000000007941 */ /* 0x000fea0003800000 */
.L_x_3739:
        /* <DEDUP_REMOVED lines=14> */
.L_x_3742:
[----:B------:R-:W-:Y:S05]  /*6b90*/  BSYNC B0 ;  /* 0x0000000000007941 */ /* 0x000fea0003800000 */
.L_x_3741:
        /* <DEDUP_REMOVED lines=15> */
.L_x_3744:
[----:B------:R-:W-:Y:S05]  /*6c90*/  BSYNC B0 ;  /* 0x0000000000007941 */ /* 0x000fea0003800000 */
.L_x_3743:
[----:B------:R-:W-:Y:S06]  /*6ca0*/  BAR.ARV 0xa, 0xa0 ;  /* 0x0282800000007b1d */ /* 0x000fec0000002000 */
[----:B------:R-:W-:Y:S04]  /*6cb0*/  BSSY B0, `(.L_x_3745) ;  /* 0x0000003000007945 */ /* 0x000fe80003800000 */
[----:B------:R-:W-:Y:S05]  /*6cc0*/  @!P0 BRA `(.L_x_3746) ;  /* 0x0000000000048947 */ /* 0x000fea0003800000 */
[----:B------:R-:W-:-:S04]  /*6cd0*/  DEPBAR.LE SB0, 0x1 ;  /* 0x000080400000791a */ /* 0x000fc80000000000 */
.L_x_3746:
[----:B------:R-:W-:Y:S05]  /*6ce0*/  BSYNC B0 ;  /* 0x0000000000007941 */ /* 0x000fea0003800000 */
.L_x_3745:
[----:B------:R-:W-:Y:S06]  /*6cf0*/  BAR.ARV 0xb, 0xa0 ;  /* 0x02c2800000007b1d */ /* 0x000fec0000002000 */
[----:B------:R-:W-:Y:S04]  /*6d00*/  BSSY B0, `(.L_x_3747) ;  /* 0x0000003000007945 */ /* 0x000fe80003800000 */
[----:B------:R-:W-:Y:S05]  /*6d10*/  @!P0 BRA `(.L_x_3748) ;  /* 0x0000000000048947 */ /* 0x000fea0003800000 */
[----:B------:R-:W-:-:S04]  /*6d20*/  DEPBAR.LE SB0, 0x0 ;  /* 0x000080000000791a */ /* 0x000fc80000000000 */
.L_x_3748:
[----:B------:R-:W-:Y:S05]  /*6d30*/  BSYNC B0 ;  /* 0x0000000000007941 */ /* 0x000fea0003800000 */
.L_x_3747:
        /* <DEDUP_REMOVED lines=19> */
.L_x_3750:
[----:B------:R-:W-:Y:S05]  /*6e70*/  BSYNC B0 ;  /* 0x0000000000007941 */ /* 0x000fea0003800000 */
.L_x_3749:
        /* <DEDUP_REMOVED lines=16> */
.L_x_3753:
[----:B------:R-:W2:Y:S04]  /*6f80*/  LDG.E.STRONG.GPU R4, desc[UR38][R2.64] ;  /* 0x0000002602047981 */ /* 0x000ea8000c1ef900 */
[----:B--2---:R-:W-:Y:S01]  /*6f90*/  CCTL.IVALL ;  /* 0x00000000ff00798f */ /* 0x004fe20002000000 */
[----:B------:R-:W-:Y:S05]  /*6fa0*/  YIELD ;  /* 0x0000000000007946 */ /* 0x000fea0003800000 */
[----:B------:R-:W-:-:S13]  /*6fb0*/  ISETP.NE.AND P1, PT, R4, R5, PT ;  /* 0x000000050400720c */ /* 0x000fda0003f25270 */
[----:B------:R-:W-:Y:S05]  /*6fc0*/  @P1 BRA `(.L_x_3753) ;  /* 0xfffffffc00ec1947 */ /* 0x000fea000383ffff */
.L_x_3752:
[----:B------:R-:W-:Y:S05]  /*6fd0*/  BSYNC B0 ;  /* 0x0000000000007941 */ /* 0x000fea0003800000 */
.L_x_3751:
[----:B------:R-:W-:-:S03]  /*6fe0*/  UMOV UR22, 0xffffffff ;  /* 0xffffffff00167882 */ /* 0x000fc60000000000 */
[----:B------:R-:W-:Y:S05]  /*6ff0*/  BRA.DIV UR22, `(.L_x_3754) ;  /* 0x0000003616687947 */ /* 0x000fea000b800000 */
[----:B------:R-:W-:Y:S01]  /*7000*/  NOP ;  /* 0x0000000000007918 */ /* 0x000fe20000000000 */
.L_x_3819:
        /* <DEDUP_REMOVED lines=15> */
.L_x_3756:
[----:B------:R-:W-:Y:S05]  /*7100*/  BSYNC B0 ;  /* 0x0000000000007941 */ /* 0x000fea0003800000 */
.L_x_3755:
        /* <DEDUP_REMOVED lines=14> */
.L_x_3758:
[----:B------:R-:W-:Y:S05]  /*71f0*/  BSYNC B0 ;  /* 0x0000000000007941 */ /* 0x000fea0003800000 */
.L_x_3757:
        /* <DEDUP_REMOVED lines=15> */
.L_x_3760:
[----:B------:R-:W-:Y:S05]  /*72f0*/  BSYNC B0 ;  /* 0x0000000000007941 */ /* 0x000fea0003800000 */
.L_x_3759:
[----:B------:R-:W-:Y:S06]  /*7300*/  BAR.ARV 0xa, 0xa0 ;  /* 0x0282800000007b1d */ /* 0x000fec0000002000 */
[----:B------:R-:W-:Y:S04]  /*7310*/  BSSY B0, `(.L_x_3761) ;  /* 0x0000003000007945 */ /* 0x000fe80003800000 */
[----:B------:R-:W-:Y:S05]  /*7320*/  @!P0 BRA `(.L_x_3762) ;  /* 0x0000000000048947 */ /* 0x000fea0003800000 */
[----:B------:R-:W-:-:S04]  /*7330*/  DEPBAR.LE SB0, 0x1 ;  /* 0x000080400000791a */ /* 0x000fc80000000000 */
.L_x_3762:
[----:B------:R-:W-:Y:S05]  /*7340*/  BSYNC B0 ;  /* 0x0000000000007941 */ /* 0x000fea0003800000 */
.L_x_3761:
[----:B------:R-:W-:Y:S06]  /*7350*/  BAR.ARV 0xb, 0xa0 ;  /* 0x02c2800000007b1d */ /* 0x000fec0000002000 */
[----:B------:R-:W-:Y:S04]  /*7360*/  BSSY B0, `(.L_x_3763) ;  /* 0x0000003000007945 */ /* 0x000fe80003800000 */
[----:B------:R-:W-:Y:S05]  /*7370*/  @!P0 BRA `(.L_x_3764) ;  /* 0x0000000000048947 */ /* 0x000fea0003800000 */
[----:B------:R-:W-:-:S04]  /*7380*/  DEPBAR.LE SB0, 0x0 ;  /* 0x000080000000791a */ /* 0x000fc80000000000 */
.L_x_3764:
[----:B------:R-:W-:Y:S05]  /*7390*/  BSYNC B0 ;  /* 0x0000000000007941 */ /* 0x000fea0003800000 */
.L_x_3763:
        /* <DEDUP_REMOVED lines=19> */
.L_x_3766:
[----:B------:R-:W-:Y:S05]  /*74d0*/  BSYNC B0 ;  /* 0x0000000000007941 */ /* 0x000fea0003800000 */
.L_x_3765:
[----:B------:R-:W-:Y:S02]  /*74e0*/  UIADD3 UR13, UR13, 0x2, URZ ;  /* 0x000000020d0d7890 */ /* 0x000fe4000fffe03f */
[----:B------:R-:W-:Y:S02]  /*74f0*/  UIADD3 UR6, UR6, 0x6000, URZ ;  /* 0x0000600006067890 */ /* 0x000fe4000fffe03f */
[----:B------:R-:W-:-:S06]  /*7500*/  UISETP.GE.AND UP0, UPT, UR13, UR7, UPT ;  /* 0x000000070d00728c */ /* 0x000fcc000bf06270 */
[----:B------:R-:W-:-:S13]  /*7510*/  PLOP3.LUT P1, PT, PT, PT, UP0, 0x80, 0x0 ;  /* 0x000000000000781c */ /* 0x000fda0003f2f008 */
[----:B------:R-:W-:Y:S05]  /*7520*/  @!P1 BRA `(.L_x_3767) ;  /* 0xfffffff000a49947 */ /* 0x000fea000383ffff */
[----:B------:R-:W-:Y:S05]  /*7530*/  BRA `(.L_x_3668) ;  /* 0x0000002c00407947 */ /* 0x000fea0003800000 */
.L_x_3708:
        /* <DEDUP_REMOVED lines=21> */
.L_x_3768:
[----:B------:R-:W1:Y:S01]  /*7690*/  LDC R3, c[0x0][0x8cc] ;  /* 0x00023300ff037b82 */ /* 0x000e620000000800 */
[----:B------:R-:W-:Y:S01]  /*76a0*/  IMAD.MOV.U32 R0, RZ, RZ, R5 ;  /* 0x000000ffff007224 */ /* 0x000fe200078e0005 */
[----:B-1----:R-:W-:-:S13]  /*76b0*/  ISETP.NE.AND P0, PT, R3, 0x1, PT ;  /* 0x000000010300780c */ /* 0x002fda0003f05270 */
[----:B------:R-:W1:Y:S02]  /*76c0*/  @P0 LDC.64 R6, c[0x0][0x8d0] ;  /* 0x00023400ff060b82 */ /* 0x000e640000000a00 */
[----:B-1----:R-:W-:-:S05]  /*76d0*/  @P0 IMAD.HI.U32 R4, R5, R6, RZ ;  /* 0x0000000605040227 */ /* 0x002fca00078e00ff */
[----:B------:R-:W-:-:S05]  /*76e0*/  @P0 SHF.R.U32.HI R0, RZ, R7, R4 ;  /* 0x00000007ff000219 */ /* 0x000fca0000011604 */
[----:B------:R-:W-:-:S07]  /*76f0*/  IMAD R3, R0, R3, RZ ;  /* 0x0000000300037224 */ /* 0x000fce00078e02ff */
.L_x_3769:
        /* <DEDUP_REMOVED lines=23> */
.L_x_3770:
        /* <DEDUP_REMOVED lines=10> */
.L_x_3772:
[----:B------:R-:W2:Y:S02]  /*7910*/  LDC R4, c[0x0][0x8f4] ;  /* 0x00023d00ff047b82 */ /* 0x000ea40000000800 */
.L_x_3771:
        /* <DEDUP_REMOVED lines=52> */
.L_x_3774:
        /* <DEDUP_REMOVED lines=11> */
.L_x_3775:
[----:B------:R-:W-:Y:S05]  /*7d10*/  @!P0 BRA `(.L_x_3776) ;  /* 0x00000000000c8947 */ /* 0x000fea0003800000 */
[----:B------:R-:W2:Y:S04]  /*7d20*/  LDG.E R5, desc[UR38][R2.64] ;  /* 0x0000002602057981 */ /* 0x000ea8000c1e1900 */
[----:B------:R-:W2:Y:S02]  /*7d30*/  LDG.E R4, desc[UR38][R2.64+0x4] ;  /* 0x0000042602047981 */ /* 0x000ea4000c1e1900 */
[----:B--2---:R-:W-:-:S07]  /*7d40*/  IMAD.IADD R4, R4, 0x1, -R5 ;  /* 0x0000000104047824 */ /* 0x004fce00078e0a05 */
.L_x_3776:
        /* <DEDUP_REMOVED lines=73> */
.L_x_3820:
        /* <DEDUP_REMOVED lines=9> */
.L_x_3779:
        /* <DEDUP_REMOVED lines=112> */
.L_x_3790:
[----:B-1----:R-:W-:-:S05]  /*8970*/  IMAD.MOV.U32 R6, RZ, RZ, 0x1 ;  /* 0x00000001ff067424 */ /* 0x002fca00078e00ff */
[----:B------:R-:W-:-:S04]  /*8980*/  SHF.L.U32 R6, R6, 0x1f, RZ ;  /* 0x0000001f06067819 */ /* 0x000fc800000006ff */
[----:B------:R-:W1:Y:S02]  /*8990*/  SYNCS.PHASECHK.TRANS64.TRYWAIT P1, [R0+URZ+0x36438], R6 ;  /* 0x03643806000075a7 */ /* 0x000e64000802017f */
[----:B-1----:R-:W-:Y:S05]  /*89a0*/  @!P1 BRA `(.L_x_3782) ;  /* 0x0000001c002c9947 */ /* 0x002fea0003800000 */
.L_x_3821:
[----:B------:R-:W-:Y:S05]  /*89b0*/  @P0 BRA `(.L_x_3783) ;  /* 0x0000000000140947 */ /* 0x000fea0003800000 */
[----:B------:R-:W-:Y:S01]  /*89c0*/  ISETP.NE.AND P1, PT, R18, RZ, PT ;  /* 0x000000ff1200720c */ /* 0x000fe20003f25270 */
[----:B------:R-:W-:-:S04]  /*89d0*/  IMAD.MOV.U32 R3, RZ, RZ, 0x6100 ;  /* 0x00006100ff037424 */ /* 0x000fc800078e00ff */
[----:B------:R2:W-:Y:S08]  /*89e0*/  SYNCS.ARRIVE.TRANS64 RZ, [R0+URZ+0x36430], R3 ;  /* 0x0364300300ff79a7 */ /* 0x0005f0000800003f */
[----:B------:R-:W-:Y:S05]  /*89f0*/  @!P1 BRA `(.L_x_3783) ;  /* 0x0000000000049947 */ /* 0x000fea0003800000 */
[----:B------:R-:W-:Y:S01]  /*8a00*/  BPT.TRAP 0x1 ;  /* 0x000000040000795c */ /* 0x000fe20000300000 */
.L_x_3783:
        /* <DEDUP_REMOVED lines=48> */
.L_x_3822:
[----:B------:R-:W-:Y:S05]  /*8d10*/  @P0 BRA `(.L_x_3785) ;  /* 0x0000000000140947 */ /* 0x000fea0003800000 */
[----:B------:R-:W-:Y:S01]  /*8d20*/  ISETP.NE.AND P1, PT, R18, RZ, PT ;  /* 0x000000ff1200720c */ /* 0x000fe20003f25270 */
[----:B--2---:R-:W-:-:S04]  /*8d30*/  IMAD.MOV.U32 R3, RZ, RZ, 0x6100 ;  /* 0x00006100ff037424 */ /* 0x004fc800078e00ff */
[----:B------:R3:W-:Y:S08]  /*8d40*/  SYNCS.ARRIVE.TRANS64 RZ, [R0+URZ+0x36418], R3 ;  /* 0x0364180300ff79a7 */ /* 0x0007f0000800003f */
[----:B------:R-:W-:Y:S05]  /*8d50*/  @!P1 BRA `(.L_x_3785) ;  /* 0x0000000000049947 */ /* 0x000fea0003800000 */
[----:B------:R-:W-:Y:S01]  /*8d60*/  BPT.TRAP 0x1 ;  /* 0x000000040000795c */ /* 0x000fe20000300000 */
.L_x_3785:
        /* <DEDUP_REMOVED lines=47> */
.L_x_3823:
        /* <DEDUP_REMOVED lines=8> */
.L_x_3787:
        /* <DEDUP_REMOVED lines=37> */
.L_x_3825:
[----:B------:R-:W-:Y:S05]  /*9330*/  @P0 BRA `(.L_x_3789) ;  /* 0x0000000000140947 */ /* 0x000fea0003800000 */
[----:B------:R-:W-:Y:S01]  /*9340*/  ISETP.NE.AND P1, PT, R18, RZ, PT ;  /* 0x000000ff1200720c */ /* 0x000fe20003f25270 */
[----:B--2---:R-:W-:-:S04]  /*9350*/  IMAD.MOV.U32 R5, RZ, RZ, 0x6100 ;  /* 0x00006100ff057424 */ /* 0x004fc800078e00ff */
[----:B------:R3:W-:Y:S08]  /*9360*/  SYNCS.ARRIVE.TRANS64 RZ, [R0+URZ+0x36410], R5 ;  /* 0x0364100500ff79a7 */ /* 0x0007f0000800003f */
[----:B------:R-:W-:Y:S05]  /*9370*/  @!P1 BRA `(.L_x_3789) ;  /* 0x0000000000049947 */ /* 0x000fea0003800000 */
[----:B------:R-:W-:Y:S01]  /*9380*/  BPT.TRAP 0x1 ;  /* 0x000000040000795c */ /* 0x000fe20000300000 */
.L_x_3789:
        /* <DEDUP_REMOVED lines=44> */
.L_x_3781:
[----:B------:R-:W-:Y:S01]  /*9650*/  ISETP.NE.AND P1, PT, R20, RZ, PT ;  /* 0x000000ff1400720c */ /* 0x000fe20003f25270 */
[----:B------:R-:W-:Y:S02]  /*9660*/  IMAD.MOV.U32 R16, RZ, RZ, 0x1 ;  /* 0x00000001ff107424 */ /* 0x000fe400078e00ff */
[----:B------:R-:W-:-:S10]  /*9670*/  IMAD.MOV.U32 R5, RZ, RZ, R14 ;  /* 0x000000ffff057224 */ /* 0x000fd400078e000e */
[----:B------:R-:W-:Y:S05]  /*9680*/  @!P1 BRA `(.L_x_3780) ;  /* 0x00000004008c9947 */ /* 0x000fea0003800000 */
[----:B------:R-:W2:Y:S02]  /*9690*/  SYNCS.PHASECHK.TRANS64.TRYWAIT P1, [R0+URZ+0x36438], R6 ;  /* 0x03643806000075a7 */ /* 0x000ea4000802017f */
[----:B--2---:R-:W-:Y:S05]  /*96a0*/  @!P1 BRA `(.L_x_3791) ;  /* 0x00000010004c9947 */ /* 0x004fea0003800000 */
.L_x_3826:
[----:B------:R-:W-:Y:S05]  /*96b0*/  @P0 BRA `(.L_x_3792) ;  /* 0x0000000000140947 */ /* 0x000fea0003800000 */
[----:B------:R-:W-:Y:S01]  /*96c0*/  ISETP.NE.AND P1, PT, R18, RZ, PT ;  /* 0x000000ff1200720c */ /* 0x000fe20003f25270 */
[----:B------:R-:W-:-:S04]  /*96d0*/  IMAD.MOV.U32 R5, RZ, RZ, 0x6100 ;  /* 0x00006100ff057424 */ /* 0x000fc800078e00ff */
[----:B------:R3:W-:Y:S08]  /*96e0*/  SYNCS.ARRIVE.TRANS64 RZ, [R0+URZ+0x36430], R5 ;  /* 0x0364300500ff79a7 */ /* 0x0007f0000800003f */
[----:B------:R-:W-:Y:S05]  /*96f0*/  @!P1 BRA `(.L_x_3792) ;  /* 0x0000000000049947 */ /* 0x000fea0003800000 */
[----:B------:R-:W-:Y:S01]  /*9700*/  BPT.TRAP 0x1 ;  /* 0x000000040000795c */ /* 0x000fe20000300000 */
.L_x_3792:
        /* <DEDUP_REMOVED lines=42> */
.L_x_3827:
[----:B------:R-:W-:Y:S01]  /*99b0*/  IMAD.MOV.U32 R16, RZ, RZ, RZ ;  /* 0x000000ffff107224 */ /* 0x000fe200078e00ff */
[----:B------:R-:W-:Y:S06]  /*99c0*/  @P0 BRA `(.L_x_3794) ;  /* 0x0000000000140947 */ /* 0x000fec0003800000 */
[----:B------:R-:W-:Y:S01]  /*99d0*/  ISETP.NE.AND P1, PT, R18, RZ, PT ;  /* 0x000000ff1200720c */ /* 0x000fe20003f25270 */
[----:B-1----:R-:W-:-:S04]  /*99e0*/  IMAD.MOV.U32 R5, RZ, RZ, 0x6100 ;  /* 0x00006100ff057424 */ /* 0x002fc800078e00ff */
[----:B------:R2:W-:Y:S08]  /*99f0*/  SYNCS.ARRIVE.TRANS64 RZ, [R0+URZ+0x36418], R5 ;  /* 0x0364180500ff79a7 */ /* 0x0005f0000800003f */
[----:B------:R-:W-:Y:S05]  /*9a00*/  @!P1 BRA `(.L_x_3794) ;  /* 0x0000000000049947 */ /* 0x000fea0003800000 */
[----:B------:R-:W-:Y:S01]  /*9a10*/  BPT.TRAP 0x1 ;  /* 0x000000040000795c */ /* 0x000fe20000300000 */
.L_x_3794:
        /* <DEDUP_REMOVED lines=42> */
.L_x_3780:
[----:B------:R-:W-:-:S04]  /*9cc0*/  SHF.L.U32 R3, R16, 0x1f, RZ ;  /* 0x0000001f10037819 */ /* 0x000fc800000006ff */
[----:B------:R-:W2:Y:S02]  /*9cd0*/  SYNCS.PHASECHK.TRANS64.TRYWAIT P1, [R0+URZ+0x36438], R3 ;  /* 0x03643803000075a7 */ /* 0x000ea4000802017f */
[----:B--2---:R-:W-:Y:S05]  /*9ce0*/  @!P1 BRA `(.L_x_3795) ;  /* 0x0000000800e49947 */ /* 0x004fea0003800000 */
.L_x_3828:
[----:B------:R-:W-:Y:S05]  /*9cf0*/  @P0 BRA `(.L_x_3796) ;  /* 0x0000000000180947 */ /* 0x000fea0003800000 */
[----:B------:R-:W3:Y:S01]  /*9d00*/  S2R R2, SR_TID.X ;  /* 0x0000000000027919 */ /* 0x000ee20000002100 */
[----:B--2---:R-:W-:-:S04]  /*9d10*/  IMAD.MOV.U32 R3, RZ, RZ, 0x6100 ;  /* 0x00006100ff037424 */ /* 0x004fc800078e00ff */
[----:B------:R4:W-:Y:S01]  /*9d20*/  SYNCS.ARRIVE.TRANS64 RZ, [R0+URZ+0x36430], R3 ;  /* 0x0364300300ff79a7 */ /* 0x0009e2000800003f */
[----:B---3--:R-:W-:-:S13]  /*9d30*/  LOP3.LUT P0, RZ, R2, 0x1f, RZ, 0xc0, !PT ;  /* 0x0000001f02ff7812 */ /* 0x008fda000780c0ff */
[----:B----4-:R-:W-:Y:S05]  /*9d40*/  @!P0 BRA `(.L_x_3796) ;  /* 0x0000000000048947 */ /* 0x010fea0003800000 */
[----:B------:R-:W-:Y:S01]  /*9d50*/  BPT.TRAP 0x1 ;  /* 0x000000040000795c */ /* 0x000fe20000300000 */
.L_x_3796:
        /* <DEDUP_REMOVED lines=44> */
.L_x_3777:
[----:B------:R-:W-:Y:S05]  /*a020*/  BSYNC B0 ;  /* 0x0000000000007941 */ /* 0x000fea0003800000 */
.L_x_3773:
[----:B------:R-:W-:-:S03]  /*a030*/  UMOV UR7, 0xffffffff ;  /* 0xffffffff00077882 */ /* 0x000fc60000000000 */
[----:B------:R-:W-:Y:S05]  /*a040*/  BRA.DIV UR7, `(.L_x_3797) ;  /* 0x0000000a07207947 */ /* 0x000fea000b800000 */
[----:B------:R-:W-:-:S13]  /*a050*/  ELECT P6, URZ, PT ;  /* 0x00000000003f782f */ /* 0x000fda00038c0000 */
.L_x_3831:
[----:B------:R-:W-:Y:S05]  /*a060*/  @!P6 BRA `(.L_x_3668) ;  /* 0x000000000074e947 */ /* 0x000fea0003800000 */
[----:B------:R-:W2:Y:S02]  /*a070*/  LDL.LU R3, [R1+0x4] ;  /* 0x0000040001037983 */ /* 0x000ea40000300800 */
[----:B--2---:R-:W-:-:S04]  /*a080*/  LOP3.LUT R3, R3, 0x2, RZ, 0xfc, !PT ;  /* 0x0000000203037812 */ /* 0x004fc800078efcff */
[----:B------:R-:W-:-:S13]  /*a090*/  ISETP.NE.AND P2, PT, R3, 0x3, PT ;  /* 0x000000030300780c */ /* 0x000fda0003f45270 */
[----:B------:R-:W-:Y:S05]  /*a0a0*/  @!P2 BRA `(.L_x_3798) ;  /* 0x000000000004a947 */ /* 0x000fea0003800000 */
[----:B------:R-:W-:Y:S01]  /*a0b0*/  BPT.TRAP 0x1 ;  /* 0x000000040000795c */ /* 0x000fe20000300000 */
.L_x_3798:
        /* <DEDUP_REMOVED lines=15> */
.L_x_3832:
[----:B------:R-:W2:Y:S02]  /*a1b0*/  SYNCS.PHASECHK.TRANS64.TRYWAIT P0, [R3+URZ], R0 ;  /* 0x00000000030075a7 */ /* 0x000ea4000800017f */
[----:B--2---:R-:W-:Y:S05]  /*a1c0*/  @!P0 BRA `(.L_x_3800) ;  /* 0x0000000400f48947 */ /* 0x004fea0003800000 */
.L_x_3833:
[----:B------:R-:W-:Y:S05]  /*a1d0*/  @!P2 BRA `(.L_x_3801) ;  /* 0x000000000004a947 */ /* 0x000fea0003800000 */
[----:B------:R-:W-:Y:S01]  /*a1e0*/  BPT.TRAP 0x1 ;  /* 0x000000040000795c */ /* 0x000fe20000300000 */
.L_x_3801:
[----:B------:R-:W-:-:S07]  /*a1f0*/  SHF.L.U32 R16, R16, 0x1f, RZ ;  /* 0x0000001f10107819 */ /* 0x000fce00000006ff */
.L_x_3802:
[----:B---3--:R3:W4:Y:S02]  /*a200*/  SYNCS.PHASECHK.TRANS64.TRYWAIT P0, [R9+URZ+0x36438], R16 ;  /* 0x03643810090075a7 */ /* 0x008724000800017f */
[----:B----4-:R-:W-:Y:S05]  /*a210*/  @!P0 NANOSLEEP.SYNCS 0x989680 ;  /* 0x009896800000895d */ /* 0x010fea0003900000 */
[----:B------:R-:W4:Y:S02]  /*a220*/  @!P0 SYNCS.PHASECHK.TRANS64 P0, [R9+URZ+0x36438], R16 ;  /* 0x03643810090085a7 */ /* 0x000f24000800007f */
[----:B----4-:R-:W-:Y:S05]  /*a230*/  @!P0 BRA `(.L_x_3802) ;  /* 0xfffffffc00f08947 */ /* 0x010fea000383ffff */
.L_x_3668:
[----:B------:R-:W-:Y:S05]  /*a240*/  BSYNC B6 ;  /* 0x0000000000067941 */ /* 0x000fea0003800000 */
.L_x_3660:
[----:B------:R-:W-:Y:S05]  /*a250*/  EXIT ;  /* 0x000000000000794d */ /* 0x000fea0003800000 */
.L_x_3678:
[----:B------:R-:W-:Y:S02]  /*a260*/  IMAD.MOV.U32 R12, RZ, RZ, RZ ;  /* 0x000000ffff0c7224 */ /* 0x000fe400078e00ff */
[----:B------:R-:W-:Y:S02]  /*a270*/  IMAD.MOV.U32 R11, RZ, RZ, 0x1f ;  /* 0x0000001fff0b7424 */ /* 0x000fe400078e00ff */
[----:B------:R-:W-:-:S07]  /*a280*/  IMAD.MOV.U32 R15, RZ, RZ, -0x1 ;  /* 0xffffffffff0f7424 */ /* 0x000fce00078e00ff */
[----:B----4-:R-:W-:Y:S05]  /*a290*/  WARPSYNC.COLLECTIVE R15, `(.L_x_3803) ;  /* 0x000000000f087348 */ /* 0x010fea0003c00000 */
[----:B------:R1:W2:Y:S02]  /*a2a0*/  SHFL.IDX P6, R14, R13, R12, R11 ;  /* 0x0000000c0d0e7389 */ /* 0x0002a400000c000b */
[----:B-12-4-:R-:W-:Y:S01]  /*a2b0*/  ENDCOLLECTIVE ;  /* 0x000000000000791b */ /* 0x016fe20003800000 */
.L_x_3803:
[----:B------:R-:W-:Y:S05]  /*a2c0*/  BRA `(.L_x_3804) ;  /* 0xffffff7000d07947 */ /* 0x000fea000383ffff */
.L_x_3680:
[----:B--2---:R-:W-:-:S04]  /*a2d0*/  IMAD.U32 R0, RZ, RZ, UR36 ;  /* 0x00000024ff007e24 */ /* 0x004fc8000f8e00ff */
[----:B------:R2:W3:Y:S03]  /*a2e0*/  SYNCS.PHASECHK.TRANS64.TRYWAIT P0, [R0+URZ+0x36400], R10 ;  /* 0x0364000a000075a7 */ /* 0x0004e6000800017f */
[----:B---3--:R-:W-:Y:S05]  /*a2f0*/  @!P0 NANOSLEEP.SYNCS 0x989680 ;  /* 0x009896800000895d */ /* 0x008fea0003900000 */
[----:B------:R-:W3:Y:S02]  /*a300*/  @!P0 SYNCS.PHASECHK.TRANS64 P0, [R0+URZ+0x36400], R10 ;  /* 0x0364000a000085a7 */ /* 0x000ee4000800007f */
[----:B---3--:R-:W-:Y:S05]  /*a310*/  @!P0 BRA `(.L_x_3680) ;  /* 0xfffffffc00ec8947 */ /* 0x008fea000383ffff */
[----:B------:R-:W-:Y:S05]  /*a320*/  BRA `(.L_x_3679) ;  /* 0xffffff74000c7947 */ /* 0x000fea000383ffff */
.L_x_3684:
[----:B---3--:R3:W4:Y:S02]  /*a330*/  SYNCS.PHASECHK.TRANS64.TRYWAIT P1, [R3+URZ+0x36410], R10 ;  /* 0x0364100a030075a7 */ /* 0x008724000802017f */
[----:B----4-:R-:W-:Y:S05]  /*a340*/  @!P1 NANOSLEEP.SYNCS 0x989680 ;  /* 0x009896800000995d */ /* 0x010fea0003900000 */
[----:B------:R-:W4:Y:S02]  /*a350*/  @!P1 SYNCS.PHASECHK.TRANS64 P1, [R3+URZ+0x36410], R10 ;  /* 0x0364100a030095a7 */ /* 0x000f24000802007f */
[----:B----4-:R-:W-:Y:S05]  /*a360*/  @!P1 BRA `(.L_x_3684) ;  /* 0xfffffffc00f09947 */ /* 0x010fea000383ffff */
[----:B------:R-:W-:Y:S05]  /*a370*/  BRA `(.L_x_3683) ;  /* 0xffffff7800cc7947 */ /* 0x000fea000383ffff */
.L_x_3688:
[----:B-1----:R-:W-:-:S04]  /*a380*/  IMAD.U32 R121, RZ, RZ, UR36 ;  /* 0x00000024ff797e24 */ /* 0x002fc8000f8e00ff */
[----:B------:R1:W2:Y:S03]  /*a390*/  SYNCS.PHASECHK.TRANS64.TRYWAIT P1, [R121+URZ+0x36430], R14 ;  /* 0x0364300e790075a7 */ /* 0x0002a6000802017f */
[----:B--2---:R-:W-:Y:S05]  /*a3a0*/  @!P1 NANOSLEEP.SYNCS 0x989680 ;  /* 0x009896800000995d */ /* 0x004fea0003900000 */
[----:B------:R-:W2:Y:S02]  /*a3b0*/  @!P1 SYNCS.PHASECHK.TRANS64 P1, [R121+URZ+0x36430], R14 ;  /* 0x0364300e790095a7 */ /* 0x000ea4000802007f */
[----:B--2---:R-:W-:Y:S05]  /*a3c0*/  @!P1 BRA `(.L_x_3688) ;  /* 0xfffffffc00ec9947 */ /* 0x004fea000383ffff */
[----:B------:R-:W-:Y:S05]  /*a3d0*/  BRA `(.L_x_3687) ;  /* 0xffffff8000f07947 */ /* 0x000fea000383ffff */
.L_x_3695:
[----:B------:R-:W-:Y:S01]  /*a3e0*/  BSSY B0, `(.L_x_3805) ;  /* 0x0000005000007945 */ /* 0x000fe20003800000 */
[----:B------:R-:W-:-:S07]  /*a3f0*/  IMAD.MOV.U32 R15, RZ, RZ, -0x1 ;  /* 0xffffffffff0f7424 */ /* 0x000fce00078e00ff */
[----:B------:R-:W-:Y:S05]  /*a400*/  WARPSYNC.COLLECTIVE R15, `(.L_x_3806) ;  /* 0x000000000f087348 */ /* 0x000fea0003c00000 */
[----:B------:R-:W-:Y:S01]  /*a410*/  NOP ;  /* 0x0000000000007918 */ /* 0x000fe20000000000 */
[----:B------:R-:W-:Y:S01]  /*a420*/  ENDCOLLECTIVE ;  /* 0x000000000000791b */ /* 0x000fe20003800000 */
.L_x_3806:
[----:B------:R-:W-:Y:S05]  /*a430*/  BSYNC B0 ;  /* 0x0000000000007941 */ /* 0x000fea0003800000 */
.L_x_3805:
[----:B------:R-:W-:Y:S05]  /*a440*/  BRA `(.L_x_3807) ;  /* 0xffffffa400fc7947 */ /* 0x000fea000383ffff */
.L_x_3704:
[----:B------:R-:W-:Y:S01]  /*a450*/  BSSY B0, `(.L_x_3808) ;  /* 0x0000005000007945 */ /* 0x000fe20003800000 */
[----:B------:R-:W-:-:S07]  /*a460*/  IMAD.MOV.U32 R15, RZ, RZ, -0x1 ;  /* 0xffffffffff0f7424 */ /* 0x000fce00078e00ff */
[----:B-1----:R-:W-:Y:S05]  /*a470*/  WARPSYNC.COLLECTIVE R15, `(.L_x_3809) ;  /* 0x000000000f087348 */ /* 0x002fea0003c00000 */
[----:B------:R-:W-:Y:S01]  /*a480*/  NOP ;  /* 0x0000000000007918 */ /* 0x000fe20000000000 */
[----:B-1----:R-:W-:Y:S01]  /*a490*/  ENDCOLLECTIVE ;  /* 0x000000000000791b */ /* 0x002fe20003800000 */
.L_x_3809:
[----:B------:R-:W-:Y:S05]  /*a4a0*/  BSYNC B0 ;  /* 0x0000000000007941 */ /* 0x000fea0003800000 */
.L_x_3808:
[----:B------:R-:W-:Y:S05]  /*a4b0*/  BRA `(.L_x_3810) ;  /* 0xffffffa800e87947 */ /* 0x000fea000383ffff */
.L_x_3721:
[----:B------:R-:W-:Y:S01]  /*a4c0*/  BSSY B0, `(.L_x_3811) ;  /* 0x0000005000007945 */ /* 0x000fe20003800000 */
[----:B------:R-:W-:-:S07]  /*a4d0*/  IMAD.MOV.U32 R15, RZ, RZ, -0x1 ;  /* 0xffffffffff0f7424 */ /* 0x000fce00078e00ff */
[----:B------:R-:W-:Y:S05]  /*a4e0*/  WARPSYNC.COLLECTIVE R15, `(.L_x_3812) ;  /* 0x000000000f087348 */ /* 0x000fea0003c00000 */
[----:B------:R-:W-:Y:S01]  /*a4f0*/  NOP ;  /* 0x0000000000007918 */ /* 0x000fe20000000000 */
[----:B------:R-:W-:Y:S01]  /*a500*/  ENDCOLLECTIVE ;  /* 0x000000000000791b */ /* 0x000fe20003800000 */
.L_x_3812:
[----:B------:R-:W-:Y:S05]  /*a510*/  BSYNC B0 ;  /* 0x0000000000007941 */ /* 0x000fea0003800000 */
.L_x_3811:
[----:B------:R-:W-:Y:S05]  /*a520*/  BRA `(.L_x_3813) ;  /* 0xffffffb800e07947 */ /* 0x000fea000383ffff */
.L_x_3738:
[----:B------:R-:W-:Y:S01]  /*a530*/  BSSY B0, `(.L_x_3814) ;  /* 0x0000005000007945 */ /* 0x000fe20003800000 */
[----:B------:R-:W-:-:S07]  /*a540*/  IMAD.MOV.U32 R15, RZ, RZ, -0x1 ;  /* 0xffffffffff0f7424 */ /* 0x000fce00078e00ff */
[----:B------:R-:W-:Y:S05]  /*a550*/  WARPSYNC.COLLECTIVE R15, `(.L_x_3815) ;  /* 0x000000000f087348 */ /* 0x000fea0003c00000 */
[----:B------:R-:W-:Y:S01]  /*a560*/  NOP ;  /* 0x0000000000007918 */ /* 0x000fe20000000000 */
[----:B------:R-:W-:Y:S01]  /*a570*/  ENDCOLLECTIVE ;  /* 0x000000000000791b */ /* 0x000fe20003800000 */
.L_x_3815:
[----:B------:R-:W-:Y:S05]  /*a580*/  BSYNC B0 ;  /* 0x0000000000007941 */ /* 0x000fea0003800000 */
.L_x_3814:
[----:B------:R-:W-:Y:S05]  /*a590*/  BRA `(.L_x_3816) ;  /* 0xffffffc000f47947 */ /* 0x000fea000383ffff */
.L_x_3754:
[----:B------:R-:W-:Y:S01]  /*a5a0*/  BSSY B0, `(.L_x_3817) ;  /* 0x0000005000007945 */ /* 0x000fe20003800000 */
[----:B------:R-:W-:-:S07]  /*a5b0*/  IMAD.MOV.U32 R15, RZ, RZ, -0x1 ;  /* 0xffffffffff0f7424 */ /* 0x000fce00078e00ff */
[----:B------:R-:W-:Y:S05]  /*a5c0*/  WARPSYNC.COLLECTIVE R15, `(.L_x_3818) ;  /* 0x000000000f087348 */ /* 0x000fea0003c00000 */
[----:B------:R-:W-:Y:S01]  /*a5d0*/  NOP ;  /* 0x0000000000007918 */ /* 0x000fe20000000000 */
[----:B------:R-:W-:Y:S01]  /*a5e0*/  ENDCOLLECTIVE ;  /* 0x000000000000791b */ /* 0x000fe20003800000 */
.L_x_3818:
[----:B------:R-:W-:Y:S05]  /*a5f0*/  BSYNC B0 ;  /* 0x0000000000007941 */ /* 0x000fea0003800000 */
.L_x_3817:
[----:B------:R-:W-:Y:S05]  /*a600*/  BRA `(.L_x_3819) ;  /* 0xffffffc800807947 */ /* 0x000fea000383ffff */
.L_x_3778:
[----:B-1----:R1:W2:Y:S02]  /*a610*/  SYNCS.PHASECHK.TRANS64.TRYWAIT P1, [R0+URZ+0x36420], R6 ;  /* 0x03642006000075a7 */ /* 0x0022a4000802017f */
[----:B--2---:R-:W-:Y:S05]  /*a620*/  @!P1 NANOSLEEP.SYNCS 0x989680 ;  /* 0x009896800000995d */ /* 0x004fea0003900000 */
[----:B------:R-:W2:Y:S02]  /*a630*/  @!P1 SYNCS.PHASECHK.TRANS64 P1, [R0+URZ+0x36420], R6 ;  /* 0x03642006000095a7 */ /* 0x000ea4000802007f */
[----:B--2---:R-:W-:Y:S05]  /*a640*/  @!P1 BRA `(.L_x_3778) ;  /* 0xfffffffc00f09947 */ /* 0x004fea000383ffff */
[----:B------:R-:W-:Y:S05]  /*a650*/  BRA `(.L_x_3820) ;  /* 0xffffffd800e07947 */ /* 0x000fea000383ffff */
.L_x_3782:
[----:B-1----:R1:W2:Y:S02]  /*a660*/  SYNCS.PHASECHK.TRANS64.TRYWAIT P1, [R0+URZ+0x36438], R6 ;  /* 0x03643806000075a7 */ /* 0x0022a4000802017f */
[----:B--2---:R-:W-:Y:S05]  /*a670*/  @!P1 NANOSLEEP.SYNCS 0x989680 ;  /* 0x009896800000995d */ /* 0x004fea0003900000 */
[----:B------:R-:W2:Y:S02]  /*a680*/  @!P1 SYNCS.PHASECHK.TRANS64 P1, [R0+URZ+0x36438], R6 ;  /* 0x03643806000095a7 */ /* 0x000ea4000802007f */
[----:B--2---:R-:W-:Y:S05]  /*a690*/  @!P1 BRA `(.L_x_3782) ;  /* 0xfffffffc00f09947 */ /* 0x004fea000383ffff */
[----:B------:R-:W-:Y:S05]  /*a6a0*/  BRA `(.L_x_3821) ;  /* 0xffffffe000c07947 */ /* 0x000fea000383ffff */
.L_x_3784:
[----:B--2---:R2:W3:Y:S02]  /*a6b0*/  SYNCS.PHASECHK.TRANS64.TRYWAIT P1, [R0+URZ+0x36428], R3 ;  /* 0x03642803000075a7 */ /* 0x0044e4000802017f */
[----:B---3--:R-:W-:Y:S05]  /*a6c0*/  @!P1 NANOSLEEP.SYNCS 0x989680 ;  /* 0x009896800000995d */ /* 0x008fea0003900000 */
[----:B------:R-:W3:Y:S02]  /*a6d0*/  @!P1 SYNCS.PHASECHK.TRANS64 P1, [R0+URZ+0x36428], R3 ;  /* 0x03642803000095a7 */ /* 0x000ee4000802007f */
[----:B---3--:R-:W-:Y:S05]  /*a6e0*/  @!P1 BRA `(.L_x_3784) ;  /* 0xfffffffc00f09947 */ /* 0x008fea000383ffff */
[----:B------:R-:W-:Y:S05]  /*a6f0*/  BRA `(.L_x_3822) ;  /* 0xffffffe400847947 */ /* 0x000fea000383ffff */
.L_x_3786:
        /* <DEDUP_REMOVED lines=8> */
.L_x_3788:
[----:B------:R-:W-:-:S07]  /*a780*/  SHF.L.U32 R5, R7, 0x1f, RZ ;  /* 0x0000001f07057819 */ /* 0x000fce00000006ff */
.L_x_3824:
[----:B--2---:R2:W3:Y:S02]  /*a790*/  SYNCS.PHASECHK.TRANS64.TRYWAIT P1, [R0+URZ+0x36420], R5 ;  /* 0x03642005000075a7 */ /* 0x0044e4000802017f */
[----:B---3--:R-:W-:Y:S05]  /*a7a0*/  @!P1 NANOSLEEP.SYNCS 0x989680 ;  /* 0x009896800000995d */ /* 0x008fea0003900000 */
[----:B------:R-:W3:Y:S02]  /*a7b0*/  @!P1 SYNCS.PHASECHK.TRANS64 P1, [R0+URZ+0x36420], R5 ;  /* 0x03642005000095a7 */ /* 0x000ee4000802007f */
[----:B---3--:R-:W-:Y:S05]  /*a7c0*/  @!P1 BRA `(.L_x_3824) ;  /* 0xfffffffc00f09947 */ /* 0x008fea000383ffff */
[----:B------:R-:W-:Y:S05]  /*a7d0*/  BRA `(.L_x_3825) ;  /* 0xffffffe800d47947 */ /* 0x000fea000383ffff */
.L_x_3791:
[----:B--2---:R2:W3:Y:S02]  /*a7e0*/  SYNCS.PHASECHK.TRANS64.TRYWAIT P1, [R0+URZ+0x36438], R6 ;  /* 0x03643806000075a7 */ /* 0x0044e4000802017f */
[----:B---3--:R-:W-:Y:S05]  /*a7f0*/  @!P1 NANOSLEEP.SYNCS 0x989680 ;  /* 0x009896800000995d */ /* 0x008fea0003900000 */
[----:B------:R-:W3:Y:S02]  /*a800*/  @!P1 SYNCS.PHASECHK.TRANS64 P1, [R0+URZ+0x36438], R6 ;  /* 0x03643806000095a7 */ /* 0x000ee4000802007f */
[----:B---3--:R-:W-:Y:S05]  /*a810*/  @!P1 BRA `(.L_x_3791) ;  /* 0xfffffffc00f09947 */ /* 0x008fea000383ffff */
[----:B------:R-:W-:Y:S05]  /*a820*/  BRA `(.L_x_3826) ;  /* 0xffffffec00a07947 */ /* 0x000fea000383ffff */
.L_x_3793:
[----:B-1----:R1:W2:Y:S02]  /*a830*/  SYNCS.PHASECHK.TRANS64.TRYWAIT P1, [R0+URZ+0x36428], R5 ;  /* 0x03642805000075a7 */ /* 0x0022a4000802017f */
[----:B--2---:R-:W-:Y:S05]  /*a840*/  @!P1 NANOSLEEP.SYNCS 0x989680 ;  /* 0x009896800000995d */ /* 0x004fea0003900000 */
[----:B------:R-:W2:Y:S02]  /*a850*/  @!P1 SYNCS.PHASECHK.TRANS64 P1, [R0+URZ+0x36428], R5 ;  /* 0x03642805000095a7 */ /* 0x000ea4000802007f */
[----:B--2---:R-:W-:Y:S05]  /*a860*/  @!P1 BRA `(.L_x_3793) ;  /* 0xfffffffc00f09947 */ /* 0x004fea000383ffff */
[----:B------:R-:W-:Y:S05]  /*a870*/  BRA `(.L_x_3827) ;  /* 0xfffffff0004c7947 */ /* 0x000fea000383ffff */
.L_x_3795:
[----:B--2---:R2:W3:Y:S02]  /*a880*/  SYNCS.PHASECHK.TRANS64.TRYWAIT P1, [R0+URZ+0x36438], R3 ;  /* 0x03643803000075a7 */ /* 0x0044e4000802017f */
[----:B---3--:R-:W-:Y:S05]  /*a890*/  @!P1 NANOSLEEP.SYNCS 0x989680 ;  /* 0x009896800000995d */ /* 0x008fea0003900000 */
[----:B------:R-:W3:Y:S02]  /*a8a0*/  @!P1 SYNCS.PHASECHK.TRANS64 P1, [R0+URZ+0x36438], R3 ;  /* 0x03643803000095a7 */ /* 0x000ee4000802007f */
[----:B---3--:R-:W-:Y:S05]  /*a8b0*/  @!P1 BRA `(.L_x_3795) ;  /* 0xfffffffc00f09947 */ /* 0x008fea000383ffff */
[----:B------:R-:W-:Y:S05]  /*a8c0*/  BRA `(.L_x_3828) ;  /* 0xfffffff400087947 */ /* 0x000fea000383ffff */
.L_x_3797:
[----:B------:R-:W-:Y:S01]  /*a8d0*/  BSSY B0, `(.L_x_3829) ;  /* 0x0000006000007945 */ /* 0x000fe20003800000 */
[----:B------:R-:W-:-:S07]  /*a8e0*/  IMAD.MOV.U32 R15, RZ, RZ, -0x1 ;  /* 0xffffffffff0f7424 */ /* 0x000fce00078e00ff */
[----:B------:R-:W-:Y:S05]  /*a8f0*/  WARPSYNC.COLLECTIVE R15, `(.L_x_3830) ;  /* 0x000000000f0c7348 */ /* 0x000fea0003c00000 */
[----:B------:R-:W-:Y:S02]  /*a900*/  ELECT P6, UR62, PT ;  /* 0x00000000003e782f */ /* 0x000fe400038c0000 */
[----:B------:R-:W-:Y:S01]  /*a910*/  MOV R14, UR62 ;  /* 0x0000003e000e7c02 */ /* 0x000fe20008000f00 */
[----:B------:R-:W-:Y:S10]  /*a920*/  ENDCOLLECTIVE ;  /* 0x000000000000791b */ /* 0x000ff40003800000 */
.L_x_3830:
[----:B------:R-:W-:Y:S05]  /*a930*/  BSYNC B0 ;  /* 0x0000000000007941 */ /* 0x000fea0003800000 */
.L_x_3829:
[----:B------:R-:W-:Y:S05]  /*a940*/  BRA `(.L_x_3831) ;  /* 0xfffffff400c47947 */ /* 0x000fea000383ffff */
.L_x_3799:
[----:B-1----:R1:W2:Y:S02]  /*a950*/  SYNCS.PHASECHK.TRANS64.TRYWAIT P0, [R7+URZ], R4 ;  /* 0x00000004070075a7 */ /* 0x0022a4000800017f */
[----:B--2---:R-:W-:Y:S05]  /*a960*/  @!P0 NANOSLEEP.SYNCS 0x989680 ;  /* 0x009896800000895d */ /* 0x004fea0003900000 */
[----:B------:R-:W2:Y:S02]  /*a970*/  @!P0 SYNCS.PHASECHK.TRANS64 P0, [R7+URZ], R4 ;  /* 0x00000004070085a7 */ /* 0x000ea4000800007f */
[----:B--2---:R-:W-:Y:S05]  /*a980*/  @!P0 BRA `(.L_x_3799) ;  /* 0xfffffffc00f08947 */ /* 0x004fea000383ffff */
[----:B------:R-:W-:Y:S05]  /*a990*/  BRA `(.L_x_3832) ;  /* 0xfffffff800047947 */ /* 0x000fea000383ffff */
.L_x_3800:
[----:B--2---:R2:W3:Y:S02]  /*a9a0*/  SYNCS.PHASECHK.TRANS64.TRYWAIT P0, [R3+URZ], R0 ;  /* 0x00000000030075a7 */ /* 0x0044e4000800017f */
[----:B---3--:R-:W-:Y:S05]  /*a9b0*/  @!P0 NANOSLEEP.SYNCS 0x989680 ;  /* 0x009896800000895d */ /* 0x008fea0003900000 */
[----:B------:R-:W3:Y:S02]  /*a9c0*/  @!P0 SYNCS.PHASECHK.TRANS64 P0, [R3+URZ], R0 ;  /* 0x00000000030085a7 */ /* 0x000ee4000800007f */
[----:B---3--:R-:W-:Y:S05]  /*a9d0*/  @!P0 BRA `(.L_x_3800) ;  /* 0xfffffffc00f08947 */ /* 0x008fea000383ffff */
[----:B------:R-:W-:Y:S05]  /*a9e0*/  BRA `(.L_x_3833) ;  /* 0xfffffff400f87947 */ /* 0x000fea000383ffff */
.L_x_3834:
        /* <DEDUP_REMOVED lines=9> */
.L_x_3881:


//--------------------- .text._ZN7cutlass13device_kernelIN5flash22FlashAttnBwdPreprocessIN4cute5tupleIJNS3_1CILi64EEENS5_ILi192EEEEEENS_6half_tEfNS_4arch4Sm90ELb1ELb1EEEEEvNT_6ParamsE --------------------------
	.section	.text._ZN7cutlass13device_kernelIN5flash22FlashAttnBwdPreprocessIN4cute5tupleIJNS3_1CILi64EEENS5_ILi192EEEEEENS_6half_tEfNS_4arch4Sm90ELb1ELb1EEEEEvNT_6ParamsE,"ax",@progbits
	.align	128
.text._ZN7cutlass13device_kernelIN5flash22FlashAttnBwdPreprocessIN4cute5tupleIJNS3_1CILi64EEENS5_ILi192EEEEEENS_6half_tEfNS_4arch4Sm90ELb1ELb1EEEEEvNT_6ParamsE:
        .type           _ZN7cutlass13device_kernelIN5flash22FlashAttnBwdPreprocessIN4cute5tupleIJNS3_1CILi64EEENS5_ILi192EEEEEENS_6half_tEfNS_4arch4Sm90ELb1ELb1EEEEEvNT_6ParamsE,@function
        .size           _ZN7cutlass13device_kernelIN5flash22FlashAttnBwdPreprocessIN4cute5tupleIJNS3_1CILi64EEENS5_ILi192EEEEEENS_6half_tEfNS_4arch4Sm90ELb1ELb1EEEEEvNT_6ParamsE,(.L_x_3882 - _ZN7cutlass13device_kernelIN5flash22FlashAttnBwdPreprocessIN4cute5tupleIJNS3_1CILi64EEENS5_ILi192EEEEEENS_6half_tEfNS_4arch4Sm90ELb1ELb1EEEEEvNT_6ParamsE)
        .other          _ZN7cutlass13device_kernelIN5flash22FlashAttnBwdPreprocessIN4cute5tupleIJNS3_1CILi64EEENS5_ILi192EEEEEENS_6half_tEfNS_4arch4Sm90ELb1ELb1EEEEEvNT_6ParamsE,@"STO_CUDA_ENTRY STV_DEFAULT"
_ZN7cutlass13device_kernelIN5flash22FlashAttnBwdPreprocessIN4cute5tupleIJNS3_1CILi64EEENS5_ILi192EEEEEENS_6half_tEfNS_4arch4Sm90ELb1ELb1EEEEEvNT_6ParamsE:
        /* <DEDUP_REMOVED lines=17> */
[----:B------:R-:W0:Y:S01]  /*0110*/  S2UR UR6, SR_CTAID.Y ;  /* 0x00000000000679c3 */ /* 0x000e220000002600 */
[----:B------:R-:W1:Y:S02]  /*0120*/  S2R R11, SR_CTAID.X ;  /* 0x00000000000b7919 */ /* 0x000e640000002500 */
[----:B------:R-:W-:Y:S01]  /*0130*/  ISETP.NE.AND.EX P1, PT, R7, RZ, PT, P1 ;  /* 0x000000ff0700720c */ /* 0x000fe20003f25310 */
[----:B------:R-:W3:Y:S01]  /*0140*/  S2R R9, SR_TID.X ;  /* 0x0000000000097919 */ /* 0x000ee20000002100 */
[----:B-1----:R-:W-:Y:S01]  /*0150*/  SHF.L.U32 R10, R11, 0x6, RZ ;  /* 0x000000060b0a7819 */ /* 0x002fe200000006ff */
[----:B0-2---:R-:W-:Y:S10]  /*0160*/  @P2 BRA `(.L_x_3835) ;  /* 0x0000000000102947 */ /* 0x005ff40003800000 */
[----:B------:R-:W-:Y:S05]  /*0170*/  @!P0 BRA `(.L_x_3835) ;  /* 0x00000000000c8947 */ /* 0x000fea0003800000 */
[----:B------:R-:W2:Y:S04]  /*0180*/  LDG.E R0, desc[UR4][R2.64] ;  /* 0x0000000402007981 */ /* 0x000ea8000c1e1900 */
[----:B-----5:R-:W2:Y:S02]  /*0190*/  LDG.E R45, desc[UR4][R2.64+0x4] ;  /* 0x00000404022d7981 */ /* 0x020ea4000c1e1900 */
[----:B--2---:R-:W-:-:S07]  /*01a0*/  IADD3 R45, -R0, R45, RZ ;  /* 0x0000002d002d7210 */ /* 0x004fce0007ffe1ff */
.L_x_3835:
[----:B-----5:R-:W-:-:S13]  /*01b0*/  ISETP.LE.AND P2, PT, R45, R10, PT ;  /* 0x0000000a2d00720c */ /* 0x020fda0003f43270 */
[----:B------:R-:W-:Y:S05]  /*01c0*/  @P1 EXIT P2 ;  /* 0x000000000000194d */ /* 0x000fea0001000000 */
[----:B------:R-:W0:Y:S01]  /*01d0*/  LDC.64 R18, c[0x0][0x230] ;  /* 0x00008c00ff127b82 */ /* 0x000e220000000a00 */
[----:B---3--:R-:W-:Y:S01]  /*01e0*/  SHF.R.S32.HI R0, RZ, 0x1f, R9 ;  /* 0x0000001fff007819 */ /* 0x008fe20000011409 */
[----:B------:R-:W-:Y:S01]  /*01f0*/  USHF.R.S32.HI UR7, URZ, 0x1f, UR6 ;  /* 0x0000001f3f077899 */ /* 0x000fe20008011406 */
[----:B------:R-:W-:Y:S02]  /*0200*/  IADD3 R7, -R10, R45, RZ ;  /* 0x0000002d0a077210 */ /* 0x000fe40007ffe1ff */
[----:B------:R-:W-:Y:S02]  /*0210*/  CS2R R12, SRZ ;  /* 0x00000000000c7805 */ /* 0x000fe4000001ff00 */
[----:B------:R-:W-:Y:S01]  /*0220*/  LEA.HI R6, R0, R9, RZ, 0x3 ;  /* 0x0000000900067211 */ /* 0x000fe200078f18ff */
[----:B------:R-:W-:Y:S01]  /*0230*/  BSSY B0, `(.L_x_3836) ;  /* 0x000002a000007945 */ /* 0x000fe20003800000 */
[----:B------:R-:W-:Y:S01]  /*0240*/  ISETP.GE.AND P2, PT, R9, R7, PT ;  /* 0x000000070900720c */ /* 0x000fe20003f46270 */
[----:B------:R-:W-:Y:S01]  /*0250*/  HFMA2.MMA R5, -RZ, RZ, 0, 0 ;  /* 0x00000000ff057435 */ /* 0x000fe200000001ff */
[----:B------:R-:W-:-:S02]  /*0260*/  LOP3.LUT R8, R6, 0xfffffff8, RZ, 0xc0, !PT ;  /* 0xfffffff806087812 */ /* 0x000fc400078ec0ff */
[----:B------:R-:W-:Y:S02]  /*0270*/  ISETP.GT.OR P2, PT, R9, 0x3f, P2 ;  /* 0x0000003f0900780c */ /* 0x000fe40001744670 */
[----:B------:R-:W-:Y:S02]  /*0280*/  @P0 LEA R0, R44, R15, 0x6 ;  /* 0x0000000f2c000211 */ /* 0x000fe400078e30ff */
[----:B------:R-:W-:Y:S02]  /*0290*/  IADD3 R8, -R8, R9, RZ ;  /* 0x0000000908087210 */ /* 0x000fe40007ffe1ff */
[----:B------:R-:W-:Y:S02]  /*02a0*/  @P0 SHF.R.S32.HI R3, RZ, 0x1f, R0 ;  /* 0x0000001fff030819 */ /* 0x000fe40000011400 */
[----:B------:R-:W-:Y:S02]  /*02b0*/  SHF.L.U32 R64, R8, 0x3, RZ ;  /* 0x0000000308407819 */ /* 0x000fe400000006ff */
[----:B------:R-:W-:-:S02]  /*02c0*/  @P0 LEA.HI R20, R3, R0, RZ, 0x6 ;  /* 0x0000000003140211 */ /* 0x000fc400078f30ff */
[----:B------:R-:W-:Y:S01]  /*02d0*/  SHF.R.S32.HI R65, RZ, 0x1f, R64 ;  /* 0x0000001fff417819 */ /* 0x000fe20000011440 */
[C---:B0-----:R-:W-:Y:S01]  /*02e0*/  IMAD R2, R18.reuse, UR7, RZ ;  /* 0x0000000712027c24 */ /* 0x041fe2000f8e02ff */
[----:B------:R-:W-:Y:S02]  /*02f0*/  @P0 MOV R12, R15 ;  /* 0x0000000f000c0202 */ /* 0x000fe40000000f00 */
[----:B------:R-:W-:Y:S01]  /*0300*/  SHF.R.S32.HI R6, RZ, 0x3, R6 ;  /* 0x00000003ff067819 */ /* 0x000fe20000011406 */
[----:B------:R-:W-:Y:S01]  /*0310*/  IMAD R21, R19, UR6, R2 ;  /* 0x0000000613157c24 */ /* 0x000fe2000f8e0202 */
[----:B------:R-:W-:Y:S01]  /*0320*/  SHF.R.S32.HI R0, RZ, 0x1f, R44 ;  /* 0x0000001fff007819 */ /* 0x000fe2000001142c */
[----:B------:R-:W-:Y:S01]  /*0330*/  IMAD.WIDE.U32 R18, R18, UR6, R64 ;  /* 0x0000000612127c25 */ /* 0x000fe2000f8e0040 */
[----:B------:R-:W-:Y:S02]  /*0340*/  @P0 SHF.R.S32.HI R13, RZ, 0x1f, R15 ;  /* 0x0000001fff0d0819 */ /* 0x000fe4000001140f */
[----:B------:R-:W-:-:S02]  /*0350*/  IADD3 R62, P3, R6, R12, RZ ;  /* 0x0000000c063e7210 */ /* 0x000fc40007f7e0ff */
[----:B------:R-:W-:Y:S02]  /*0360*/  SEL R4, R44, RZ, !P1 ;  /* 0x000000ff2c047207 */ /* 0x000fe40004800000 */
[----:B------:R-:W-:Y:S02]  /*0370*/  MOV R3, 0x7f800000 ;  /* 0x7f80000000037802 */ /* 0x000fe40000000f00 */
[----:B------:R-:W-:Y:S02]  /*0380*/  SHF.R.S32.HI R2, RZ, 0x1f, R6 ;  /* 0x0000001fff027819 */ /* 0x000fe40000011406 */
[----:B------:R-:W-:Y:S01]  /*0390*/  SEL R0, R0, RZ, !P1 ;  /* 0x000000ff00007207 */ /* 0x000fe20004800000 */
[----:B------:R-:W-:Y:S06]  /*03a0*/  @P2 BRA `(.L_x_3837) ;  /* 0x0000000000482947 */ /* 0x000fec0003800000 */
[----:B------:R-:W0:Y:S01]  /*03b0*/  LDC.64 R22, c[0x0][0x290] ;  /* 0x0000a400ff167b82 */ /* 0x000e220000000a00 */
[----:B------:R-:W-:Y:S01]  /*03c0*/  SHF.R.S32.HI R3, RZ, 0x1f, R10 ;  /* 0x0000001fff037819 */ /* 0x000fe2000001140a */
[----:B------:R-:W-:Y:S01]  /*03d0*/  ULDC.64 UR8, c[0x0][0x298] ;  /* 0x0000a60000087ab9 */ /* 0x000fe20000000a00 */
[--C-:B------:R-:W-:Y:S01]  /*03e0*/  SHF.R.S32.HI R15, RZ, 0x1f, R9.reuse ;  /* 0x0000001fff0f7819 */ /* 0x100fe20000011409 */
[----:B------:R-:W-:Y:S01]  /*03f0*/  IMAD R17, R0, UR8, RZ ;  /* 0x0000000800117c24 */ /* 0x000fe2000f8e02ff */
[----:B------:R-:W-:-:S04]  /*0400*/  IADD3 R14, P1, P2, R12, R10, R9 ;  /* 0x0000000a0c0e7210 */ /* 0x000fc80007a3e009 */
[----:B------:R-:W-:Y:S01]  /*0410*/  IADD3.X R15, R13, R3, R15, P1, P2 ;  /* 0x000000030d0f7210 */ /* 0x000fe20000fe440f */
[C---:B0-----:R-:W-:Y:S02]  /*0420*/  IMAD R16, R22.reuse, UR7, RZ ;  /* 0x0000000716107c24 */ /* 0x041fe4000f8e02ff */
[----:B------:R-:W-:-:S04]  /*0430*/  IMAD.WIDE.U32 R14, R22, UR6, R14 ;  /* 0x00000006160e7c25 */ /* 0x000fc8000f8e000e */
[----:B------:R-:W-:-:S05]  /*0440*/  IMAD R3, R23, UR6, R16 ;  /* 0x0000000617037c24 */ /* 0x000fca000f8e0210 */
[----:B------:R-:W-:Y:S01]  /*0450*/  IADD3 R15, R15, R3, RZ ;  /* 0x000000030f0f7210 */ /* 0x000fe20007ffe0ff */
[C---:B------:R-:W-:Y:S02]  /*0460*/  IMAD R3, R4.reuse, UR9, R17 ;  /* 0x0000000904037c24 */ /* 0x040fe4000f8e0211 */
[----:B------:R-:W-:Y:S01]  /*0470*/  IMAD.WIDE.U32 R14, R4, UR8, R14 ;  /* 0x00000008040e7c25 */ /* 0x000fe2000f8e000e */
[----:B------:R-:W-:-:S04]  /*0480*/  ULDC.64 UR8, c[0x0][0x288] ;  /* 0x0000a20000087ab9 */ /* 0x000fc80000000a00 */
[----:B------:R-:W-:Y:S02]  /*0490*/  IADD3 R3, R15, R3, RZ ;  /* 0x000000030f037210 */ /* 0x000fe40007ffe0ff */
[----:B------:R-:W-:-:S04]  /*04a0*/  LEA R16, P1, R14, UR8, 0x2 ;  /* 0x000000080e107c11 */ /* 0x000fc8000f8210ff */
[----:B------:R-:W-:-:S05]  /*04b0*/  LEA.HI.X R17, R14, UR9, R3, 0x2, P1 ;  /* 0x000000090e117c11 */ /* 0x000fca00088f1403 */
[----:B------:R0:W5:Y:S04]  /*04c0*/  LDG.E R3, desc[UR4][R16.64] ;  /* 0x0000000410037981 */ /* 0x000168000c1e1900 */
.L_x_3837:
[----:B------:R-:W-:Y:S05]  /*04d0*/  BSYNC B0 ;  /* 0x0000000000007941 */ /* 0x000fea0003800000 */
.L_x_3836:
[----:B------:R-:W-:Y:S01]  /*04e0*/  @P0 LOP3.LUT R5, R20, 0xffffffc0, RZ, 0xc0, !PT ;  /* 0xffffffc014050812 */ /* 0x000fe200078ec0ff */
[----:B------:R-:W-:Y:S01]  /*04f0*/  ULDC.64 UR8, c[0x0][0x238] ;  /* 0x00008e0000087ab9 */ /* 0x000fe20000000a00 */
[----:B------:R-:W-:Y:S01]  /*0500*/  ISETP.GE.AND P0, PT, R6, R7, PT ;  /* 0x000000070600720c */ /* 0x000fe20003f06270 */
[----:B------:R-:W-:Y:S01]  /*0510*/  IMAD R15, R0, UR8, RZ ;  /* 0x00000008000f7c24 */ /* 0x000fe2000f8e02ff */
[----:B------:R-:W-:Y:S01]  /*0520*/  IADD3 R19, R19, R21, RZ ;  /* 0x0000001513137210 */ /* 0x000fe20007ffe0ff */
[----:B------:R-:W-:Y:S01]  /*0530*/  BSSY B0, `(.L_x_3838) ;  /* 0x0000035000007945 */ /* 0x000fe20003800000 */
[----:B------:R-:W-:Y:S01]  /*0540*/  IADD3.X R63, R2, R13, RZ, P3, !PT ;  /* 0x0000000d023f7210 */ /* 0x000fe20001ffe4ff */
[C---:B------:R-:W-:Y:S01]  /*0550*/  IMAD R35, R4.reuse, UR9, R15 ;  /* 0x0000000904237c24 */ /* 0x040fe2000f8e020f */
[----:B0-----:R-:W-:Y:S01]  /*0560*/  HFMA2.MMA R16, -RZ, RZ, 0, 0 ;  /* 0x00000000ff107435 */ /* 0x001fe200000001ff */
[----:B------:R-:W-:Y:S01]  /*0570*/  IMAD.WIDE.U32 R36, R4, UR8, R18 ;  /* 0x0000000804247c25 */ /* 0x000fe2000f8e0012 */
[----:B------:R-:W-:-:S02]  /*0580*/  CS2R R28, SRZ ;  /* 0x00000000001c7805 */ /* 0x000fc4000001ff00 */
[----:B------:R-:W-:Y:S02]  /*0590*/  CS2R R20, SRZ ;  /* 0x0000000000147805 */ /* 0x000fe4000001ff00 */
[----:B------:R-:W-:Y:S02]  /*05a0*/  CS2R R22, SRZ ;  /* 0x0000000000167805 */ /* 0x000fe4000001ff00 */
[----:B------:R-:W-:Y:S02]  /*05b0*/  CS2R R24, SRZ ;  /* 0x0000000000187805 */ /* 0x000fe4000001ff00 */
[----:B------:R-:W-:Y:S02]  /*05c0*/  CS2R R26, SRZ ;  /* 0x00000000001a7805 */ /* 0x000fe4000001ff00 */
[----:B------:R-:W-:Y:S02]  /*05d0*/  CS2R R12, SRZ ;  /* 0x00000000000c7805 */ /* 0x000fe4000001ff00 */
[----:B------:R-:W-:Y:S01]  /*05e0*/  CS2R R14, SRZ ;  /* 0x00000000000e7805 */ /* 0x000fe2000001ff00 */
[----:B------:R-:W-:Y:S01]  /*05f0*/  IMAD.WIDE R62, R11, 0x40, R62 ;  /* 0x000000400b3e7825 */ /* 0x000fe200078e023e */
        /* <DEDUP_REMOVED lines=9> */
[----:B------:R-:W-:-:S03]  /*0690*/  @!P1 MOV R34, R36 ;  /* 0x0000002400229202 */ /* 0x000fc60000000f00 */
[----:B------:R-:W-:Y:S02]  /*06a0*/  @!P2 MOV R30, R36 ;  /* 0x00000024001ea202 */ /* 0x000fe40000000f00 */
[----:B------:R-:W-:Y:S02]  /*06b0*/  @!P2 MOV R31, R35 ;  /* 0x00000023001fa202 */ /* 0x000fe40000000f00 */
[----:B------:R-:W1:Y:S08]  /*06c0*/  @!P2 LDC.64 R46, c[0x0][0x228] ;  /* 0x00008a00ff2eab82 */ /* 0x000e700000000a00 */
[----:B------:R-:W2:Y:S08]  /*06d0*/  @!P3 LDC.64 R48, c[0x0][0x228] ;  /* 0x00008a00ff30bb82 */ /* 0x000eb00000000a00 */
[----:B------:R-:W3:Y:S01]  /*06e0*/  @!P1 LDC.64 R40, c[0x0][0x210] ;  /* 0x00008400ff289b82 */ /* 0x000ee20000000a00 */
[----:B0-----:R-:W-:-:S02]  /*06f0*/  @!P1 IMAD R17, R63, R18, RZ ;  /* 0x000000123f119224 */ /* 0x001fc400078e02ff */
[----:B------:R-:W-:Y:S01]  /*0700*/  @!P1 IMAD.WIDE.U32 R38, R62, R18, R34 ;  /* 0x000000123e269225 */ /* 0x000fe200078e0022 */
[----:B------:R-:W-:-:S03]  /*0710*/  @!P3 MOV R18, R36 ;  /* 0x000000240012b202 */ /* 0x000fc60000000f00 */
[C---:B------:R-:W-:Y:S01]  /*0720*/  @!P1 IMAD R17, R62.reuse, R19, R17 ;  /* 0x000000133e119224 */ /* 0x040fe200078e0211 */
[----:B------:R-:W0:Y:S01]  /*0730*/  @!P2 LDC.64 R32, c[0x0][0x210] ;  /* 0x00008400ff20ab82 */ /* 0x000e220000000a00 */
[-C--:B-1----:R-:W-:Y:S01]  /*0740*/  @!P2 IMAD.WIDE.U32 R30, R62, R46.reuse, R30 ;  /* 0x0000002e3e1ea225 */ /* 0x082fe200078e001e */
[----:B------:R-:W-:Y:S02]  /*0750*/  @!P3 MOV R19, R35 ;  /* 0x000000230013b202 */ /* 0x000fe40000000f00 */
[----:B------:R-:W-:Y:S01]  /*0760*/  @!P1 IADD3 R17, R39, R17, RZ ;  /* 0x0000001127119210 */ /* 0x000fe20007ffe0ff */
[----:B------:R-:W-:-:S03]  /*0770*/  @!P2 IMAD R46, R63, R46, RZ ;  /* 0x0000002e3f2ea224 */ /* 0x000fc600078e02ff */
[----:B------:R-:W1:Y:S01]  /*0780*/  @!P3 LDC.64 R42, c[0x0][0x210] ;  /* 0x00008400ff2abb82 */ /* 0x000e620000000a00 */
[-C--:B--2---:R-:W-:Y:S02]  /*0790*/  @!P3 IMAD R50, R63, R48.reuse, RZ ;  /* 0x000000303f32b224 */ /* 0x084fe400078e02ff */
[----:B------:R-:W-:-:S04]  /*07a0*/  @!P3 IMAD.WIDE.U32 R18, R62, R48, R18 ;  /* 0x000000303e12b225 */ /* 0x000fc800078e0012 */
[----:B------:R-:W-:Y:S01]  /*07b0*/  @!P2 IMAD R47, R62, R47, R46 ;  /* 0x0000002f3e2fa224 */ /* 0x000fe200078e022e */
[----:B---3--:R-:W-:Y:S01]  /*07c0*/  @!P1 LEA R40, P4, R38, R40, 0x1 ;  /* 0x0000002826289211 */ /* 0x008fe200078808ff */
[----:B------:R-:W-:-:S03]  /*07d0*/  @!P3 IMAD R49, R62, R49, R50 ;  /* 0x000000313e31b224 */ /* 0x000fc600078e0232 */
[----:B------:R-:W-:Y:S02]  /*07e0*/  @!P2 IADD3 R47, R31, R47, RZ ;  /* 0x0000002f1f2fa210 */ /* 0x000fe40007ffe0ff */
[----:B------:R-:W-:Y:S02]  /*07f0*/  @!P3 IADD3 R49, R19, R49, RZ ;  /* 0x000000311331b210 */ /* 0x000fe40007ffe0ff */
[----:B0-----:R-:W-:Y:S02]  /*0800*/  @!P2 LEA R32, P5, R30, R32, 0x1 ;  /* 0x000000201e20a211 */ /* 0x001fe400078a08ff */
[----:B------:R-:W-:Y:S02]  /*0810*/  @!P1 LEA.HI.X R41, R38, R41, R17, 0x1, P4 ;  /* 0x0000002926299211 */ /* 0x000fe400020f0c11 */
[----:B------:R-:W-:-:S03]  /*0820*/  @!P2 LEA.HI.X R33, R30, R33, R47, 0x1, P5 ;  /* 0x000000211e21a211 */ /* 0x000fc600028f0c2f */
[----:B------:R0:W5:Y:S01]  /*0830*/  @!P1 LDG.E.128 R20, desc[UR4][R40.64] ;  /* 0x0000000428149981 */ /* 0x000162000c1e1d00 */
[----:B-1----:R-:W-:-:S03]  /*0840*/  @!P3 LEA R42, P6, R18, R42, 0x1 ;  /* 0x0000002a122ab211 */ /* 0x002fc600078c08ff */
[----:B------:R0:W5:Y:S01]  /*0850*/  @!P2 LDG.E.128 R24, desc[UR4][R32.64+0x80] ;  /* 0x000080042018a981 */ /* 0x000162000c1e1d00 */
[----:B------:R-:W-:-:S05]  /*0860*/  @!P3 LEA.HI.X R43, R18, R43, R49, 0x1, P6 ;  /* 0x0000002b122bb211 */ /* 0x000fca00030f0c31 */
[----:B------:R0:W5:Y:S04]  /*0870*/  @!P3 LDG.E.128 R12, desc[UR4][R42.64+0x100] ;  /* 0x000100042a0cb981 */ /* 0x000168000c1e1d00 */
.L_x_3839:
[----:B------:R-:W-:Y:S05]  /*0880*/  BSYNC B0 ;  /* 0x0000000000007941 */ /* 0x000fea0003800000 */
.L_x_3838:
[----:B------:R-:W-:Y:S01]  /*0890*/  IADD3 R48, R6, 0x20, RZ ;  /* 0x0000002006307810 */ /* 0x000fe20007ffe0ff */
[----:B------:R-:W-:Y:S01]  /*08a0*/  BSSY B0, `(.L_x_3840) ;  /* 0x0000025000007945 */ /* 0x000fe20003800000 */
[----:B------:R-:W-:Y:S01]  /*08b0*/  HFMA2.MMA R17, -RZ, RZ, 0, 0 ;  /* 0x00000000ff117435 */ /* 0x000fe200000001ff */
[----:B0----5:R-:W-:Y:S02]  /*08c0*/  MOV R32, R20 ;  /* 0x0000001400207202 */ /* 0x021fe40000000f00 */
[----:B------:R-:W-:Y:S02]  /*08d0*/  CS2R R30, SRZ ;  /* 0x00000000001e7805 */ /* 0x000fe4000001ff00 */
[----:B------:R-:W-:Y:S02]  /*08e0*/  ISETP.GE.AND P1, PT, R48, R7, PT ;  /* 0x000000073000720c */ /* 0x000fe40003f26270 */
[----:B------:R-:W-:Y:S02]  /*08f0*/  CS2R R18, SRZ ;  /* 0x0000000000127805 */ /* 0x000fe4000001ff00 */
[----:B------:R-:W-:-:S02]  /*0900*/  MOV R33, R21 ;  /* 0x0000001500217202 */ /* 0x000fc40000000f00 */
[----:B------:R-:W-:Y:S02]  /*0910*/  CS2R R20, SRZ ;  /* 0x0000000000147805 */ /* 0x000fe4000001ff00 */
[----:B------:R-:W-:Y:S02]  /*0920*/  MOV R46, R22 ;  /* 0x00000016002e7202 */ /* 0x000fe40000000f00 */
[----:B------:R-:W-:Y:S02]  /*0930*/  MOV R49, R23 ;  /* 0x0000001700317202 */ /* 0x000fe40000000f00 */
[----:B------:R-:W-:Y:S02]  /*0940*/  CS2R R22, SRZ ;  /* 0x0000000000167805 */ /* 0x000fe4000001ff00 */
[----:B------:R-:W-:Y:S02]  /*0950*/  MOV R47, R24 ;  /* 0x00000018002f7202 */ /* 0x000fe40000000f00 */
[----:B------:R-:W-:-:S02]  /*0960*/  MOV R50, R25 ;  /* 0x0000001900327202 */ /* 0x000fc40000000f00 */
[----:B------:R-:W-:Y:S02]  /*0970*/  MOV R51, R26 ;  /* 0x0000001a00337202 */ /* 0x000fe40000000f00 */
[----:B------:R-:W-:Y:S01]  /*0980*/  MOV R52, R27 ;  /* 0x0000001b00347202 */ /* 0x000fe20000000f00 */
[----:B------:R-:W-:Y:S06]  /*0990*/  @P1 BRA `(.L_x_3841) ;  /* 0x0000000000541947 */ /* 0x000fec0003800000 */
[----:B------:R-:W-:Y:S01]  /*09a0*/  IADD3 R25, P1, R62, 0x20, RZ ;  /* 0x000000203e197810 */ /* 0x000fe20007f3e0ff */
[----:B------:R-:W-:Y:S01]  /*09b0*/  ULDC.64 UR10, c[0x0][0x228] ;  /* 0x00008a00000a7ab9 */ /* 0x000fe20000000a00 */
[----:B------:R-:W-:Y:S01]  /*09c0*/  IADD3 R34, R64, 0x40, RZ ;  /* 0x0000004040227810 */ /* 0x000fe20007ffe0ff */
[----:B------:R-:W-:Y:S01]  /*09d0*/  ULDC UR8, c[0x0][0x21c] ;  /* 0x0000870000087ab9 */ /* 0x000fe20000000800 */
[----:B------:R-:W-:Y:S02]  /*09e0*/  IADD3.X R24, RZ, R63, RZ, P1, !PT ;  /* 0x0000003fff187210 */ /* 0x000fe40000ffe4ff */
[----:B------:R-:W-:Y:S02]  /*09f0*/  MOV R26, R36 ;  /* 0x00000024001a7202 */ /* 0x000fe40000000f00 */
[----:B------:R-:W-:Y:S01]  /*0a00*/  MOV R27, R35 ;  /* 0x00000023001b7202 */ /* 0x000fe20000000f00 */
[----:B------:R-:W-:Y:S01]  /*0a10*/  IMAD R24, R24, UR10, RZ ;  /* 0x0000000a18187c24 */ /* 0x000fe2000f8e02ff */
[----:B------:R-:W-:-:S02]  /*0a20*/  ISETP.GE.AND P3, PT, R34, UR8, PT ;  /* 0x0000000822007c0c */ /* 0x000fc4000bf66270 */
[C---:B------:R-:W-:Y:S01]  /*0a30*/  IADD3 R34, R64.reuse, 0x80, RZ ;  /* 0x0000008040227810 */ /* 0x040fe20007ffe0ff */
[C---:B------:R-:W-:Y:S01]  /*0a40*/  IMAD.WIDE.U32 R26, R25.reuse, UR10, R26 ;  /* 0x0000000a191a7c25 */ /* 0x040fe2000f8e001a */
        /* <DEDUP_REMOVED lines=10> */
.L_x_3841:
[----:B------:R-:W-:Y:S05]  /*0af0*/  BSYNC B0 ;  /* 0x0000000000007941 */ /* 0x000fea0003800000 */
.L_x_3840:
[----:B------:R-:W-:Y:S01]  /*0b00*/  BSSY B0, `(.L_x_3842) ;  /* 0x0000056000007945 */ /* 0x000fe20003800000 */
[----:B-----5:R-:W-:Y:S02]  /*0b10*/  MOV R53, R28 ;  /* 0x0000001c00357202 */ /* 0x020fe40000000f00 */
[----:B0-----:R-:W-:Y:S02]  /*0b20*/  CS2R R24, SRZ ;  /* 0x0000000000187805 */ /* 0x001fe4000001ff00 */
[----:B------:R-:W-:Y:S02]  /*0b30*/  MOV R54, R29 ;  /* 0x0000001d00367202 */ /* 0x000fe40000000f00 */
[----:B------:R-:W-:Y:S02]  /*0b40*/  CS2R R26, SRZ ;  /* 0x00000000001a7805 */ /* 0x000fe4000001ff00 */
[----:B------:R-:W-:Y:S02]  /*0b50*/  MOV R55, R30 ;  /* 0x0000001e00377202 */ /* 0x000fe40000000f00 */
[----:B------:R-:W-:-:S02]  /*0b60*/  CS2R R28, SRZ ;  /* 0x00000000001c7805 */ /* 0x000fc4000001ff00 */
[----:B------:R-:W-:Y:S02]  /*0b70*/  MOV R57, R31 ;  /* 0x0000001f00397202 */ /* 0x000fe40000000f00 */
[----:B------:R-:W-:Y:S02]  /*0b80*/  CS2R R30, SRZ ;  /* 0x00000000001e7805 */ /* 0x000fe4000001ff00 */
[----:B------:R-:W-:Y:S02]  /*0b90*/  MOV R56, R20 ;  /* 0x0000001400387202 */ /* 0x000fe40000000f00 */
[----:B------:R-:W-:Y:S02]  /*0ba0*/  MOV R58, R21 ;  /* 0x00000015003a7202 */ /* 0x000fe40000000f00 */
[----:B------:R-:W-:Y:S02]  /*0bb0*/  CS2R R20, SRZ ;  /* 0x0000000000147805 */ /* 0x000fe4000001ff00 */
[----:B------:R-:W-:-:S02]  /*0bc0*/  MOV R59, R22 ;  /* 0x00000016003b7202 */ /* 0x000fc40000000f00 */
[----:B------:R-:W-:Y:S02]  /*0bd0*/  MOV R60, R23 ;  /* 0x00000017003c7202 */ /* 0x000fe40000000f00 */
[----:B------:R-:W-:Y:S01]  /*0be0*/  CS2R R22, SRZ ;  /* 0x0000000000167805 */ /* 0x000fe2000001ff00 */
[----:B------:R-:W-:Y:S06]  /*0bf0*/  @P0 BRA `(.L_x_3843) ;  /* 0x0000000400180947 */ /* 0x000fec0003800000 */
[----:B------:R-:W0:Y:S01]  /*0c00*/  LDC R35, c[0x0][0x21c] ;  /* 0x00008700ff237b82 */ /* 0x000e220000000800 */
[C---:B------:R-:W-:Y:S01]  /*0c10*/  IADD3 R34, R64.reuse, 0x40, RZ ;  /* 0x0000004040227810 */ /* 0x040fe20007ffe0ff */
[----:B------:R-:W-:Y:S01]  /*0c20*/  BSSY B1, `(.L_x_3844) ;  /* 0x0000019000017945 */ /* 0x000fe20003800000 */
[C---:B------:R-:W-:Y:S02]  /*0c30*/  IADD3 R36, R64.reuse, 0x80, RZ ;  /* 0x0000008040247810 */ /* 0x040fe40007ffe0ff */
[-C--:B0-----:R-:W-:Y:S02]  /*0c40*/  ISETP.GE.AND P0, PT, R64, R35.reuse, PT ;  /* 0x000000234000720c */ /* 0x081fe40003f06270 */
[-C--:B------:R-:W-:Y:S02]  /*0c50*/  ISETP.GE.AND P1, PT, R34, R35.reuse, PT ;  /* 0x000000232200720c */ /* 0x080fe40003f26270 */
[----:B------:R-:W-:-:S09]  /*0c60*/  ISETP.GE.AND P2, PT, R36, R35, PT ;  /* 0x000000232400720c */ /* 0x000fd20003f46270 */
[----:B------:R-:W-:Y:S05]  /*0c70*/  @P0 BRA `(.L_x_3845) ;  /* 0x00000000004c0947 */ /* 0x000fea0003800000 */
[----:B------:R-:W0:Y:S01]  /*0c80*/  LDC.64 R20, c[0x0][0x250] ;  /* 0x00009400ff147b82 */ /* 0x000e220000000a00 */
[----:B------:R-:W-:Y:S02]  /*0c90*/  ULDC.64 UR8, c[0x0][0x258] ;  /* 0x0000960000087ab9 */ /* 0x000fe40000000a00 */
[----:B------:R-:W-:-:S04]  /*0ca0*/  IMAD R35, R0, UR8, RZ ;  /* 0x0000000800237c24 */ /* 0x000fc8000f8e02ff */
[----:B------:R-:W-:Y:S02]  /*0cb0*/  IMAD R35, R4, UR9, R35 ;  /* 0x0000000904237c24 */ /* 0x000fe4000f8e0223 */
[C---:B0-----:R-:W-:Y:S02]  /*0cc0*/  IMAD R34, R20.reuse, UR7, RZ ;  /* 0x0000000714227c24 */ /* 0x041fe4000f8e02ff */
[----:B------:R-:W-:-:S04]  /*0cd0*/  IMAD.WIDE.U32 R22, R20, UR6, R64 ;  /* 0x0000000614167c25 */ /* 0x000fc8000f8e0040 */
[----:B------:R-:W-:-:S05]  /*0ce0*/  IMAD R21, R21, UR6, R34 ;  /* 0x0000000615157c24 */ /* 0x000fca000f8e0222 */
[----:B------:R-:W-:-:S03]  /*0cf0*/  IADD3 R23, R23, R21, RZ ;  /* 0x0000001517177210 */ /* 0x000fc60007ffe0ff */
[----:B------:R-:W-:Y:S01]  /*0d00*/  IMAD.WIDE.U32 R22, R4, UR8, R22 ;  /* 0x0000000804167c25 */ /* 0x000fe2000f8e0016 */
[----:B------:R-:W-:-:S03]  /*0d10*/  ULDC.64 UR8, c[0x0][0x248] ;  /* 0x0000920000087ab9 */ /* 0x000fc60000000a00 */
[----:B------:R-:W-:Y:S01]  /*0d20*/  IMAD R21, R63, UR8, RZ ;  /* 0x000000083f157c24 */ /* 0x000fe2000f8e02ff */
[----:B------:R-:W-:-:S03]  /*0d30*/  IADD3 R23, R23, R35, RZ ;  /* 0x0000002317177210 */ /* 0x000fc60007ffe0ff */
[C---:B------:R-:W-:Y:S02]  /*0d40*/  IMAD R21, R62.reuse, UR9, R21 ;  /* 0x000000093e157c24 */ /* 0x040fe4000f8e0215 */
[----:B------:R-:W-:Y:S01]  /*0d50*/  IMAD.WIDE.U32 R22, R62, UR8, R22 ;  /* 0x000000083e167c25 */ /* 0x000fe2000f8e0016 */
[----:B------:R-:W-:-:S04]  /*0d60*/  ULDC.64 UR8, c[0x0][0x240] ;  /* 0x0000900000087ab9 */ /* 0x000fc80000000a00 */
[----:B------:R-:W-:Y:S02]  /*0d70*/  IADD3 R21, R23, R21, RZ ;  /* 0x0000001517157210 */ /* 0x000fe40007ffe0ff */
[----:B------:R-:W-:-:S04]  /*0d80*/  LEA R20, P0, R22, UR8, 0x1 ;  /* 0x0000000816147c11 */ /* 0x000fc8000f8008ff */
[----:B------:R-:W-:-:S06]  /*0d90*/  LEA.HI.X R21, R22, UR9, R21, 0x1, P0 ;  /* 0x0000000916157c11 */ /* 0x000fcc00080f0c15 */
[----:B------:R-:W5:Y:S03]  /*0da0*/  LDG.E.128 R20, desc[UR4][R20.64] ;  /* 0x0000000414147981 */ /* 0x000f66000c1e1d00 */
.L_x_3845:
[----:B------:R-:W-:Y:S05]  /*0db0*/  BSYNC B1 ;  /* 0x0000000000017941 */ /* 0x000fea0003800000 */
.L_x_3844:
[----:B------:R-:W-:Y:S04]  /*0dc0*/  BSSY B1, `(.L_x_3846) ;  /* 0x0000015000017945 */ /* 0x000fe80003800000 */
        /* <DEDUP_REMOVED lines=20> */
.L_x_3847:
[----:B------:R-:W-:Y:S05]  /*0f10*/  BSYNC B1 ;  /* 0x0000000000017941 */ /* 0x000fea0003800000 */
.L_x_3846:
        /* <DEDUP_REMOVED lines=20> */
.L_x_3843:
[----:B------:R-:W-:Y:S05]  /*1060*/  BSYNC B0 ;  /* 0x0000000000007941 */ /* 0x000fea0003800000 */
.L_x_3842:
[----:B-----5:R-:W-:Y:S01]  /*1070*/  MOV R34, R20 ;  /* 0x0000001400227202 */ /* 0x020fe20000000f00 */
[--C-:B------:R-:W-:Y:S01]  /*1080*/  HADD2.F32 R20, -RZ, R32.reuse.H1_H1 ;  /* 0x30000020ff147230 */ /* 0x100fe20000004100 */
[----:B------:R-:W-:Y:S01]  /*1090*/  MOV R36, R21 ;  /* 0x0000001500247202 */ /* 0x000fe20000000f00 */
[----:B------:R-:W-:Y:S01]  /*10a0*/  HADD2.F32 R32, -RZ, R32.H0_H0 ;  /* 0x20000020ff207230 */ /* 0x000fe20000004100 */
[----:B------:R-:W-:Y:S01]  /*10b0*/  MOV R61, R22 ;  /* 0x00000016003d7202 */ /* 0x000fe20000000f00 */
[--C-:B------:R-:W-:Y:S01]  /*10c0*/  HADD2.F32 R35, -RZ, R34.reuse.H1_H1 ;  /* 0x30000022ff237230 */ /* 0x100fe20000004100 */
[----:B------:R-:W-:Y:S01]  /*10d0*/  BSSY B0, `(.L_x_3848) ;  /* 0x0000032000007945 */ /* 0x000fe20003800000 */
[----:B------:R-:W-:Y:S01]  /*10e0*/  HADD2.F32 R21, -RZ, R34.H0_H0 ;  /* 0x20000022ff157230 */ /* 0x000fe20000004100 */
[----:B------:R-:W-:Y:S01]  /*10f0*/  CS2R R38, SRZ ;  /* 0x0000000000267805 */ /* 0x000fe2000001ff00 */
[--C-:B------:R-:W-:Y:S02]  /*1100*/  HADD2.F32 R66, -RZ, R33.reuse.H1_H1 ;  /* 0x30000021ff427230 */ /* 0x100fe40000004100 */
[----:B------:R-:W-:Y:S01]  /*1110*/  FMUL.FTZ R37, R20, R35 ;  /* 0x0000002314257220 */ /* 0x000fe20000410000 */
[----:B------:R-:W-:Y:S01]  /*1120*/  HADD2.F32 R20, -RZ, R33.H0_H0 ;  /* 0x20000021ff147230 */ /* 0x000fe20000004100 */
[----:B------:R-:W-:Y:S01]  /*1130*/  CS2R R40, SRZ ;  /* 0x0000000000287805 */ /* 0x000fe2000001ff00 */
[----:B------:R-:W-:-:S02]  /*1140*/  HADD2.F32 R35, -RZ, R36.H0_H0 ;  /* 0x20000024ff237230 */ /* 0x000fc40000004100 */
[----:B------:R-:W-:Y:S01]  /*1150*/  FFMA.FTZ R37, R32, R21, R37 ;  /* 0x0000001520257223 */ /* 0x000fe20000010025 */
[----:B------:R-:W-:Y:S01]  /*1160*/  IMAD R21, R11, -0x40, R45 ;  /* 0xffffffc00b157824 */ /* 0x000fe200078e022d */
[----:B------:R-:W-:Y:S01]  /*1170*/  CS2R R42, SRZ ;  /* 0x00000000002a7805 */ /* 0x000fe2000001ff00 */
[----:B------:R-:W-:Y:S02]  /*1180*/  HADD2.F32 R33, -RZ, R36.H1_H1 ;  /* 0x30000024ff217230 */ /* 0x000fe40000004100 */
[----:B------:R-:W-:Y:S01]  /*1190*/  FFMA.FTZ R35, R20, R35, R37 ;  /* 0x0000002314237223 */ /* 0x000fe20000010025 */
[----:B------:R-:W-:Y:S01]  /*11a0*/  HADD2.F32 R67, -RZ, R46.H0_H0 ;  /* 0x2000002eff437230 */ /* 0x000fe20000004100 */
[----:B------:R-:W-:Y:S02]  /*11b0*/  ISETP.GE.AND P0, PT, R48, R21, PT ;  /* 0x000000153000720c */ /* 0x000fe40003f06270 */
[----:B------:R-:W-:Y:S01]  /*11c0*/  CS2R R36, SRZ ;  /* 0x0000000000247805 */ /* 0x000fe2000001ff00 */
[----:B------:R-:W-:Y:S01]  /*11d0*/  FFMA.FTZ R66, R66, R33, R35 ;  /* 0x0000002142427223 */ /* 0x000fe20000010023 */
[----:B------:R-:W-:-:S02]  /*11e0*/  CS2R R32, SRZ ;  /* 0x0000000000207805 */ /* 0x000fc4000001ff00 */
[----:B------:R-:W-:Y:S01]  /*11f0*/  CS2R R34, SRZ ;  /* 0x0000000000227805 */ /* 0x000fe2000001ff00 */
[----:B------:R-:W-:-:S06]  /*1200*/  HADD2.F32 R68, -RZ, R61.H0_H0 ;  /* 0x2000003dff447230 */ /* 0x000fcc0000004100 */
[----:B------:R-:W-:Y:S05]  /*1210*/  @P0 BRA `(.L_x_3849) ;  /* 0x0000000000740947 */ /* 0x000fea0003800000 */
[----:B------:R-:W0:Y:S01]  /*1220*/  LDC.64 R20, c[0x0][0x250] ;  /* 0x00009400ff147b82 */ /* 0x000e220000000a00 */
[----:B------:R-:W-:Y:S01]  /*1230*/  ULDC.64 UR8, c[0x0][0x258] ;  /* 0x0000960000087ab9 */ /* 0x000fe20000000a00 */
[----:B------:R-:W-:Y:S01]  /*1240*/  ULDC.64 UR10, c[0x0][0x248] ;  /* 0x00009200000a7ab9 */ /* 0x000fe20000000a00 */
[C---:B0-----:R-:W-:Y:S02]  /*1250*/  IMAD R69, R20.reuse, UR7, RZ ;  /* 0x0000000714457c24 */ /* 0x041fe4000f8e02ff */
[----:B------:R-:W-:Y:S01]  /*1260*/  IMAD.WIDE.U32 R70, R20, UR6, R64 ;  /* 0x0000000614467c25 */ /* 0x000fe2000f8e0040 */
[----:B------:R-:W-:Y:S02]  /*1270*/  IADD3 R20, P0, R62, 0x20, RZ ;  /* 0x000000203e147810 */ /* 0x000fe40007f1e0ff */
[----:B------:R-:W-:Y:S01]  /*1280*/  IADD3 R62, R64, 0x40, RZ ;  /* 0x00000040403e7810 */ /* 0x000fe20007ffe0ff */
[----:B------:R-:W-:Y:S02]  /*1290*/  IMAD R21, R21, UR6, R69 ;  /* 0x0000000615157c24 */ /* 0x000fe4000f8e0245 */
[----:B------:R-:W-:-:S03]  /*12a0*/  IMAD R65, R0, UR8, RZ ;  /* 0x0000000800417c24 */ /* 0x000fc6000f8e02ff */
[----:B------:R-:W-:Y:S01]  /*12b0*/  IADD3 R71, R71, R21, RZ ;  /* 0x0000001547477210 */ /* 0x000fe20007ffe0ff */
[----:B------:R-:W-:Y:S01]  /*12c0*/  IMAD R65, R4, UR9, R65 ;  /* 0x0000000904417c24 */ /* 0x000fe2000f8e0241 */
[----:B------:R-:W-:Y:S02]  /*12d0*/  IADD3.X R21, RZ, R63, RZ, P0, !PT ;  /* 0x0000003fff157210 */ /* 0x000fe400007fe4ff */
[----:B------:R-:W-:Y:S01]  /*12e0*/  IADD3 R63, R64, 0x80, RZ ;  /* 0x00000080403f7810 */ /* 0x000fe20007ffe0ff */
[----:B------:R-:W-:Y:S01]  /*12f0*/  IMAD.WIDE.U32 R70, R4, UR8, R70 ;  /* 0x0000000804467c25 */ /* 0x000fe2000f8e0046 */
[----:B------:R-:W-:Y:S02]  /*1300*/  ULDC UR8, c[0x0][0x21c] ;  /* 0x0000870000087ab9 */ /* 0x000fe40000000800 */
[----:B------:R-:W-:Y:S01]  /*1310*/  ISETP.GE.AND P1, PT, R64, UR8, PT ;  /* 0x0000000840007c0c */ /* 0x000fe2000bf26270 */
[----:B------:R-:W-:Y:S01]  /*1320*/  IMAD R21, R21, UR10, RZ ;  /* 0x0000000a15157c24 */ /* 0x000fe2000f8e02ff */
[----:B------:R-:W-:-:S02]  /*1330*/  IADD3 R71, R71, R65, RZ ;  /* 0x0000004147477210 */ /* 0x000fc40007ffe0ff */
[----:B------:R-:W-:Y:S01]  /*1340*/  ISETP.GE.AND P2, PT, R62, UR8, PT ;  /* 0x000000083e007c0c */ /* 0x000fe2000bf46270 */
[C---:B------:R-:W-:Y:S01]  /*1350*/  IMAD R21, R20.reuse, UR11, R21 ;  /* 0x0000000b14157c24 */ /* 0x040fe2000f8e0215 */
[----:B------:R-:W-:Y:S01]  /*1360*/  ISETP.GE.AND P3, PT, R63, UR8, PT ;  /* 0x000000083f007c0c */ /* 0x000fe2000bf66270 */
[----:B------:R-:W-:Y:S01]  /*1370*/  IMAD.WIDE.U32 R70, R20, UR10, R70 ;  /* 0x0000000a14467c25 */ /* 0x000fe2000f8e0046 */
[----:B------:R-:W-:-:S04]  /*1380*/  ULDC.64 UR8, c[0x0][0x240] ;  /* 0x0000900000087ab9 */ /* 0x000fc80000000a00 */
[----:B------:R-:W-:Y:S02]  /*1390*/  IADD3 R21, R71, R21, RZ ;  /* 0x0000001547157210 */ /* 0x000fe40007ffe0ff */
[----:B------:R-:W-:-:S04]  /*13a0*/  LEA R20, P0, R70, UR8, 0x1 ;  /* 0x0000000846147c11 */ /* 0x000fc8000f8008ff */
[----:B------:R-:W-:-:S05]  /*13b0*/  LEA.HI.X R21, R70, UR9, R21, 0x1, P0 ;  /* 0x0000000946157c11 */ /* 0x000fca00080f0c15 */
[----:B------:R0:W5:Y:S04]  /*13c0*/  @!P1 LDG.E.128 R32, desc[UR4][R20.64] ;  /* 0x0000000414209981 */ /* 0x000168000c1e1d00 */
[----:B------:R0:W5:Y:S04]  /*13d0*/  @!P2 LDG.E.128 R36, desc[UR4][R20.64+0x80] ;  /* 0x000080041424a981 */ /* 0x000168000c1e1d00 */
[----:B------:R0:W5:Y:S02]  /*13e0*/  @!P3 LDG.E.128 R40, desc[UR4][R20.64+0x100] ;  /* 0x000100041428b981 */ /* 0x000164000c1e1d00 */
.L_x_3849:
[----:B------:R-:W-:Y:S05]  /*13f0*/  BSYNC B0 ;  /* 0x0000000000007941 */ /* 0x000fea0003800000 */
.L_x_3848:
[----:B-----5:R-:W-:Y:S01]  /*1400*/  MOV R22, R32 ;  /* 0x0000002000167202 */ /* 0x020fe20000000f00 */
[----:B------:R-:W-:Y:S02]  /*1410*/  HADD2.F32 R46, -RZ, R46.H1_H1 ;  /* 0x3000002eff2e7230 */ /* 0x000fe40000004100 */
[----:B------:R-:W-:Y:S01]  /*1420*/  FFMA.FTZ R67, R67, R68, R66 ;  /* 0x0000004443437223 */ /* 0x000fe20000010042 */
[----:B0-----:R-:W-:Y:S01]  /*1430*/  HADD2.F32 R21, -RZ, R61.H1_H1 ;  /* 0x3000003dff157230 */ /* 0x001fe20000004100 */
[----:B------:R-:W-:Y:S01]  /*1440*/  BSSY B0, `(.L_x_3850) ;  /* 0x00000bc000007945 */ /* 0x000fe20003800000 */
[--C-:B------:R-:W-:Y:S02]  /*1450*/  HADD2.F32 R20, -RZ, R53.reuse.H1_H1 ;  /* 0x30000035ff147230 */ /* 0x100fe40000004100 */
[----:B------:R-:W-:Y:S02]  /*1460*/  HADD2.F32 R61, -RZ, R22.H1_H1 ;  /* 0x30000016ff3d7230 */ /* 0x000fe40000004100 */
[----:B------:R-:W-:Y:S01]  /*1470*/  FFMA.FTZ R46, R46, R21, R67 ;  /* 0x000000152e2e7223 */ /* 0x000fe20000010043 */
[----:B------:R-:W-:-:S02]  /*1480*/  HADD2.F32 R53, -RZ, R53.H0_H0 ;  /* 0x20000035ff357230 */ /* 0x000fc40000004100 */
[----:B------:R-:W-:Y:S02]  /*1490*/  HADD2.F32 R21, -RZ, R49.H0_H0 ;  /* 0x20000031ff157230 */ /* 0x000fe40000004100 */
[----:B------:R-:W-:Y:S01]  /*14a0*/  FMUL.FTZ R20, R20, R61 ;  /* 0x0000003d14147220 */ /* 0x000fe20000410000 */
[----:B------:R-:W-:Y:S02]  /*14b0*/  HADD2.F32 R32, -RZ, R23.H0_H0 ;  /* 0x20000017ff207230 */ /* 0x000fe40000004100 */
[----:B------:R-:W-:Y:S02]  /*14c0*/  HADD2.F32 R22, -RZ, R22.H0_H0 ;  /* 0x20000016ff167230 */ /* 0x000fe40000004100 */
[----:B------:R-:W-:Y:S02]  /*14d0*/  HADD2.F32 R49, -RZ, R49.H1_H1 ;  /* 0x30000031ff317230 */ /* 0x000fe40000004100 */
[----:B------:R-:W-:Y:S01]  /*14e0*/  FFMA.FTZ R32, R21, R32, R46 ;  /* 0x0000002015207223 */ /* 0x000fe2000001002e */
[----:B------:R-:W-:-:S02]  /*14f0*/  HADD2.F32 R21, -RZ, R33.H0_H0 ;  /* 0x20000021ff157230 */ /* 0x000fc40000004100 */
[----:B------:R-:W-:Y:S01]  /*1500*/  FFMA.FTZ R53, R53, R22, R20 ;  /* 0x0000001635357223 */ /* 0x000fe20000010014 */
[--C-:B------:R-:W-:Y:S01]  /*1510*/  HADD2.F32 R20, -RZ, R54.reuse.H0_H0 ;  /* 0x20000036ff147230 */ /* 0x100fe20000004100 */
[----:B------:R-:W-:Y:S01]  /*1520*/  MOV R46, R24 ;  /* 0x00000018002e7202 */ /* 0x000fe20000000f00 */
[----:B------:R-:W-:Y:S02]  /*1530*/  HADD2.F32 R22, -RZ, R23.H1_H1 ;  /* 0x30000017ff167230 */ /* 0x000fe40000004100 */
[----:B------:R-:W-:Y:S02]  /*1540*/  HADD2.F32 R54, -RZ, R54.H1_H1 ;  /* 0x30000036ff367230 */ /* 0x000fe40000004100 */
[----:B------:R-:W-:Y:S01]  /*1550*/  FFMA.FTZ R21, R20, R21, R53 ;  /* 0x0000001514157223 */ /* 0x000fe20000010035 */
[----:B------:R-:W-:Y:S02]  /*1560*/  HADD2.F32 R23, -RZ, R33.H1_H1 ;  /* 0x30000021ff177230 */ /* 0x000fe40000004100 */
[----:B------:R-:W-:Y:S01]  /*1570*/  FFMA.FTZ R32, R49, R22, R32 ;  /* 0x0000001631207223 */ /* 0x000fe20000010020 */
[----:B------:R-:W-:-:S02]  /*1580*/  HADD2.F32 R20, -RZ, R55.H0_H0 ;  /* 0x20000037ff147230 */ /* 0x000fc40000004100 */
[----:B------:R-:W-:Y:S02]  /*1590*/  HADD2.F32 R55, -RZ, R55.H1_H1 ;  /* 0x30000037ff377230 */ /* 0x000fe40000004100 */
[----:B------:R-:W-:Y:S01]  /*15a0*/  FFMA.FTZ R33, R54, R23, R21 ;  /* 0x0000001736217223 */ /* 0x000fe20000010015 */
[----:B------:R-:W-:Y:S02]  /*15b0*/  HADD2.F32 R23, -RZ, R34.H0_H0 ;  /* 0x20000022ff177230 */ /* 0x000fe40000004100 */
[----:B------:R-:W-:Y:S02]  /*15c0*/  HADD2.F32 R21, -RZ, R47.H0_H0 ;  /* 0x2000002fff157230 */ /* 0x000fe40000004100 */
[----:B------:R-:W-:Y:S02]  /*15d0*/  HADD2.F32 R24, -RZ, R46.H0_H0 ;  /* 0x2000002eff187230 */ /* 0x000fe40000004100 */
[----:B------:R-:W-:Y:S01]  /*15e0*/  FFMA.FTZ R20, R20, R23, R33 ;  /* 0x0000001714147223 */ /* 0x000fe20000010021 */
[----:B------:R-:W-:Y:S01]  /*15f0*/  HADD2.F32 R22, -RZ, R34.H1_H1 ;  /* 0x30000022ff167230 */ /* 0x000fe20000004100 */
[----:B------:R-:W-:Y:S01]  /*1600*/  MOV R34, R25 ;  /* 0x0000001900227202 */ /* 0x000fe20000000f00 */
[----:B------:R-:W-:-:S02]  /*1610*/  HADD2.F32 R23, -RZ, R36.H0_H0 ;  /* 0x20000024ff177230 */ /* 0x000fc40000004100 */
[----:B------:R-:W-:Y:S01]  /*1620*/  FFMA.FTZ R32, R21, R24, R32 ;  /* 0x0000001815207223 */ /* 0x000fe20000010020 */
[----:B------:R-:W-:Y:S02]  /*1630*/  HADD2.F32 R21, -RZ, R35.H0_H0 ;  /* 0x20000023ff157230 */ /* 0x000fe40000004100 */
[----:B------:R-:W-:Y:S01]  /*1640*/  FFMA.FTZ R55, R55, R22, R20 ;  /* 0x0000001637377223 */ /* 0x000fe20000010014 */
[--C-:B------:R-:W-:Y:S02]  /*1650*/  HADD2.F32 R20, -RZ, R57.reuse.H0_H0 ;  /* 0x20000039ff147230 */ /* 0x100fe40000004100 */
[----:B------:R-:W-:Y:S02]  /*1660*/  HADD2.F32 R57, -RZ, R57.H1_H1 ;  /* 0x30000039ff397230 */ /* 0x000fe40000004100 */
[----:B------:R-:W-:Y:S02]  /*1670*/  HADD2.F32 R22, -RZ, R35.H1_H1 ;  /* 0x30000023ff167230 */ /* 0x000fe40000004100 */
[----:B------:R-:W-:Y:S01]  /*1680*/  FFMA.FTZ R20, R20, R21, R55 ;  /* 0x0000001514147223 */ /* 0x000fe20000010037 */
[----:B------:R-:W-:-:S02]  /*1690*/  HADD2.F32 R47, -RZ, R47.H1_H1 ;  /* 0x3000002fff2f7230 */ /* 0x000fc40000004100 */
[----:B------:R-:W-:Y:S02]  /*16a0*/  HADD2.F32 R24, -RZ, R46.H1_H1 ;  /* 0x3000002eff187230 */ /* 0x000fe40000004100 */
[----:B------:R-:W-:Y:S01]  /*16b0*/  FFMA.FTZ R57, R57, R22, R20 ;  /* 0x0000001639397223 */ /* 0x000fe20000010014 */
[--C-:B------:R-:W-:Y:S02]  /*16c0*/  HADD2.F32 R20, -RZ, R56.reuse.H0_H0 ;  /* 0x20000038ff147230 */ /* 0x100fe40000004100 */
[----:B------:R-:W-:Y:S02]  /*16d0*/  HADD2.F32 R56, -RZ, R56.H1_H1 ;  /* 0x30000038ff387230 */ /* 0x000fe40000004100 */
[----:B------:R-:W-:Y:S01]  /*16e0*/  FFMA.FTZ R24, R47, R24, R32 ;  /* 0x000000182f187223 */ /* 0x000fe20000010020 */
        /* <DEDUP_REMOVED lines=13> */
[----:B------:R-:W-:Y:S02]  /*17c0*/  HADD2.F32 R24, -RZ, R51.H0_H0 ;  /* 0x20000033ff187230 */ /* 0x000fe40000004100 */
[----:B------:R-:W-:Y:S01]  /*17d0*/  FFMA.FTZ R35, R50, R21, R33 ;  /* 0x0000001532237223 */ /* 0x000fe20000010021 */
[----:B------:R-:W-:Y:S02]  /*17e0*/  HADD2.F32 R33, -RZ, R26.H0_H0 ;  /* 0x2000001aff217230 */ /* 0x000fe40000004100 */
[----:B------:R-:W-:Y:S01]  /*17f0*/  FFMA.FTZ R58, R58, R25, R23 ;  /* 0x000000193a3a7223 */ /* 0x000fe20000010017 */
[----:B------:R-:W-:-:S02]  /*1800*/  HADD2.F32 R25, -RZ, R59.H0_H0 ;  /* 0x2000003bff197230 */ /* 0x000fc40000004100 */
[----:B------:R-:W-:Y:S02]  /*1810*/  HADD2.F32 R32, -RZ, R38.H0_H0 ;  /* 0x20000026ff207230 */ /* 0x000fe40000004100 */
[----:B------:R-:W-:Y:S01]  /*1820*/  FFMA.FTZ R36, R24, R33, R35 ;  /* 0x0000002118247223 */ /* 0x000fe20000010023 */
[--C-:B------:R-:W-:Y:S02]  /*1830*/  HADD2.F32 R24, -RZ, R30.reuse.H0_H0 ;  /* 0x2000001eff187230 */ /* 0x100fe40000004100 */
[----:B------:R-:W-:Y:S02]  /*1840*/  HADD2.F32 R51, -RZ, R51.H1_H1 ;  /* 0x30000033ff337230 */ /* 0x000fe40000004100 */
[----:B------:R-:W-:Y:S01]  /*1850*/  FFMA.FTZ R58, R25, R32, R58 ;  /* 0x00000020193a7223 */ /* 0x000fe2000001003a */
[----:B------:R-:W-:Y:S02]  /*1860*/  HADD2.F32 R25, -RZ, R30.H1_H1 ;  /* 0x3000001eff197230 */ /* 0x000fe40000004100 */
[----:B------:R-:W-:-:S02]  /*1870*/  HADD2.F32 R30, -RZ, R26.H1_H1 ;  /* 0x3000001aff1e7230 */ /* 0x000fc40000004100 */
[----:B------:R-:W-:Y:S02]  /*1880*/  HADD2.F32 R59, -RZ, R59.H1_H1 ;  /* 0x3000003bff3b7230 */ /* 0x000fe40000004100 */
[----:B------:R-:W-:Y:S02]  /*1890*/  HADD2.F32 R34, -RZ, R38.H1_H1 ;  /* 0x30000026ff227230 */ /* 0x000fe40000004100 */
[----:B------:R-:W-:Y:S01]  /*18a0*/  FFMA.FTZ R51, R51, R30, R36 ;  /* 0x0000001e33337223 */ /* 0x000fe20000010024 */
[--C-:B------:R-:W-:Y:S02]  /*18b0*/  HADD2.F32 R32, -RZ, R28.reuse.H0_H0 ;  /* 0x2000001cff207230 */ /* 0x100fe40000004100 */
[----:B------:R-:W-:Y:S02]  /*18c0*/  HADD2.F32 R35, -RZ, R28.H1_H1 ;  /* 0x3000001cff237230 */ /* 0x000fe40000004100 */
[----:B------:R-:W-:Y:S01]  /*18d0*/  FFMA.FTZ R58, R59, R34, R58 ;  /* 0x000000223b3a7223 */ /* 0x000fe2000001003a */
[----:B------:R-:W-:-:S02]  /*18e0*/  HADD2.F32 R28, -RZ, R29.H0_H0 ;  /* 0x2000001dff1c7230 */ /* 0x000fc40000004100 */
[----:B------:R-:W-:Y:S02]  /*18f0*/  HADD2.F32 R33, -RZ, R29.H1_H1 ;  /* 0x3000001dff217230 */ /* 0x000fe40000004100 */
[----:B------:R-:W-:Y:S02]  /*1900*/  HADD2.F32 R30, -RZ, R52.H0_H0 ;  /* 0x20000034ff1e7230 */ /* 0x000fe40000004100 */
[----:B------:R-:W-:Y:S02]  /*1910*/  HADD2.F32 R37, -RZ, R27.H0_H0 ;  /* 0x2000001bff257230 */ /* 0x000fe40000004100 */
[--C-:B------:R-:W-:Y:S02]  /*1920*/  HADD2.F32 R29, -RZ, R31.reuse.H0_H0 ;  /* 0x2000001fff1d7230 */ /* 0x100fe40000004100 */
[----:B------:R-:W-:Y:S02]  /*1930*/  HADD2.F32 R26, -RZ, R31.H1_H1 ;  /* 0x3000001fff1a7230 */ /* 0x000fe40000004100 */
[----:B------:R-:W-:Y:S01]  /*1940*/  FFMA.FTZ R51, R30, R37, R51 ;  /* 0x000000251e337223 */ /* 0x000fe20000010033 */
[----:B------:R-:W-:-:S02]  /*1950*/  HADD2.F32 R31, -RZ, R60.H0_H0 ;  /* 0x2000003cff1f7230 */ /* 0x000fc40000004100 */
[----:B------:R-:W-:Y:S02]  /*1960*/  HADD2.F32 R34, -RZ, R39.H0_H0 ;  /* 0x20000027ff227230 */ /* 0x000fe40000004100 */
        /* <DEDUP_REMOVED lines=10> */
[----:B------:R-:W-:Y:S01]  /*1a10*/  FFMA.FTZ R31, R23, R32, R52 ;  /* 0x00000020171f7223 */ /* 0x000fe20000010034 */
[----:B------:R-:W-:Y:S02]  /*1a20*/  HADD2.F32 R22, -RZ, R12.H1_H1 ;  /* 0x3000000cff167230 */ /* 0x000fe40000004100 */
[----:B------:R-:W-:Y:S02]  /*1a30*/  HADD2.F32 R16, -RZ, R16.H1_H1 ;  /* 0x30000010ff107230 */ /* 0x000fe40000004100 */
[----:B------:R-:W-:Y:S01]  /*1a40*/  FFMA.FTZ R37, R27, R30, R60 ;  /* 0x0000001e1b257223 */ /* 0x000fe2000001003c */
[----:B------:R-:W-:-:S02]  /*1a50*/  HADD2.F32 R23, -RZ, R40.H1_H1 ;  /* 0x30000028ff177230 */ /* 0x000fc40000004100 */
[----:B------:R-:W-:Y:S01]  /*1a60*/  FFMA.FTZ R30, R22, R35, R31 ;  /* 0x00000023161e7223 */ /* 0x000fe2000001001f */
[----:B------:R-:W-:Y:S02]  /*1a70*/  HADD2.F32 R21, -RZ, R13.H0_H0 ;  /* 0x2000000dff157230 */ /* 0x000fe40000004100 */
[----:B------:R-:W-:Y:S02]  /*1a80*/  HADD2.F32 R22, -RZ, R17.H0_H0 ;  /* 0x20000011ff167230 */ /* 0x000fe40000004100 */
[----:B------:R-:W-:Y:S01]  /*1a90*/  FFMA.FTZ R23, R16, R23, R37 ;  /* 0x0000001710177223 */ /* 0x000fe20000010025 */
[----:B------:R-:W-:Y:S02]  /*1aa0*/  HADD2.F32 R27, -RZ, R41.H0_H0 ;  /* 0x20000029ff1b7230 */ /* 0x000fe40000004100 */
[----:B------:R-:W-:Y:S01]  /*1ab0*/  FFMA.FTZ R21, R21, R28, R30 ;  /* 0x0000001c15157223 */ /* 0x000fe2000001001e */
[----:B------:R-:W-:Y:S02]  /*1ac0*/  HADD2.F32 R20, -RZ, R13.H1_H1 ;  /* 0x3000000dff147230 */ /* 0x000fe40000004100 */
[----:B------:R-:W-:-:S02]  /*1ad0*/  HADD2.F32 R17, -RZ, R17.H1_H1 ;  /* 0x30000011ff117230 */ /* 0x000fc40000004100 */
[----:B------:R-:W-:Y:S01]  /*1ae0*/  FFMA.FTZ R22, R22, R27, R23 ;  /* 0x0000001b16167223 */ /* 0x000fe20000010017 */
[----:B------:R-:W-:Y:S02]  /*1af0*/  HADD2.F32 R28, -RZ, R41.H1_H1 ;  /* 0x30000029ff1c7230 */ /* 0x000fe40000004100 */
[----:B------:R-:W-:Y:S01]  /*1b00*/  FFMA.FTZ R20, R20, R33, R21 ;  /* 0x0000002114147223 */ /* 0x000fe20000010015 */
[----:B------:R-:W-:Y:S02]  /*1b10*/  HADD2.F32 R13, -RZ, R14.H0_H0 ;  /* 0x2000000eff0d7230 */ /* 0x000fe40000004100 */
[----:B------:R-:W-:Y:S02]  /*1b20*/  HADD2.F32 R16, -RZ, R18.H0_H0 ;  /* 0x20000012ff107230 */ /* 0x000fe40000004100 */
[----:B------:R-:W-:Y:S01]  /*1b30*/  FFMA.FTZ R23, R17, R28, R22 ;  /* 0x0000001c11177223 */ /* 0x000fe20000010016 */
[----:B------:R-:W-:Y:S02]  /*1b40*/  HADD2.F32 R21, -RZ, R42.H0_H0 ;  /* 0x2000002aff157230 */ /* 0x000fe40000004100 */
[----:B------:R-:W-:Y:S01]  /*1b50*/  FFMA.FTZ R13, R13, R24, R20 ;  /* 0x000000180d0d7223 */ /* 0x000fe20000010014 */
[----:B------:R-:W-:Y:S01]  /*1b60*/  HADD2.F32 R14, -RZ, R14.H1_H1 ;  /* 0x3000000eff0e7230 */ /* 0x000fe20000004100 */
[----:B------:R-:W-:Y:S01]  /*1b70*/  IADD3 R20, R45, 0x3f, RZ ;  /* 0x0000003f2d147810 */ /* 0x000fe20007ffe0ff */
[----:B------:R-:W-:-:S02]  /*1b80*/  HADD2.F32 R18, -RZ, R18.H1_H1 ;  /* 0x30000012ff127230 */ /* 0x000fc40000004100 */
[----:B------:R-:W-:Y:S01]  /*1b90*/  FFMA.FTZ R21, R16, R21, R23 ;  /* 0x0000001510157223 */ /* 0x000fe20000010017 */
[----:B------:R-:W-:Y:S02]  /*1ba0*/  HADD2.F32 R17, -RZ, R42.H1_H1 ;  /* 0x3000002aff117230 */ /* 0x000fe40000004100 */
[----:B------:R-:W-:Y:S01]  /*1bb0*/  FFMA.FTZ R25, R14, R25, R13 ;  /* 0x000000190e197223 */ /* 0x000fe2000001000d */
[----:B------:R-:W-:Y:S01]  /*1bc0*/  HADD2.F32 R12, -RZ, R15.H0_H0 ;  /* 0x2000000fff0c7230 */ /* 0x000fe20000004100 */
[----:B------:R-:W-:Y:S01]  /*1bd0*/  SHF.L.U32 R23, R9, 0x2, RZ ;  /* 0x0000000209177819 */ /* 0x000fe200000006ff */
[----:B------:R-:W-:Y:S02]  /*1be0*/  HADD2.F32 R13, -RZ, R19.H0_H0 ;  /* 0x20000013ff0d7230 */ /* 0x000fe40000004100 */
[----:B------:R-:W-:Y:S01]  /*1bf0*/  FFMA.FTZ R18, R18, R17, R21 ;  /* 0x0000001112127223 */ /* 0x000fe20000010015 */
[----:B------:R-:W-:Y:S02]  /*1c00*/  HADD2.F32 R14, -RZ, R43.H0_H0 ;  /* 0x2000002bff0e7230 */ /* 0x000fe40000004100 */
[----:B------:R-:W-:Y:S01]  /*1c10*/  FFMA.FTZ R12, R12, R29, R25 ;  /* 0x0000001d0c0c7223 */ /* 0x000fe20000010019 */
[----:B------:R-:W-:-:S02]  /*1c20*/  HADD2.F32 R15, -RZ, R15.H1_H1 ;  /* 0x3000000fff0f7230 */ /* 0x000fc40000004100 */
[----:B------:R-:W-:Y:S02]  /*1c30*/  HADD2.F32 R19, -RZ, R19.H1_H1 ;  /* 0x30000013ff137230 */ /* 0x000fe40000004100 */
[----:B------:R-:W-:Y:S01]  /*1c40*/  FFMA.FTZ R14, R13, R14, R18 ;  /* 0x0000000e0d0e7223 */ /* 0x000fe20000010012 */
[----:B------:R-:W-:Y:S02]  /*1c50*/  HADD2.F32 R16, -RZ, R43.H1_H1 ;  /* 0x3000002bff107230 */ /* 0x000fe40000004100 */
[----:B------:R-:W-:Y:S01]  /*1c60*/  FFMA.FTZ R15, R15, R26, R12 ;  /* 0x0000001a0f0f7223 */ /* 0x000fe2000001000c */
[----:B------:R-:W-:Y:S02]  /*1c70*/  IMAD R21, R5, 0xc0, RZ ;  /* 0x000000c005157824 */ /* 0x000fe400078e02ff */
[----:B------:R-:W-:Y:S02]  /*1c80*/  IMAD R22, R11, 0x3000, RZ ;  /* 0x000030000b167824 */ /* 0x000fe400078e02ff */
[----:B------:R-:W-:Y:S01]  /*1c90*/  FFMA.FTZ R16, R19, R16, R14 ;  /* 0x0000001013107223 */ /* 0x000fe2000001000e */
[----:B------:R-:W0:Y:S01]  /*1ca0*/  SHFL.BFLY PT, R12, R15, 0x4, 0x1f ;  /* 0x0c801f000f0c7f89 */ /* 0x000e2200000e0000 */
[----:B------:R-:W-:-:S02]  /*1cb0*/  SHF.R.S32.HI R24, RZ, 0x1f, R21 ;  /* 0x0000001fff187819 */ /* 0x000fc40000011415 */
[----:B------:R-:W-:Y:S01]  /*1cc0*/  SHF.R.S32.HI R25, RZ, 0x1f, R22 ;  /* 0x0000001fff197819 */ /* 0x000fe20000011416 */
[----:B------:R-:W1:Y:S01]  /*1cd0*/  SHFL.BFLY PT, R13, R16, 0x4, 0x1f ;  /* 0x0c801f00100d7f89 */ /* 0x000e6200000e0000 */
[----:B0-----:R-:W-:Y:S01]  /*1ce0*/  FADD.FTZ R14, R15, R12 ;  /* 0x0000000c0f0e7221 */ /* 0x001fe20000010000 */
[----:B------:R-:W-:Y:S01]  /*1cf0*/  SHF.R.S32.HI R15, RZ, 0x1f, R20 ;  /* 0x0000001fff0f7819 */ /* 0x000fe20000011414 */
[----:B-1----:R-:W-:-:S03]  /*1d00*/  FADD.FTZ R18, R16, R13 ;  /* 0x0000000d10127221 */ /* 0x002fc60000010000 */
[----:B------:R-:W0:Y:S01]  /*1d10*/  SHFL.BFLY PT, R17, R14, 0x2, 0x1f ;  /* 0x0c401f000e117f89 */ /* 0x000e2200000e0000 */
[----:B------:R-:W1:Y:S01]  /*1d20*/  LDC.64 R12, c[0x0][0x2d0] ;  /* 0x0000b400ff0c7b82 */ /* 0x000e620000000a00 */
[----:B------:R-:W-:Y:S02]  /*1d30*/  LEA.HI R15, R15, R20, RZ, 0x6 ;  /* 0x000000140f0f7211 */ /* 0x000fe400078f30ff */
[----:B------:R-:W2:Y:S02]  /*1d40*/  SHFL.BFLY PT, R19, R18, 0x2, 0x1f ;  /* 0x0c401f0012137f89 */ /* 0x000ea400000e0000 */
[----:B------:R-:W-:Y:S01]  /*1d50*/  LOP3.LUT R15, R15, 0xffffffc0, RZ, 0xc0, !PT ;  /* 0xffffffc00f0f7812 */ /* 0x000fe200078ec0ff */
[----:B0-----:R-:W-:Y:S01]  /*1d60*/  FADD.FTZ R17, R14, R17 ;  /* 0x000000110e117221 */ /* 0x001fe20000010000 */
[----:B------:R-:W-:Y:S01]  /*1d70*/  IADD3 R14, P0, P1, R21, R23, R22 ;  /* 0x00000017150e7210 */ /* 0x000fe2000791e016 */
[--C-:B------:R-:W-:Y:S01]  /*1d80*/  IMAD R21, R11, -0x40, R20.reuse ;  /* 0xffffffc00b157824 */ /* 0x100fe200078e0214 */
[----:B------:R-:W-:Y:S01]  /*1d90*/  SHF.R.S32.HI R23, RZ, 0x1f, R23 ;  /* 0x0000001fff177819 */ /* 0x000fe20000011417 */
[----:B--2---:R-:W-:Y:S01]  /*1da0*/  FADD.FTZ R19, R18, R19 ;  /* 0x0000001312137221 */ /* 0x004fe20000010000 */
[----:B------:R-:W0:Y:S01]  /*1db0*/  SHFL.BFLY PT, R16, R17, 0x1, 0x1f ;  /* 0x0c201f0011107f89 */ /* 0x000e2200000e0000 */
[----:B-1----:R-:W-:Y:S01]  /*1dc0*/  IMAD R22, R12, UR7, RZ ;  /* 0x000000070c167c24 */ /* 0x002fe2000f8e02ff */
[----:B------:R-:W-:-:S02]  /*1dd0*/  IADD3 R20, R21, R15, -R20 ;  /* 0x0000000f15147210 */ /* 0x000fc40007ffe814 */
[----:B------:R-:W1:Y:S01]  /*1de0*/  SHFL.BFLY PT, R18, R19, 0x1, 0x1f ;  /* 0x0c201f0013127f89 */ /* 0x000e6200000e0000 */
[----:B------:R-:W-:Y:S01]  /*1df0*/  IADD3.X R15, R24, R23, R25, P0, P1 ;  /* 0x00000017180f7210 */ /* 0x000fe200007e2419 */
[----:B------:R-:W-:Y:S01]  /*1e00*/  IMAD R21, R13, UR6, R22 ;  /* 0x000000060d157c24 */ /* 0x000fe2000f8e0216 */
[----:B------:R-:W-:Y:S02]  /*1e10*/  ISETP.NE.AND P1, PT, R8, RZ, PT ;  /* 0x000000ff0800720c */ /* 0x000fe40003f25270 */
[----:B------:R-:W-:Y:S01]  /*1e20*/  ISETP.GE.AND P0, PT, R9, R20, PT ;  /* 0x000000140900720c */ /* 0x000fe20003f06270 */
[----:B------:R-:W-:-:S03]  /*1e30*/  IMAD.WIDE.U32 R12, R12, UR6, R14 ;  /* 0x000000060c0c7c25 */ /* 0x000fc6000f8e000e */
[----:B------:R-:W-:Y:S02]  /*1e40*/  ISETP.GT.OR P0, PT, R9, 0x3f, P0 ;  /* 0x0000003f0900780c */ /* 0x000fe40000704670 */
[----:B------:R-:W-:Y:S01]  /*1e50*/  IADD3 R15, R13, R21, RZ ;  /* 0x000000150d0f7210 */ /* 0x000fe20007ffe0ff */
[----:B0-----:R-:W-:Y:S01]  /*1e60*/  FADD.FTZ R14, R17, R16 ;  /* 0x00000010110e7221 */ /* 0x001fe20000010000 */
[----:B-1----:R-:W-:-:S03]  /*1e70*/  FADD.FTZ R20, R19, R18 ;  /* 0x0000001213147221 */ /* 0x002fc60000010000 */
[----:B------:R-:W-:Y:S06]  /*1e80*/  @P1 BRA `(.L_x_3851) ;  /* 0x00000000005c1947 */ /* 0x000fec0003800000 */
[----:B------:R-:W0:Y:S01]  /*1e90*/  LDC.64 R18, c[0x0][0x278] ;  /* 0x00009e00ff127b82 */ /* 0x000e220000000a00 */
[----:B------:R-:W-:Y:S01]  /*1ea0*/  SHF.R.S32.HI R17, RZ, 0x1f, R5 ;  /* 0x0000001fff117819 */ /* 0x000fe20000011405 */
[----:B------:R-:W-:Y:S01]  /*1eb0*/  ULDC.64 UR8, c[0x0][0x280] ;  /* 0x0000a00000087ab9 */ /* 0x000fe20000000a00 */
[----:B------:R-:W-:Y:S02]  /*1ec0*/  IADD3 R16, P1, R10, R5, RZ ;  /* 0x000000050a107210 */ /* 0x000fe40007f3e0ff */
[----:B------:R-:W-:Y:S02]  /*1ed0*/  ISETP.GE.AND P2, PT, R6, R7, PT ;  /* 0x000000070600720c */ /* 0x000fe40003f46270 */
[----:B------:R-:W-:Y:S01]  /*1ee0*/  LEA.HI.X.SX32 R17, R10, R17, 0x1, P1 ;  /* 0x000000110a117211 */ /* 0x000fe200008f0eff */
[C---:B0-----:R-:W-:Y:S02]  /*1ef0*/  IMAD R8, R18.reuse, UR7, RZ ;  /* 0x0000000712087c24 */ /* 0x041fe4000f8e02ff */
[----:B------:R-:W-:-:S04]  /*1f00*/  IMAD.WIDE.U32 R16, R18, UR6, R16 ;  /* 0x0000000612107c25 */ /* 0x000fc8000f8e0010 */
[----:B------:R-:W-:-:S05]  /*1f10*/  IMAD R19, R19, UR6, R8 ;  /* 0x0000000613137c24 */ /* 0x000fca000f8e0208 */
[----:B------:R-:W-:Y:S01]  /*1f20*/  IADD3 R17, R17, R19, RZ ;  /* 0x0000001311117210 */ /* 0x000fe20007ffe0ff */
[----:B------:R-:W-:Y:S02]  /*1f30*/  IMAD R19, R0, UR8, RZ ;  /* 0x0000000800137c24 */ /* 0x000fe4000f8e02ff */
[----:B------:R-:W-:-:S04]  /*1f40*/  IMAD.WIDE.U32 R16, R4, UR8, R16 ;  /* 0x0000000804107c25 */ /* 0x000fc8000f8e0010 */
[----:B------:R-:W-:Y:S01]  /*1f50*/  IMAD R19, R4, UR9, R19 ;  /* 0x0000000904137c24 */ /* 0x000fe2000f8e0213 */
[----:B------:R-:W-:Y:S01]  /*1f60*/  IADD3 R8, P1, R6, R16, RZ ;  /* 0x0000001006087210 */ /* 0x000fe20007f3e0ff */
[----:B------:R-:W-:-:S03]  /*1f70*/  ULDC.64 UR8, c[0x0][0x260] ;  /* 0x0000980000087ab9 */ /* 0x000fc60000000a00 */
[----:B------:R-:W-:Y:S02]  /*1f80*/  IADD3.X R17, R2, R17, R19, P1, !PT ;  /* 0x0000001102117210 */ /* 0x000fe40000ffe413 */
[----:B------:R-:W-:Y:S02]  /*1f90*/  LEA R16, P3, R8, UR8, 0x2 ;  /* 0x0000000808107c11 */ /* 0x000fe4000f8610ff */
[----:B------:R-:W-:Y:S02]  /*1fa0*/  ISETP.GE.AND P1, PT, R48, R7, PT ;  /* 0x000000073000720c */ /* 0x000fe40003f26270 */
[----:B------:R-:W-:Y:S02]  /*1fb0*/  LEA.HI.X R17, R8, UR9, R17, 0x2, P3 ;  /* 0x0000000908117c11 */ /* 0x000fe400098f1411 */
[----:B------:R-:W-:Y:S02]  /*1fc0*/  FSEL R7, R14, RZ, !P2 ;  /* 0x000000ff0e077208 */ /* 0x000fe40005000000 */
[----:B------:R-:W-:-:S03]  /*1fd0*/  FSEL R19, R20, RZ, !P1 ;  /* 0x000000ff14137208 */ /* 0x000fc60004800000 */
[----:B------:R0:W-:Y:S04]  /*1fe0*/  STG.E desc[UR4][R16.64], R7 ;  /* 0x0000000710007986 */ /* 0x0001e8000c101904 */
[----:B------:R0:W-:Y:S02]  /*1ff0*/  STG.E desc[UR4][R16.64+0x80], R19 ;  /* 0x0000801310007986 */ /* 0x0001e4000c101904 */
.L_x_3851:
[----:B------:R-:W-:Y:S05]  /*2000*/  BSYNC B0 ;  /* 0x0000000000007941 */ /* 0x000fea0003800000 */
.L_x_3850:
[----:B------:R-:W-:Y:S04]  /*2010*/  BSSY B0, `(.L_x_3852) ;  /* 0x0000018000007945 */ /* 0x000fe80003800000 */
[----:B------:R-:W-:Y:S05]  /*2020*/  @P0 BRA `(.L_x_3853) ;  /* 0x0000000000580947 */ /* 0x000fea0003800000 */
[----:B0-----:R-:W0:Y:S01]  /*2030*/  LDC.64 R16, c[0x0][0x2a8] ;  /* 0x0000aa00ff107b82 */ /* 0x001e220000000a00 */
[----:B------:R-:W-:Y:S01]  /*2040*/  IADD3 R6, P0, P1, R5, R10, R9 ;  /* 0x0000000a05067210 */ /* 0x000fe2000791e009 */
[----:B------:R-:W-:Y:S01]  /*2050*/  ULDC.64 UR8, c[0x0][0x2b0] ;  /* 0x0000ac0000087ab9 */ /* 0x000fe20000000a00 */
[----:B------:R-:W-:Y:S02]  /*2060*/  SHF.R.S32.HI R7, RZ, 0x1f, R5 ;  /* 0x0000001fff077819 */ /* 0x000fe40000011405 */
[----:B------:R-:W-:Y:S02]  /*2070*/  SHF.R.S32.HI R2, RZ, 0x1f, R10 ;  /* 0x0000001fff027819 */ /* 0x000fe4000001140a */
[----:B------:R-:W-:-:S04]  /*2080*/  SHF.R.S32.HI R5, RZ, 0x1f, R9 ;  /* 0x0000001fff057819 */ /* 0x000fc80000011409 */
[----:B------:R-:W-:Y:S02]  /*2090*/  IADD3.X R7, R7, R2, R5, P0, P1 ;  /* 0x0000000207077210 */ /* 0x000fe400007e2405 */
[----:B------:R-:W-:Y:S01]  /*20a0*/  FSETP.NEU.FTZ.AND P0, PT, R3, -INF , PT ;  /* 0xff8000000300780b */ /* 0x000fe20003f1d000 */
[C---:B0-----:R-:W-:Y:S02]  /*20b0*/  IMAD R2, R16.reuse, UR7, RZ ;  /* 0x0000000710027c24 */ /* 0x041fe4000f8e02ff */
[----:B------:R-:W-:-:S04]  /*20c0*/  IMAD.WIDE.U32 R6, R16, UR6, R6 ;  /* 0x0000000610067c25 */ /* 0x000fc8000f8e0006 */
[----:B------:R-:W-:Y:S02]  /*20d0*/  IMAD R5, R17, UR6, R2 ;  /* 0x0000000611057c24 */ /* 0x000fe4000f8e0202 */
[----:B------:R-:W-:-:S03]  /*20e0*/  IMAD R17, R0, UR8, RZ ;  /* 0x0000000800117c24 */ /* 0x000fc6000f8e02ff */
[----:B------:R-:W-:Y:S01]  /*20f0*/  IADD3 R7, R7, R5, RZ ;  /* 0x0000000507077210 */ /* 0x000fe20007ffe0ff */
[C---:B------:R-:W-:Y:S02]  /*2100*/  IMAD R17, R4.reuse, UR9, R17 ;  /* 0x0000000904117c24 */ /* 0x040fe4000f8e0211 */
[----:B------:R-:W-:Y:S01]  /*2110*/  FMUL.FTZ R5, R3, 1.4426950216293334961 ;  /* 0x3fb8aa3b03057820 */ /* 0x000fe20000410000 */
[----:B------:R-:W-:Y:S01]  /*2120*/  IMAD.WIDE.U32 R6, R4, UR8, R6 ;  /* 0x0000000804067c25 */ /* 0x000fe2000f8e0006 */
[----:B------:R-:W-:-:S03]  /*2130*/  ULDC.64 UR8, c[0x0][0x2a0] ;  /* 0x0000a80000087ab9 */ /* 0x000fc60000000a00 */
[----:B------:R-:W-:Y:S02]  /*2140*/  FSEL R5, R5, RZ, P0 ;  /* 0x000000ff05057208 */ /* 0x000fe40000000000 */
[----:B------:R-:W-:Y:S02]  /*2150*/  IADD3 R7, R7, R17, RZ ;  /* 0x0000001107077210 */ /* 0x000fe40007ffe0ff */
[----:B------:R-:W-:-:S04]  /*2160*/  LEA R2, P1, R6, UR8, 0x2 ;  /* 0x0000000806027c11 */ /* 0x000fc8000f8210ff */
[----:B------:R-:W-:-:S05]  /*2170*/  LEA.HI.X R3, R6, UR9, R7, 0x2, P1 ;  /* 0x0000000906037c11 */ /* 0x000fca00088f1407 */
[----:B------:R1:W-:Y:S04]  /*2180*/  STG.E desc[UR4][R2.64], R5 ;  /* 0x0000000502007986 */ /* 0x0003e8000c101904 */
.L_x_3853:
[----:B------:R-:W-:Y:S05]  /*2190*/  BSYNC B0 ;  /* 0x0000000000007941 */ /* 0x000fea0003800000 */
.L_x_3852:
[----:B------:R-:W-:Y:S01]  /*21a0*/  ULDC.64 UR10, c[0x0][0x2e8] ;  /* 0x0000ba00000a7ab9 */ /* 0x000fe20000000a00 */
[----:B------:R-:W-:Y:S01]  /*21b0*/  ULDC.64 UR8, c[0x0][0x2d8] ;  /* 0x0000b60000087ab9 */ /* 0x000fe20000000a00 */
[----:B------:R-:W-:Y:S01]  /*21c0*/  ISETP.NE.U32.AND P0, PT, RZ, UR10, PT ;  /* 0x0000000aff007c0c */ /* 0x000fe2000bf05070 */
[----:B-1----:R-:W-:Y:S01]  /*21d0*/  IMAD R3, R0, UR8, RZ ;  /* 0x0000000800037c24 */ /* 0x002fe2000f8e02ff */
[----:B------:R-:W-:Y:S02]  /*21e0*/  MOV R14, R12 ;  /* 0x0000000c000e7202 */ /* 0x000fe40000000f00 */
[----:B------:R-:W-:Y:S01]  /*21f0*/  ISETP.NE.AND.EX P0, PT, RZ, UR11, PT, P0 ;  /* 0x0000000bff007c0c */ /* 0x000fe2000bf05300 */
[C---:B------:R-:W-:Y:S02]  /*2200*/  IMAD R3, R4.reuse, UR9, R3 ;  /* 0x0000000904037c24 */ /* 0x040fe4000f8e0203 */
[----:B------:R-:W-:Y:S01]  /*2210*/  IMAD.WIDE.U32 R14, R4, UR8, R14 ;  /* 0x00000008040e7c25 */ /* 0x000fe2000f8e000e */
[----:B------:R-:W-:Y:S01]  /*2220*/  ISETP.NE.OR P0, PT, R9, RZ, !P0 ;  /* 0x000000ff0900720c */ /* 0x000fe20004705670 */
[----:B------:R-:W-:-:S02]  /*2230*/  ULDC.64 UR8, c[0x0][0x2b8] ;  /* 0x0000ae0000087ab9 */ /* 0x000fc40000000a00 */
[----:B------:R-:W-:Y:S02]  /*2240*/  LEA R2, P1, R14, UR8, 0x2 ;  /* 0x000000080e027c11 */ /* 0x000fe4000f8210ff */
[----:B------:R-:W-:-:S04]  /*2250*/  IADD3 R3, R15, R3, RZ ;  /* 0x000000030f037210 */ /* 0x000fc80007ffe0ff */
[----:B------:R-:W-:-:S05]  /*2260*/  LEA.HI.X R3, R14, UR9, R3, 0x2, P1 ;  /* 0x000000090e037c11 */ /* 0x000fca00088f1403 */
        /* <DEDUP_REMOVED lines=13> */
[----:B------:R-:W2:Y:S08]  /*2340*/  LDC R0, c[0x0][0x2e0] ;  /* 0x0000b800ff007b82 */ /* 0x000eb00000000800 */
[----:B------:R-:W3:Y:S08]  /*2350*/  LDC R4, c[0x0][0x220] ;  /* 0x00008800ff047b82 */ /* 0x000ef00000000800 */
[----:B-1----:R-:W1:Y:S01]  /*2360*/  LDC.64 R2, c[0x0][0x2e8] ;  /* 0x0000ba00ff027b82 */ /* 0x002e620000000a00 */
[----:B--2---:R-:W-:-:S04]  /*2370*/  IMAD R11, R11, R0, R44 ;  /* 0x000000000b0b7224 */ /* 0x004fc800078e022c */
[----:B---3--:R-:W-:-:S04]  /*2380*/  IMAD R11, R11, R4, UR6 ;  /* 0x000000060b0b7e24 */ /* 0x008fc8000f8e0204 */
[----:B-1----:R-:W-:-:S05]  /*2390*/  IMAD.WIDE R2, R11, 0x4, R2 ;  /* 0x000000040b027825 */ /* 0x002fca00078e0202 */
[----:B------:R-:W-:Y:S01]  /*23a0*/  STG.E desc[UR4][R2.64], RZ ;  /* 0x000000ff02007986 */ /* 0x000fe2000c101904 */
[----:B------:R-:W-:Y:S05]  /*23b0*/  EXIT ;  /* 0x000000000000794d */ /* 0x000fea0003800000 */
.L_x_3854:
        /* <DEDUP_REMOVED lines=12> */
.L_x_3882:


//--------------------- .nv.global.init           --------------------------
	.section	.nv.global.init,"aw",@progbits
.nv.global.init:
	.type		$str$23,@object
	.size		$str$23,($str$24 - $str$23)
$str$23:
        /*0000*/ 	.byte	0x28, 0x61, 0x64, 0x64, 0x72, 0x65, 0x73, 0x73, 0x20, 0x26, 0x20, 0x6d, 0x61, 0x73, 0x6b, 0x29
        /*0010*/ 	.byte	0x20, 0x3d, 0x3d, 0x20, 0x30, 0x00
	.type		$str$24,@object
	.size		$str$24,(__unnamed_4 - $str$24)
$str$24:
        /*0016*/ 	.byte	0x2f, 0x74, 0x6d, 0x70, 0x2f, 0x6f, 0x73, 0x73, 0x5f, 0x6b, 0x65, 0x72, 0x6e, 0x65, 0x6c, 0x73
        /*0026*/ 	.byte	0x5f, 0x73, 0x72, 0x63, 0x2f, 0x66, 0x6c, 0x61, 0x73, 0x68, 0x5f, 0x61, 0x74, 0x74, 0x65, 0x6e
        /*0036*/ 	.byte	0x74, 0x69, 0x6f, 0x6e, 0x2f, 0x63, 0x73, 0x72, 0x63, 0x2f, 0x63, 0x75, 0x74, 0x6c, 0x61, 0x73
        /*0046*/ 	.byte	0x73, 0x2f, 0x69, 0x6e, 0x63, 0x6c, 0x75, 0x64, 0x65, 0x2f, 0x63, 0x75, 0x74, 0x65, 0x2f, 0x70
        /*0056*/ 	.byte	0x6f, 0x69, 0x6e, 0x74, 0x65, 0x72, 0x5f, 0x66, 0x6c, 0x61, 0x67, 0x67, 0x65, 0x64, 0x2e, 0x68
        /*0066*/ 	.byte	0x70, 0x70, 0x00
	.type		__unnamed_4,@object
	.size		__unnamed_4,(__unnamed_2 - __unnamed_4)
__unnamed_4:
        /* <DEDUP_REMOVED lines=20> */
        /*01a9*/ 	.byte	0x43, 0x3c, 0x36, 0x34, 0x3e, 0x3e, 0x3e, 0x3e, 0x5d, 0x00
	.type		__unnamed_2,@object
	.size		__unnamed_2,(__unnamed_3 - __unnamed_2)
__unnamed_2:
        /* <DEDUP_REMOVED lines=23> */
	.type		__unnamed_3,@object
	.size		__unnamed_3,(__unnamed_1 - __unnamed_3)
__unnamed_3:
        /* <DEDUP_REMOVED lines=23> */
        /*0487*/ 	.byte	0x3a, 0x43, 0x3c, 0x36, 0x31, 0x34, 0x34, 0x3e, 0x3e, 0x3e, 0x3e, 0x3e, 0x5d, 0x00
	.type		__unnamed_1,@object
	.size		__unnamed_1,(.L_0 - __unnamed_1)
__unnamed_1:
        /* <DEDUP_REMOVED lines=28> */
        /*0655*/ 	.byte	0x3e, 0x3e, 0x3e, 0x3e, 0x3e, 0x20, 0x26, 0x5d, 0x00
.L_0:


//--------------------- .nv.shared._ZN7cutlass13device_kernelIN5flash11enable_sm90INS1_16FlashAttnBwdSm90INS1_25CollectiveMainloopBwdSm90ILi2ELi1ELi1EN4cute5tupleIJNS5_1CILi1EEES8_S8_EEENS6_IJNS7_ILi64EEENS7_ILi96EEENS7_ILi192EEEEEENS_6half_tEfNS_4arch4Sm90ELb0ELb0ELb1ELb0ELb0ELb0ELb1ELb0ELi3ELi1ELi1ELi1ELb0EEENS1_21CollectiveEpilogueBwdISD_SE_SG_Li384ELb0ELb1ELi3EEENS1_19SingleTileSchedulerILb0ELb0ELb0ELi96EEEEEEEEEvNT_6ParamsE --------------------------
	.section	.nv.shared._ZN7cutlass13device_kernelIN5flash11enable_sm90INS1_16FlashAttnBwdSm90INS1_25CollectiveMainloopBwdSm90ILi2ELi1ELi1EN4cute5tupleIJNS5_1CILi1EEES8_S8_EEENS6_IJNS7_ILi64EEENS7_ILi96EEENS7_ILi192EEEEEENS_6half_tEfNS_4arch4Sm90ELb0ELb0ELb1ELb0ELb0ELb0ELb1ELb0ELi3ELi1ELi1ELi1ELb0EEENS1_21CollectiveEpilogueBwdISD_SE_SG_Li384ELb0ELb1ELi3EEENS1_19SingleTileSchedulerILb0ELb0ELb0ELi96EEEEEEEEEvNT_6ParamsE,"aw",@nobits
	.sectionflags	@""
	.align	16
	.zero		1024


//--------------------- .nv.shared.reserved.0     --------------------------
	.section	.nv.shared.reserved.0,"aw",@nobits
	.weak		__nv_reservedSMEM_offset_0_alias
	.size		__nv_reservedSMEM_offset_0_alias, 0, 0
	.other		__nv_reservedSMEM_offset_0_alias,@"STO_CUDA_RESERVED_SHARED STV_DEFAULT"
__nv_reservedSMEM_offset_0_alias:
	.zero		0


//--------------------- .nv.global                --------------------------
	.section	.nv.global,"aw",@nobits
.nv.global:
	.type		_ZN74_INTERNAL_7eede963_38_flash_bwd_hdim192_fp16_softcap_sm90_cu_9afb97bd_33714cute1_E,@object
	.size		_ZN74_INTERNAL_7eede963_38_flash_bwd_hdim192_fp16_softcap_sm90_cu_9afb97bd_33714cute1_E,(_ZN74_INTERNAL_7eede963_38_flash_bwd_hdim192_fp16_softcap_sm90_cu_9afb97bd_33714cuda3std3__45__cpo6cbeginE - _ZN74_INTERNAL_7eede963_38_flash_bwd_hdim192_fp16_softcap_sm90_cu_9afb97bd_33714cute1_E)
_ZN74_INTERNAL_7eede963_38_flash_bwd_hdim192_fp16_softcap_sm90_cu_9afb97bd_33714cute1_E:
	.zero		1
	.type		_ZN74_INTERNAL_7eede963_38_flash_bwd_hdim192_fp16_softcap_sm90_cu_9afb97bd_33714cuda3std3__45__cpo6cbeginE,@object
	.size		_ZN74_INTERNAL_7eede963_38_flash_bwd_hdim192_fp16_softcap_sm90_cu_9afb97bd_33714cuda3std3__45__cpo6cbeginE,(_ZN74_INTERNAL_7eede963_38_flash_bwd_hdim192_fp16_softcap_sm90_cu_9afb97bd_33714cuda3std3__48in_placeE - _ZN74_INTERNAL_7eede963_38_flash_bwd_hdim192_fp16_softcap_sm90_cu_9afb97bd_33714cuda3std3__45__cpo6cbeginE)
_ZN74_INTERNAL_7eede963_38_flash_bwd_hdim192_fp16_softcap_sm90_cu_9afb97bd_33714cuda3std3__45__cpo6cbeginE:
	.zero		1
	.type		_ZN74_INTERNAL_7eede963_38_flash_bwd_hdim192_fp16_softcap_sm90_cu_9afb97bd_33714cuda3std3__48in_placeE,@object
	.size		_ZN74_INTERNAL_7eede963_38_flash_bwd_hdim192_fp16_softcap_sm90_cu_9afb97bd_33714cuda3std3__48in_placeE,(_ZN74_INTERNAL_7eede963_38_flash_bwd_hdim192_fp16_softcap_sm90_cu_9afb97bd_33714cuda3std6ranges3__45__cpo9iter_moveE - _ZN74_INTERNAL_7eede963_38_flash_bwd_hdim192_fp16_softcap_sm90_cu_9afb97bd_33714cuda3std3__48in_placeE)
_ZN74_INTERNAL_7eede963_38_flash_bwd_hdim192_fp16_softcap_sm90_cu_9afb97bd_33714cuda3std3__48in_placeE:
	.zero		1
	.type		_ZN74_INTERNAL_7eede963_38_flash_bwd_hdim192_fp16_softcap_sm90_cu_9afb97bd_33714cuda3std6ranges3__45__cpo9iter_moveE,@object
	.size		_ZN74_INTERNAL_7eede963_38_flash_bwd_hdim192_fp16_softcap_sm90_cu_9afb97bd_33714cuda3std6ranges3__45__cpo9iter_moveE,(_ZN74_INTERNAL_7eede963_38_flash_bwd_hdim192_fp16_softcap_sm90_cu_9afb97bd_33714cuda3std3__45__cpo5beginE - _ZN74_INTERNAL_7eede963_38_flash_bwd_hdim192_fp16_softcap_sm90_cu_9afb97bd_33714cuda3std6ranges3__45__cpo9iter_moveE)
_ZN74_INTERNAL_7eede963_38_flash_bwd_hdim192_fp16_softcap_sm90_cu_9afb97bd_33714cuda3std6ranges3__45__cpo9iter_moveE:
	.zero		1
	.type		_ZN74_INTERNAL_7eede963_38_flash_bwd_hdim192_fp16_softcap_sm90_cu_9afb97bd_33714cuda3std3__45__cpo5beginE,@object
	.size		_ZN74_INTERNAL_7eede963_38_flash_bwd_hdim192_fp16_softcap_sm90_cu_9afb97bd_33714cuda3std3__45__cpo5beginE,(_ZN74_INTERNAL_7eede963_38_flash_bwd_hdim192_fp16_softcap_sm90_cu_9afb97bd_33714cuda3std3__476_GLOBAL__N__7eede963_38_flash_bwd_hdim192_fp16_softcap_sm90_cu_9afb97bd_33716ignoreE - _ZN74_INTERNAL_7eede963_38_flash_bwd_hdim192_fp16_softcap_sm90_cu_9afb97bd_33714cuda3std3__45__cpo5beginE)
_ZN74_INTERNAL_7eede963_38_flash_bwd_hdim192_fp16_softcap_sm90_cu_9afb97bd_33714cuda3std3__45__cpo5beginE:
	.zero		1
	.type		_ZN74_INTERNAL_7eede963_38_flash_bwd_hdim192_fp16_softcap_sm90_cu_9afb97bd_33714cuda3std3__476_GLOBAL__N__7eede963_38_flash_bwd_hdim192_fp16_softcap_sm90_cu_9afb97bd_33716ignoreE,@object
	.size		_ZN74_INTERNAL_7eede963_38_flash_bwd_hdim192_fp16_softcap_sm90_cu_9afb97bd_33714cuda3std3__476_GLOBAL__N__7eede963_38_flash_bwd_hdim192_fp16_softcap_sm90_cu_9afb97bd_33716ignoreE,(_ZN74_INTERNAL_7eede963_38_flash_bwd_hdim192_fp16_softcap_sm90_cu_9afb97bd_33714cute7productE - _ZN74_INTERNAL_7eede963_38_flash_bwd_hdim192_fp16_softcap_sm90_cu_9afb97bd_33714cuda3std3__476_GLOBAL__N__7eede963_38_flash_bwd_hdim192_fp16_softcap_sm90_cu_9afb97bd_33716ignoreE)
_ZN74_INTERNAL_7eede963_38_flash_bwd_hdim192_fp16_softcap_sm90_cu_9afb97bd_33714cuda3std3__476_GLOBAL__N__7eede963_38_flash_bwd_hdim192_fp16_softcap_sm90_cu_9afb97bd_33716ignoreE:
	.zero		1
	.type		_ZN74_INTERNAL_7eede963_38_flash_bwd_hdim192_fp16_softcap_sm90_cu_9afb97bd_33714cute7productE,@object
	.size		_ZN74_INTERNAL_7eede963_38_flash_bwd_hdim192_fp16_softcap_sm90_cu_9afb97bd_33714cute7productE,(_ZN74_INTERNAL_7eede963_38_flash_bwd_hdim192_fp16_softcap_sm90_cu_9afb97bd_33714cuda3std3__45__cpo3endE - _ZN74_INTERNAL_7eede963_38_flash_bwd_hdim192_fp16_softcap_sm90_cu_9afb97bd_33714cute7productE)
_ZN74_INTERNAL_7eede963_38_flash_bwd_hdim192_fp16_softcap_sm90_cu_9afb97bd_33714cute7productE:
	.zero		1
	.type		_ZN74_INTERNAL_7eede963_38_flash_bwd_hdim192_fp16_softcap_sm90_cu_9afb97bd_33714cuda3std3__45__cpo3endE,@object
	.size		_ZN74_INTERNAL_7eede963_38_flash_bwd_hdim192_fp16_softcap_sm90_cu_9afb97bd_33714cuda3std3__45__cpo3endE,(_ZN74_INTERNAL_7eede963_38_flash_bwd_hdim192_fp16_softcap_sm90_cu_9afb97bd_33714cuda3std3__419piecewise_constructE - _ZN74_INTERNAL_7eede963_38_flash_bwd_hdim192_fp16_softcap_sm90_cu_9afb97bd_33714cuda3std3__45__cpo3endE)
_ZN74_INTERNAL_7eede963_38_flash_bwd_hdim192_fp16_softcap_sm90_cu_9afb97bd_33714cuda3std3__45__cpo3endE:
	.zero		1
	.type		_ZN74_INTERNAL_7eede963_38_flash_bwd_hdim192_fp16_softcap_sm90_cu_9afb97bd_33714cuda3std3__419piecewise_constructE,@object
	.size		_ZN74_INTERNAL_7eede963_38_flash_bwd_hdim192_fp16_softcap_sm90_cu_9afb97bd_33714cuda3std3__419piecewise_constructE,(_ZN74_INTERNAL_7eede963_38_flash_bwd_hdim192_fp16_softcap_sm90_cu_9afb97bd_33714cuda3std3__45__cpo4cendE - _ZN74_INTERNAL_7eede963_38_flash_bwd_hdim192_fp16_softcap_sm90_cu_9afb97bd_33714cuda3std3__419piecewise_constructE)
_ZN74_INTERNAL_7eede963_38_flash_bwd_hdim192_fp16_softcap_sm90_cu_9afb97bd_33714cuda3std3__419piecewise_constructE:
	.zero		1
	.type		_ZN74_INTERNAL_7eede963_38_flash_bwd_hdim192_fp16_softcap_sm90_cu_9afb97bd_33714cuda3std3__45__cpo4cendE,@object
	.size		_ZN74_INTERNAL_7eede963_38_flash_bwd_hdim192_fp16_softcap_sm90_cu_9afb97bd_33714cuda3std3__45__cpo4cendE,(_ZN74_INTERNAL_7eede963_38_flash_bwd_hdim192_fp16_softcap_sm90_cu_9afb97bd_33714cuda3std6ranges3__45__cpo4swapE - _ZN74_INTERNAL_7eede963_38_flash_bwd_hdim192_fp16_softcap_sm90_cu_9afb97bd_33714cuda3std3__45__cpo4cendE)
_ZN74_INTERNAL_7eede963_38_flash_bwd_hdim192_fp16_softcap_sm90_cu_9afb97bd_33714cuda3std3__45__cpo4cendE:
	.zero		1
	.type		_ZN74_INTERNAL_7eede963_38_flash_bwd_hdim192_fp16_softcap_sm90_cu_9afb97bd_33714cuda3std6ranges3__45__cpo4swapE,@object
	.size		_ZN74_INTERNAL_7eede963_38_flash_bwd_hdim192_fp16_softcap_sm90_cu_9afb97bd_33714cuda3std6ranges3__45__cpo4swapE,(.L_11 - _ZN74_INTERNAL_7eede963_38_flash_bwd_hdim192_fp16_softcap_sm90_cu_9afb97bd_33714cuda3std6ranges3__45__cpo4swapE)
_ZN74_INTERNAL_7eede963_38_flash_bwd_hdim192_fp16_softcap_sm90_cu_9afb97bd_33714cuda3std6ranges3__45__cpo4swapE:
	.zero		1
.L_11:


//--------------------- .nv.shared._ZN7cutlass13device_kernelIN5flash11enable_sm90INS1_16FlashAttnBwdSm90INS1_25CollectiveMainloopBwdSm90ILi2ELi1ELi1EN4cute5tupleIJNS5_1CILi1EEES8_S8_EEENS6_IJNS7_ILi64EEENS7_ILi96EEENS7_ILi192EEEEEENS_6half_tEfNS_4arch4Sm90ELb0ELb0ELb1ELb0ELb1ELb0ELb1ELb0ELi3ELi1ELi1ELi1ELb0EEENS1_21CollectiveEpilogueBwdISD_SE_SG_Li384ELb0ELb1ELi3EEENS1_19SingleTileSchedulerILb0ELb0ELb0ELi96EEEEEEEEEvNT_6ParamsE --------------------------
	.section	.nv.shared._ZN7cutlass13device_kernelIN5flash11enable_sm90INS1_16FlashAttnBwdSm90INS1_25CollectiveMainloopBwdSm90ILi2ELi1ELi1EN4cute5tupleIJNS5_1CILi1EEES8_S8_EEENS6_IJNS7_ILi64EEENS7_ILi96EEENS7_ILi192EEEEEENS_6half_tEfNS_4arch4Sm90ELb0ELb0ELb1ELb0ELb1ELb0ELb1ELb0ELi3ELi1ELi1ELi1ELb0EEENS1_21CollectiveEpilogueBwdISD_SE_SG_Li384ELb0ELb1ELi3EEENS1_19SingleTileSchedulerILb0ELb0ELb0ELi96EEEEEEEEEvNT_6ParamsE,"aw",@nobits
	.sectionflags	@""
	.align	16
	.zero		1024


//--------------------- .nv.shared._ZN7cutlass13device_kernelIN5flash11enable_sm90INS1_16FlashAttnBwdSm90INS1_25CollectiveMainloopBwdSm90ILi2ELi1ELi1EN4cute5tupleIJNS5_1CILi1EEES8_S8_EEENS6_IJNS7_ILi64EEENS7_ILi96EEENS7_ILi192EEEEEENS_6half_tEfNS_4arch4Sm90ELb0ELb0ELb1ELb0ELb0ELb0ELb1ELb0ELi3ELi1ELi1ELi1ELb0EEENS1_24CollectiveEpilogueBwdGQAISD_fSG_Li384ELb0ELb0EEENS1_19SingleTileSchedulerILb0ELb0ELb0ELi96EEEEEEEEEvNT_6ParamsE --------------------------
	.section	.nv.shared._ZN7cutlass13device_kernelIN5flash11enable_sm90INS1_16FlashAttnBwdSm90INS1_25CollectiveMainloopBwdSm90ILi2ELi1ELi1EN4cute5tupleIJNS5_1CILi1EEES8_S8_EEENS6_IJNS7_ILi64EEENS7_ILi96EEENS7_ILi192EEEEEENS_6half_tEfNS_4arch4Sm90ELb0ELb0ELb1ELb0ELb0ELb0ELb1ELb0ELi3ELi1ELi1ELi1ELb0EEENS1_24CollectiveEpilogueBwdGQAISD_fSG_Li384ELb0ELb0EEENS1_19SingleTileSchedulerILb0ELb0ELb0ELi96EEEEEEEEEvNT_6ParamsE,"aw",@nobits
	.sectionflags	@""
	.align	16
	.zero		1024


//--------------------- .nv.shared._ZN7cutlass13device_kernelIN5flash11enable_sm90INS1_16FlashAttnBwdSm90INS1_25CollectiveMainloopBwdSm90ILi2ELi1ELi1EN4cute5tupleIJNS5_1CILi1EEES8_S8_EEENS6_IJNS7_ILi64EEENS7_ILi96EEENS7_ILi192EEEEEENS_6half_tEfNS_4arch4Sm90ELb0ELb0ELb1ELb0ELb1ELb0ELb1ELb0ELi3ELi1ELi1ELi1ELb0EEENS1_24CollectiveEpilogueBwdGQAISD_fSG_Li384ELb0ELb1EEENS1_19SingleTileSchedulerILb0ELb0ELb0ELi96EEEEEEEEEvNT_6ParamsE --------------------------
	.section	.nv.shared._ZN7cutlass13device_kernelIN5flash11enable_sm90INS1_16FlashAttnBwdSm90INS1_25CollectiveMainloopBwdSm90ILi2ELi1ELi1EN4cute5tupleIJNS5_1CILi1EEES8_S8_EEENS6_IJNS7_ILi64EEENS7_ILi96EEENS7_ILi192EEEEEENS_6half_tEfNS_4arch4Sm90ELb0ELb0ELb1ELb0ELb1ELb0ELb1ELb0ELi3ELi1ELi1ELi1ELb0EEENS1_24CollectiveEpilogueBwdGQAISD_fSG_Li384ELb0ELb1EEENS1_19SingleTileSchedulerILb0ELb0ELb0ELi96EEEEEEEEEvNT_6ParamsE,"aw",@nobits
	.sectionflags	@""
	.align	16
	.zero		1024


//--------------------- .nv.shared._ZN7cutlass13device_kernelIN5flash11enable_sm90INS1_16FlashAttnBwdSm90INS1_25CollectiveMainloopBwdSm90ILi2ELi1ELi1EN4cute5tupleIJNS5_1CILi1EEES8_S8_EEENS6_IJNS7_ILi64EEENS7_ILi96EEENS7_ILi192EEEEEENS_6half_tEfNS_4arch4Sm90ELb0ELb0ELb1ELb1ELb0ELb0ELb1ELb0ELi3ELi1ELi1ELi1ELb0EEENS1_21CollectiveEpilogueBwdISD_SE_SG_Li384ELb1ELb1ELi3EEENS1_19SingleTileSchedulerILb1ELb0ELb0ELi96EEEEEEEEEvNT_6ParamsE --------------------------
	.section	.nv.shared._ZN7cutlass13device_kernelIN5flash11enable_sm90INS1_16FlashAttnBwdSm90INS1_25CollectiveMainloopBwdSm90ILi2ELi1ELi1EN4cute5tupleIJNS5_1CILi1EEES8_S8_EEENS6_IJNS7_ILi64EEENS7_ILi96EEENS7_ILi192EEEEEENS_6half_tEfNS_4arch4Sm90ELb0ELb0ELb1ELb1ELb0ELb0ELb1ELb0ELi3ELi1ELi1ELi1ELb0EEENS1_21CollectiveEpilogueBwdISD_SE_SG_Li384ELb1ELb1ELi3EEENS1_19SingleTileSchedulerILb1ELb0ELb0ELi96EEEEEEEEEvNT_6ParamsE,"aw",@nobits
	.sectionflags	@""
	.align	16
	.zero		1024


//--------------------- .nv.shared._ZN7cutlass13device_kernelIN5flash11enable_sm90INS1_16FlashAttnBwdSm90INS1_25CollectiveMainloopBwdSm90ILi2ELi1ELi1EN4cute5tupleIJNS5_1CILi1EEES8_S8_EEENS6_IJNS7_ILi64EEENS7_ILi96EEENS7_ILi192EEEEEENS_6half_tEfNS_4arch4Sm90ELb0ELb0ELb1ELb1ELb1ELb0ELb1ELb0ELi3ELi1ELi1ELi1ELb0EEENS1_21CollectiveEpilogueBwdISD_SE_SG_Li384ELb1ELb1ELi3EEENS1_19SingleTileSchedulerILb1ELb0ELb0ELi96EEEEEEEEEvNT_6ParamsE --------------------------
	.section	.nv.shared._ZN7cutlass13device_kernelIN5flash11enable_sm90INS1_16FlashAttnBwdSm90INS1_25CollectiveMainloopBwdSm90ILi2ELi1ELi1EN4cute5tupleIJNS5_1CILi1EEES8_S8_EEENS6_IJNS7_ILi64EEENS7_ILi96EEENS7_ILi192EEEEEENS_6half_tEfNS_4arch4Sm90ELb0ELb0ELb1ELb1ELb1ELb0ELb1ELb0ELi3ELi1ELi1ELi1ELb0EEENS1_21CollectiveEpilogueBwdISD_SE_SG_Li384ELb1ELb1ELi3EEENS1_19SingleTileSchedulerILb1ELb0ELb0ELi96EEEEEEEEEvNT_6ParamsE,"aw",@nobits
	.sectionflags	@""
	.align	16
	.zero		1024


//--------------------- .nv.shared._ZN7cutlass13device_kernelIN5flash11enable_sm90INS1_16FlashAttnBwdSm90INS1_25CollectiveMainloopBwdSm90ILi2ELi1ELi1EN4cute5tupleIJNS5_1CILi1EEES8_S8_EEENS6_IJNS7_ILi64EEENS7_ILi96EEENS7_ILi192EEEEEENS_6half_tEfNS_4arch4Sm90ELb0ELb0ELb1ELb1ELb0ELb0ELb1ELb0ELi3ELi1ELi1ELi1ELb0EEENS1_24CollectiveEpilogueBwdGQAISD_fSG_Li384ELb1ELb0EEENS1_19SingleTileSchedulerILb1ELb0ELb0ELi96EEEEEEEEEvNT_6ParamsE --------------------------
	.section	.nv.shared._ZN7cutlass13device_kernelIN5flash11enable_sm90INS1_16FlashAttnBwdSm90INS1_25CollectiveMainloopBwdSm90ILi2ELi1ELi1EN4cute5tupleIJNS5_1CILi1EEES8_S8_EEENS6_IJNS7_ILi64EEENS7_ILi96EEENS7_ILi192EEEEEENS_6half_tEfNS_4arch4Sm90ELb0ELb0ELb1ELb1ELb0ELb0ELb1ELb0ELi3ELi1ELi1ELi1ELb0EEENS1_24CollectiveEpilogueBwdGQAISD_fSG_Li384ELb1ELb0EEENS1_19SingleTileSchedulerILb1ELb0ELb0ELi96EEEEEEEEEvNT_6ParamsE,"aw",@nobits
	.sectionflags	@""
	.align	16
	.zero		1024


//--------------------- .nv.shared._ZN7cutlass13device_kernelIN5flash11enable_sm90INS1_16FlashAttnBwdSm90INS1_25CollectiveMainloopBwdSm90ILi2ELi1ELi1EN4cute5tupleIJNS5_1CILi1EEES8_S8_EEENS6_IJNS7_ILi64EEENS7_ILi96EEENS7_ILi192EEEEEENS_6half_tEfNS_4arch4Sm90ELb0ELb0ELb1ELb1ELb1ELb0ELb1ELb0ELi3ELi1ELi1ELi1ELb0EEENS1_24CollectiveEpilogueBwdGQAISD_fSG_Li384ELb1ELb1EEENS1_19SingleTileSchedulerILb1ELb0ELb0ELi96EEEEEEEEEvNT_6ParamsE --------------------------
	.section	.nv.shared._ZN7cutlass13device_kernelIN5flash11enable_sm90INS1_16FlashAttnBwdSm90INS1_25CollectiveMainloopBwdSm90ILi2ELi1ELi1EN4cute5tupleIJNS5_1CILi1EEES8_S8_EEENS6_IJNS7_ILi64EEENS7_ILi96EEENS7_ILi192EEEEEENS_6half_tEfNS_4arch4Sm90ELb0ELb0ELb1ELb1ELb1ELb0ELb1ELb0ELi3ELi1ELi1ELi1ELb0EEENS1_24CollectiveEpilogueBwdGQAISD_fSG_Li384ELb1ELb1EEENS1_19SingleTileSchedulerILb1ELb0ELb0ELi96EEEEEEEEEvNT_6ParamsE,"aw",@nobits
	.sectionflags	@""
	.align	16
	.zero		1024


//--------------------- .nv.shared._ZN7cutlass13device_kernelIN5flash11enable_sm90INS1_16FlashAttnBwdSm90INS1_25CollectiveMainloopBwdSm90ILi2ELi1ELi1EN4cute5tupleIJNS5_1CILi1EEES8_S8_EEENS6_IJNS7_ILi64EEENS7_ILi96EEENS7_ILi192EEEEEENS_6half_tEfNS_4arch4Sm90ELb0ELb1ELb1ELb0ELb0ELb0ELb1ELb0ELi3ELi1ELi1ELi1ELb0EEENS1_21CollectiveEpilogueBwdISD_SE_SG_Li384ELb0ELb1ELi3EEENS1_19SingleTileSchedulerILb0ELb0ELb0ELi96EEEEEEEEEvNT_6ParamsE --------------------------
	.section	.nv.shared._ZN7cutlass13device_kernelIN5flash11enable_sm90INS1_16FlashAttnBwdSm90INS1_25CollectiveMainloopBwdSm90ILi2ELi1ELi1EN4cute5tupleIJNS5_1CILi1EEES8_S8_EEENS6_IJNS7_ILi64EEENS7_ILi96EEENS7_ILi192EEEEEENS_6half_tEfNS_4arch4Sm90ELb0ELb1ELb1ELb0ELb0ELb0ELb1ELb0ELi3ELi1ELi1ELi1ELb0EEENS1_21CollectiveEpilogueBwdISD_SE_SG_Li384ELb0ELb1ELi3EEENS1_19SingleTileSchedulerILb0ELb0ELb0ELi96EEEEEEEEEvNT_6ParamsE,"aw",@nobits
	.sectionflags	@""
	.align	16
	.zero		1024


//--------------------- .nv.shared._ZN7cutlass13device_kernelIN5flash11enable_sm90INS1_16FlashAttnBwdSm90INS1_25CollectiveMainloopBwdSm90ILi2ELi1ELi1EN4cute5tupleIJNS5_1CILi1EEES8_S8_EEENS6_IJNS7_ILi64EEENS7_ILi96EEENS7_ILi192EEEEEENS_6half_tEfNS_4arch4Sm90ELb0ELb1ELb1ELb0ELb1ELb0ELb1ELb0ELi3ELi1ELi1ELi1ELb0EEENS1_21CollectiveEpilogueBwdISD_SE_SG_Li384ELb0ELb1ELi3EEENS1_19SingleTileSchedulerILb0ELb0ELb0ELi96EEEEEEEEEvNT_6ParamsE --------------------------
	.section	.nv.shared._ZN7cutlass13device_kernelIN5flash11enable_sm90INS1_16FlashAttnBwdSm90INS1_25CollectiveMainloopBwdSm90ILi2ELi1ELi1EN4cute5tupleIJNS5_1CILi1EEES8_S8_EEENS6_IJNS7_ILi64EEENS7_ILi96EEENS7_ILi192EEEEEENS_6half_tEfNS_4arch4Sm90ELb0ELb1ELb1ELb0ELb1ELb0ELb1ELb0ELi3ELi1ELi1ELi1ELb0EEENS1_21CollectiveEpilogueBwdISD_SE_SG_Li384ELb0ELb1ELi3EEENS1_19SingleTileSchedulerILb0ELb0ELb0ELi96EEEEEEEEEvNT_6ParamsE,"aw",@nobits
	.sectionflags	@""
	.align	16
	.zero		1024


//--------------------- .nv.shared._ZN7cutlass13device_kernelIN5flash11enable_sm90INS1_16FlashAttnBwdSm90INS1_25CollectiveMainloopBwdSm90ILi2ELi1ELi1EN4cute5tupleIJNS5_1CILi1EEES8_S8_EEENS6_IJNS7_ILi64EEENS7_ILi96EEENS7_ILi192EEEEEENS_6half_tEfNS_4arch4Sm90ELb0ELb1ELb1ELb0ELb0ELb0ELb1ELb0ELi3ELi1ELi1ELi1ELb0EEENS1_24CollectiveEpilogueBwdGQAISD_fSG_Li384ELb0ELb0EEENS1_19SingleTileSchedulerILb0ELb0ELb0ELi96EEEEEEEEEvNT_6ParamsE --------------------------
	.section	.nv.shared._ZN7cutlass13device_kernelIN5flash11enable_sm90INS1_16FlashAttnBwdSm90INS1_25CollectiveMainloopBwdSm90ILi2ELi1ELi1EN4cute5tupleIJNS5_1CILi1EEES8_S8_EEENS6_IJNS7_ILi64EEENS7_ILi96EEENS7_ILi192EEEEEENS_6half_tEfNS_4arch4Sm90ELb0ELb1ELb1ELb0ELb0ELb0ELb1ELb0ELi3ELi1ELi1ELi1ELb0EEENS1_24CollectiveEpilogueBwdGQAISD_fSG_Li384ELb0ELb0EEENS1_19SingleTileSchedulerILb0ELb0ELb0ELi96EEEEEEEEEvNT_6ParamsE,"aw",@nobits
	.sectionflags	@""
	.align	16
	.zero		1024


//--------------------- .nv.shared._ZN7cutlass13device_kernelIN5flash11enable_sm90INS1_16FlashAttnBwdSm90INS1_25CollectiveMainloopBwdSm90ILi2ELi1ELi1EN4cute5tupleIJNS5_1CILi1EEES8_S8_EEENS6_IJNS7_ILi64EEENS7_ILi96EEENS7_ILi192EEEEEENS_6half_tEfNS_4arch4Sm90ELb0ELb1ELb1ELb0ELb1ELb0ELb1ELb0ELi3ELi1ELi1ELi1ELb0EEENS1_24CollectiveEpilogueBwdGQAISD_fSG_Li384ELb0ELb1EEENS1_19SingleTileSchedulerILb0ELb0ELb0ELi96EEEEEEEEEvNT_6ParamsE --------------------------
	.section	.nv.shared._ZN7cutlass13device_kernelIN5flash11enable_sm90INS1_16FlashAttnBwdSm90INS1_25CollectiveMainloopBwdSm90ILi2ELi1ELi1EN4cute5tupleIJNS5_1CILi1EEES8_S8_EEENS6_IJNS7_ILi64EEENS7_ILi96EEENS7_ILi192EEEEEENS_6half_tEfNS_4arch4Sm90ELb0ELb1ELb1ELb0ELb1ELb0ELb1ELb0ELi3ELi1ELi1ELi1ELb0EEENS1_24CollectiveEpilogueBwdGQAISD_fSG_Li384ELb0ELb1EEENS1_19SingleTileSchedulerILb0ELb0ELb0ELi96EEEEEEEEEvNT_6ParamsE,"aw",@nobits
	.sectionflags	@""
	.align	16
	.zero		1024


//--------------------- .nv.shared._ZN7cutlass13device_kernelIN5flash11enable_sm90INS1_16FlashAttnBwdSm90INS1_25CollectiveMainloopBwdSm90ILi2ELi1ELi1EN4cute5tupleIJNS5_1CILi1EEES8_S8_EEENS6_IJNS7_ILi64EEENS7_ILi96EEENS7_ILi192EEEEEENS_6half_tEfNS_4arch4Sm90ELb0ELb1ELb1ELb1ELb0ELb0ELb1ELb0ELi3ELi1ELi1ELi1ELb0EEENS1_21CollectiveEpilogueBwdISD_SE_SG_Li384ELb1ELb1ELi3EEENS1_19SingleTileSchedulerILb1ELb0ELb0ELi96EEEEEEEEEvNT_6ParamsE --------------------------
	.section	.nv.shared._ZN7cutlass13device_kernelIN5flash11enable_sm90INS1_16FlashAttnBwdSm90INS1_25CollectiveMainloopBwdSm90ILi2ELi1ELi1EN4cute5tupleIJNS5_1CILi1EEES8_S8_EEENS6_IJNS7_ILi64EEENS7_ILi96EEENS7_ILi192EEEEEENS_6half_tEfNS_4arch4Sm90ELb0ELb1ELb1ELb1ELb0ELb0ELb1ELb0ELi3ELi1ELi1ELi1ELb0EEENS1_21CollectiveEpilogueBwdISD_SE_SG_Li384ELb1ELb1ELi3EEENS1_19SingleTileSchedulerILb1ELb0ELb0ELi96EEEEEEEEEvNT_6ParamsE,"aw",@nobits
	.sectionflags	@""
	.align	16
	.zero		1024


//--------------------- .nv.shared._ZN7cutlass13device_kernelIN5flash11enable_sm90INS1_16FlashAttnBwdSm90INS1_25CollectiveMainloopBwdSm90ILi2ELi1ELi1EN4cute5tupleIJNS5_1CILi1EEES8_S8_EEENS6_IJNS7_ILi64EEENS7_ILi96EEENS7_ILi192EEEEEENS_6half_tEfNS_4arch4Sm90ELb0ELb1ELb1ELb1ELb1ELb0ELb1ELb0ELi3ELi1ELi1ELi1ELb0EEENS1_21CollectiveEpilogueBwdISD_SE_SG_Li384ELb1ELb1ELi3EEENS1_19SingleTileSchedulerILb1ELb0ELb0ELi96EEEEEEEEEvNT_6ParamsE --------------------------
	.section	.nv.shared._ZN7cutlass13device_kernelIN5flash11enable_sm90INS1_16FlashAttnBwdSm90INS1_25CollectiveMainloopBwdSm90ILi2ELi1ELi1EN4cute5tupleIJNS5_1CILi1EEES8_S8_EEENS6_IJNS7_ILi64EEENS7_ILi96EEENS7_ILi192EEEEEENS_6half_tEfNS_4arch4Sm90ELb0ELb1ELb1ELb1ELb1ELb0ELb1ELb0ELi3ELi1ELi1ELi1ELb0EEENS1_21CollectiveEpilogueBwdISD_SE_SG_Li384ELb1ELb1ELi3EEENS1_19SingleTileSchedulerILb1ELb0ELb0ELi96EEEEEEEEEvNT_6ParamsE,"aw",@nobits
	.sectionflags	@""
	.align	16
	.zero		1024


//--------------------- .nv.shared._ZN7cutlass13device_kernelIN5flash11enable_sm90INS1_16FlashAttnBwdSm90INS1_25CollectiveMainloopBwdSm90ILi2ELi1ELi1EN4cute5tupleIJNS5_1CILi1EEES8_S8_EEENS6_IJNS7_ILi64EEENS7_ILi96EEENS7_ILi192EEEEEENS_6half_tEfNS_4arch4Sm90ELb0ELb1ELb1ELb1ELb0ELb0ELb1ELb0ELi3ELi1ELi1ELi1ELb0EEENS1_24CollectiveEpilogueBwdGQAISD_fSG_Li384ELb1ELb0EEENS1_19SingleTileSchedulerILb1ELb0ELb0ELi96EEEEEEEEEvNT_6ParamsE --------------------------
	.section	.nv.shared._ZN7cutlass13device_kernelIN5flash11enable_sm90INS1_16FlashAttnBwdSm90INS1_25CollectiveMainloopBwdSm90ILi2ELi1ELi1EN4cute5tupleIJNS5_1CILi1EEES8_S8_EEENS6_IJNS7_ILi64EEENS7_ILi96EEENS7_ILi192EEEEEENS_6half_tEfNS_4arch4Sm90ELb0ELb1ELb1ELb1ELb0ELb0ELb1ELb0ELi3ELi1ELi1ELi1ELb0EEENS1_24CollectiveEpilogueBwdGQAISD_fSG_Li384ELb1ELb0EEENS1_19SingleTileSchedulerILb1ELb0ELb0ELi96EEEEEEEEEvNT_6ParamsE,"aw",@nobits
	.sectionflags	@""
	.align	16
	.zero		1024


//--------------------- .nv.shared._ZN7cutlass13device_kernelIN5flash11enable_sm90INS1_16FlashAttnBwdSm90INS1_25CollectiveMainloopBwdSm90ILi2ELi1ELi1EN4cute5tupleIJNS5_1CILi1EEES8_S8_EEENS6_IJNS7_ILi64EEENS7_ILi96EEENS7_ILi192EEEEEENS_6half_tEfNS_4arch4Sm90ELb0ELb1ELb1ELb1ELb1ELb0ELb1ELb0ELi3ELi1ELi1ELi1ELb0EEENS1_24CollectiveEpilogueBwdGQAISD_fSG_Li384ELb1ELb1EEENS1_19SingleTileSchedulerILb1ELb0ELb0ELi96EEEEEEEEEvNT_6ParamsE --------------------------
	.section	.nv.shared._ZN7cutlass13device_kernelIN5flash11enable_sm90INS1_16FlashAttnBwdSm90INS1_25CollectiveMainloopBwdSm90ILi2ELi1ELi1EN4cute5tupleIJNS5_1CILi1EEES8_S8_EEENS6_IJNS7_ILi64EEENS7_ILi96EEENS7_ILi192EEEEEENS_6half_tEfNS_4arch4Sm90ELb0ELb1ELb1ELb1ELb1ELb0ELb1ELb0ELi3ELi1ELi1ELi1ELb0EEENS1_24CollectiveEpilogueBwdGQAISD_fSG_Li384ELb1ELb1EEENS1_19SingleTileSchedulerILb1ELb0ELb0ELi96EEEEEEEEEvNT_6ParamsE,"aw",@nobits
	.sectionflags	@""
	.align	16
	.zero		1024


//--------------------- .nv.shared._ZN7cutlass13device_kernelIN5flash11enable_sm90INS1_16FlashAttnBwdSm90INS1_25CollectiveMainloopBwdSm90ILi2ELi1ELi1EN4cute5tupleIJNS5_1CILi1EEES8_S8_EEENS6_IJNS7_ILi64EEENS7_ILi96EEENS7_ILi192EEEEEENS_6half_tEfNS_4arch4Sm90ELb1ELb0ELb1ELb0ELb0ELb0ELb1ELb0ELi3ELi1ELi1ELi1ELb0EEENS1_21CollectiveEpilogueBwdISD_SE_SG_Li384ELb0ELb1ELi3EEENS1_25SingleTileBwdLPTSchedulerILb0ELi96ELb0EEEEEEEEEvNT_6ParamsE --------------------------
	.section	.nv.shared._ZN7cutlass13device_kernelIN5flash11enable_sm90INS1_16FlashAttnBwdSm90INS1_25CollectiveMainloopBwdSm90ILi2ELi1ELi1EN4cute5tupleIJNS5_1CILi1EEES8_S8_EEENS6_IJNS7_ILi64EEENS7_ILi96EEENS7_ILi192EEEEEENS_6half_tEfNS_4arch4Sm90ELb1ELb0ELb1ELb0ELb0ELb0ELb1ELb0ELi3ELi1ELi1ELi1ELb0EEENS1_21CollectiveEpilogueBwdISD_SE_SG_Li384ELb0ELb1ELi3EEENS1_25SingleTileBwdLPTSchedulerILb0ELi96ELb0EEEEEEEEEvNT_6ParamsE,"aw",@nobits
	.sectionflags	@""
	.align	16
	.zero		1024


//--------------------- .nv.shared._ZN7cutlass13device_kernelIN5flash11enable_sm90INS1_16FlashAttnBwdSm90INS1_25CollectiveMainloopBwdSm90ILi2ELi1ELi1EN4cute5tupleIJNS5_1CILi1EEES8_S8_EEENS6_IJNS7_ILi64EEENS7_ILi96EEENS7_ILi192EEEEEENS_6half_tEfNS_4arch4Sm90ELb1ELb0ELb1ELb0ELb1ELb0ELb1ELb0ELi3ELi1ELi1ELi1ELb0EEENS1_21CollectiveEpilogueBwdISD_SE_SG_Li384ELb0ELb1ELi3EEENS1_25SingleTileBwdLPTSchedulerILb0ELi96ELb1EEEEEEEEEvNT_6ParamsE --------------------------
	.section	.nv.shared._ZN7cutlass13device_kernelIN5flash11enable_sm90INS1_16FlashAttnBwdSm90INS1_25CollectiveMainloopBwdSm90ILi2ELi1ELi1EN4cute5tupleIJNS5_1CILi1EEES8_S8_EEENS6_IJNS7_ILi64EEENS7_ILi96EEENS7_ILi192EEEEEENS_6half_tEfNS_4arch4Sm90ELb1ELb0ELb1ELb0ELb1ELb0ELb1ELb0ELi3ELi1ELi1ELi1ELb0EEENS1_21CollectiveEpilogueBwdISD_SE_SG_Li384ELb0ELb1ELi3EEENS1_25SingleTileBwdLPTSchedulerILb0ELi96ELb1EEEEEEEEEvNT_6ParamsE,"aw",@nobits
	.sectionflags	@""
	.align	16
	.zero		1024


//--------------------- .nv.shared._ZN7cutlass13device_kernelIN5flash11enable_sm90INS1_16FlashAttnBwdSm90INS1_25CollectiveMainloopBwdSm90ILi2ELi1ELi1EN4cute5tupleIJNS5_1CILi1EEES8_S8_EEENS6_IJNS7_ILi64EEENS7_ILi96EEENS7_ILi192EEEEEENS_6half_tEfNS_4arch4Sm90ELb1ELb0ELb1ELb0ELb0ELb0ELb1ELb0ELi3ELi1ELi1ELi1ELb0EEENS1_24CollectiveEpilogueBwdGQAISD_fSG_Li384ELb0ELb0EEENS1_25SingleTileBwdLPTSchedulerILb0ELi96ELb0EEEEEEEEEvNT_6ParamsE --------------------------
	.section	.nv.shared._ZN7cutlass13device_kernelIN5flash11enable_sm90INS1_16FlashAttnBwdSm90INS1_25CollectiveMainloopBwdSm90ILi2ELi1ELi1EN4cute5tupleIJNS5_1CILi1EEES8_S8_EEENS6_IJNS7_ILi64EEENS7_ILi96EEENS7_ILi192EEEEEENS_6half_tEfNS_4arch4Sm90ELb1ELb0ELb1ELb0ELb0ELb0ELb1ELb0ELi3ELi1ELi1ELi1ELb0EEENS1_24CollectiveEpilogueBwdGQAISD_fSG_Li384ELb0ELb0EEENS1_25SingleTileBwdLPTSchedulerILb0ELi96ELb0EEEEEEEEEvNT_6ParamsE,"aw",@nobits
	.sectionflags	@""
	.align	16
	.zero		1024


//--------------------- .nv.shared._ZN7cutlass13device_kernelIN5flash11enable_sm90INS1_16FlashAttnBwdSm90INS1_25CollectiveMainloopBwdSm90ILi2ELi1ELi1EN4cute5tupleIJNS5_1CILi1EEES8_S8_EEENS6_IJNS7_ILi64EEENS7_ILi96EEENS7_ILi192EEEEEENS_6half_tEfNS_4arch4Sm90ELb1ELb0ELb1ELb0ELb1ELb0ELb1ELb0ELi3ELi1ELi1ELi1ELb0EEENS1_24CollectiveEpilogueBwdGQAISD_fSG_Li384ELb0ELb1EEENS1_25SingleTileBwdLPTSchedulerILb0ELi96ELb1EEEEEEEEEvNT_6ParamsE --------------------------
	.section	.nv.shared._ZN7cutlass13device_kernelIN5flash11enable_sm90INS1_16FlashAttnBwdSm90INS1_25CollectiveMainloopBwdSm90ILi2ELi1ELi1EN4cute5tupleIJNS5_1CILi1EEES8_S8_EEENS6_IJNS7_ILi64EEENS7_ILi96EEENS7_ILi192EEEEEENS_6half_tEfNS_4arch4Sm90ELb1ELb0ELb1ELb0ELb1ELb0ELb1ELb0ELi3ELi1ELi1ELi1ELb0EEENS1_24CollectiveEpilogueBwdGQAISD_fSG_Li384ELb0ELb1EEENS1_25SingleTileBwdLPTSchedulerILb0ELi96ELb1EEEEEEEEEvNT_6ParamsE,"aw",@nobits
	.sectionflags	@""
	.align	16
	.zero		1024


//--------------------- .nv.shared._ZN7cutlass13device_kernelIN5flash22FlashAttnBwdPreprocessIN4cute5tupleIJNS3_1CILi64EEENS5_ILi192EEEEEENS_6half_tEfNS_4arch4Sm90ELb1ELb0EEEEEvNT_6ParamsE --------------------------
	.section	.nv.shared._ZN7cutlass13device_kernelIN5flash22FlashAttnBwdPreprocessIN4cute5tupleIJNS3_1CILi64EEENS5_ILi192EEEEEENS_6half_tEfNS_4arch4Sm90ELb1ELb0EEEEEvNT_6ParamsE,"aw",@nobits
	.sectionflags	@""
	.align	16
	.zero		1024


//--------------------- .nv.shared._ZN7cutlass13device_kernelIN5flash11enable_sm90INS1_16FlashAttnBwdSm90INS1_25CollectiveMainloopBwdSm90ILi2ELi1ELi1EN4cute5tupleIJNS5_1CILi1EEES8_S8_EEENS6_IJNS7_ILi64EEENS7_ILi96EEENS7_ILi192EEEEEENS_6half_tEfNS_4arch4Sm90ELb1ELb0ELb1ELb1ELb0ELb0ELb1ELb0ELi3ELi1ELi1ELi1ELb0EEENS1_21CollectiveEpilogueBwdISD_SE_SG_Li384ELb1ELb1ELi3EEENS1_25SingleTileBwdLPTSchedulerILb1ELi96ELb0EEEEEEEEEvNT_6ParamsE --------------------------
	.section	.nv.shared._ZN7cutlass13device_kernelIN5flash11enable_sm90INS1_16FlashAttnBwdSm90INS1_25CollectiveMainloopBwdSm90ILi2ELi1ELi1EN4cute5tupleIJNS5_1CILi1EEES8_S8_EEENS6_IJNS7_ILi64EEENS7_ILi96EEENS7_ILi192EEEEEENS_6half_tEfNS_4arch4Sm90ELb1ELb0ELb1ELb1ELb0ELb0ELb1ELb0ELi3ELi1ELi1ELi1ELb0EEENS1_21CollectiveEpilogueBwdISD_SE_SG_Li384ELb1ELb1ELi3EEENS1_25SingleTileBwdLPTSchedulerILb1ELi96ELb0EEEEEEEEEvNT_6ParamsE,"aw",@nobits
	.sectionflags	@""
	.align	16
	.zero		1024


//--------------------- .nv.shared._ZN7cutlass13device_kernelIN5flash11enable_sm90INS1_16FlashAttnBwdSm90INS1_25CollectiveMainloopBwdSm90ILi2ELi1ELi1EN4cute5tupleIJNS5_1CILi1EEES8_S8_EEENS6_IJNS7_ILi64EEENS7_ILi96EEENS7_ILi192EEEEEENS_6half_tEfNS_4arch4Sm90ELb1ELb0ELb1ELb1ELb1ELb0ELb1ELb0ELi3ELi1ELi1ELi1ELb0EEENS1_21CollectiveEpilogueBwdISD_SE_SG_Li384ELb1ELb1ELi3EEENS1_25SingleTileBwdLPTSchedulerILb1ELi96ELb1EEEEEEEEEvNT_6ParamsE --------------------------
	.section	.nv.shared._ZN7cutlass13device_kernelIN5flash11enable_sm90INS1_16FlashAttnBwdSm90INS1_25CollectiveMainloopBwdSm90ILi2ELi1ELi1EN4cute5tupleIJNS5_1CILi1EEES8_S8_EEENS6_IJNS7_ILi64EEENS7_ILi96EEENS7_ILi192EEEEEENS_6half_tEfNS_4arch4Sm90ELb1ELb0ELb1ELb1ELb1ELb0ELb1ELb0ELi3ELi1ELi1ELi1ELb0EEENS1_21CollectiveEpilogueBwdISD_SE_SG_Li384ELb1ELb1ELi3EEENS1_25SingleTileBwdLPTSchedulerILb1ELi96ELb1EEEEEEEEEvNT_6ParamsE,"aw",@nobits
	.sectionflags	@""
	.align	16
	.zero		1024


//--------------------- .nv.shared._ZN7cutlass13device_kernelIN5flash11enable_sm90INS1_16FlashAttnBwdSm90INS1_25CollectiveMainloopBwdSm90ILi2ELi1ELi1EN4cute5tupleIJNS5_1CILi1EEES8_S8_EEENS6_IJNS7_ILi64EEENS7_ILi96EEENS7_ILi192EEEEEENS_6half_tEfNS_4arch4Sm90ELb1ELb0ELb1ELb1ELb0ELb0ELb1ELb0ELi3ELi1ELi1ELi1ELb0EEENS1_24CollectiveEpilogueBwdGQAISD_fSG_Li384ELb1ELb0EEENS1_25SingleTileBwdLPTSchedulerILb1ELi96ELb0EEEEEEEEEvNT_6ParamsE --------------------------
	.section	.nv.shared._ZN7cutlass13device_kernelIN5flash11enable_sm90INS1_16FlashAttnBwdSm90INS1_25CollectiveMainloopBwdSm90ILi2ELi1ELi1EN4cute5tupleIJNS5_1CILi1EEES8_S8_EEENS6_IJNS7_ILi64EEENS7_ILi96EEENS7_ILi192EEEEEENS_6half_tEfNS_4arch4Sm90ELb1ELb0ELb1ELb1ELb0ELb0ELb1ELb0ELi3ELi1ELi1ELi1ELb0EEENS1_24CollectiveEpilogueBwdGQAISD_fSG_Li384ELb1ELb0EEENS1_25SingleTileBwdLPTSchedulerILb1ELi96ELb0EEEEEEEEEvNT_6ParamsE,"aw",@nobits
	.sectionflags	@""
	.align	16
	.zero		1024


//--------------------- .nv.shared._ZN7cutlass13device_kernelIN5flash32FlashAttnBwdPostprocessConvertdQIN4cute5tupleIJNS3_1CILi96EEENS5_ILi192EEEEEENS_6half_tEfNS_4arch4Sm90ELi384ENS3_8TiledMMAINS3_8MMA_AtomIJNS3_4SM904GMMA25MMA_64x96x16_F32F16F16_SSILNSF_5MajorE1ELSH_1ELNSF_7ScaleInE1ELSI_1EEEEEENS3_6LayoutINS4_IJNS5_ILi3EEENS5_ILi1EEESN_EEENS4_IJSN_NS5_ILi0EEESP_EEEEENS4_IJNS3_10UnderscoreESS_SS_EEEEELb1EEEEEvNT_6ParamsE --------------------------
	.section	.nv.shared._ZN7cutlass13device_kernelIN5flash32FlashAttnBwdPostprocessConvertdQIN4cute5tupleIJNS3_1CILi96EEENS5_ILi192EEEEEENS_6half_tEfNS_4arch4Sm90ELi384ENS3_8TiledMMAINS3_8MMA_AtomIJNS3_4SM904GMMA25MMA_64x96x16_F32F16F16_SSILNSF_5MajorE1ELSH_1ELNSF_7ScaleInE1ELSI_1EEEEEENS3_6LayoutINS4_IJNS5_ILi3EEENS5_ILi1EEESN_EEENS4_IJSN_NS5_ILi0EEESP_EEEEENS4_IJNS3_10UnderscoreESS_SS_EEEEELb1EEEEEvNT_6ParamsE,"aw",@nobits
	.sectionflags	@""
	.align	16
	.zero		1024


//--------------------- .nv.shared._ZN7cutlass13device_kernelIN5flash32FlashAttnBwdPostprocessConvertdQIN4cute5tupleIJNS3_1CILi64EEENS5_ILi192EEEEEENS_6half_tEfNS_4arch4Sm90ELi384ENS3_8TiledMMAINS3_8MMA_AtomIJNS3_4SM904GMMA25MMA_64x64x16_F32F16F16_SSILNSF_5MajorE0ELSH_1ELNSF_7ScaleInE1ELSI_1EEEEEENS3_6LayoutINS4_IJNS5_ILi1EEENS5_ILi3EEESM_EEENS4_IJNS5_ILi0EEESM_SP_EEEEENS4_IJNS3_10UnderscoreESS_SS_EEEEELb0EEEEEvNT_6ParamsE --------------------------
	.section	.nv.shared._ZN7cutlass13device_kernelIN5flash32FlashAttnBwdPostprocessConvertdQIN4cute5tupleIJNS3_1CILi64EEENS5_ILi192EEEEEENS_6half_tEfNS_4arch4Sm90ELi384ENS3_8TiledMMAINS3_8MMA_AtomIJNS3_4SM904GMMA25MMA_64x64x16_F32F16F16_SSILNSF_5MajorE0ELSH_1ELNSF_7ScaleInE1ELSI_1EEEEEENS3_6LayoutINS4_IJNS5_ILi1EEENS5_ILi3EEESM_EEENS4_IJNS5_ILi0EEESM_SP_EEEEENS4_IJNS3_10UnderscoreESS_SS_EEEEELb0EEEEEvNT_6ParamsE,"aw",@nobits
	.sectionflags	@""
	.align	16
	.zero		1024


//--------------------- .nv.shared._ZN7cutlass13device_kernelIN5flash11enable_sm90INS1_16FlashAttnBwdSm90INS1_25CollectiveMainloopBwdSm90ILi2ELi1ELi1EN4cute5tupleIJNS5_1CILi1EEES8_S8_EEENS6_IJNS7_ILi64EEENS7_ILi96EEENS7_ILi192EEEEEENS_6half_tEfNS_4arch4Sm90ELb1ELb0ELb1ELb1ELb1ELb0ELb1ELb0ELi3ELi1ELi1ELi1ELb0EEENS1_24CollectiveEpilogueBwdGQAISD_fSG_Li384ELb1ELb1EEENS1_25SingleTileBwdLPTSchedulerILb1ELi96ELb1EEEEEEEEEvNT_6ParamsE --------------------------
	.section	.nv.shared._ZN7cutlass13device_kernelIN5flash11enable_sm90INS1_16FlashAttnBwdSm90INS1_25CollectiveMainloopBwdSm90ILi2ELi1ELi1EN4cute5tupleIJNS5_1CILi1EEES8_S8_EEENS6_IJNS7_ILi64EEENS7_ILi96EEENS7_ILi192EEEEEENS_6half_tEfNS_4arch4Sm90ELb1ELb0ELb1ELb1ELb1ELb0ELb1ELb0ELi3ELi1ELi1ELi1ELb0EEENS1_24CollectiveEpilogueBwdGQAISD_fSG_Li384ELb1ELb1EEENS1_25SingleTileBwdLPTSchedulerILb1ELi96ELb1EEEEEEEEEvNT_6ParamsE,"aw",@nobits
	.sectionflags	@""
	.align	16
	.zero		1024


//--------------------- .nv.shared._ZN7cutlass13device_kernelIN5flash22FlashAttnBwdPreprocessIN4cute5tupleIJNS3_1CILi64EEENS5_ILi192EEEEEENS_6half_tEfNS_4arch4Sm90ELb1ELb1EEEEEvNT_6ParamsE --------------------------
	.section	.nv.shared._ZN7cutlass13device_kernelIN5flash22FlashAttnBwdPreprocessIN4cute5tupleIJNS3_1CILi64EEENS5_ILi192EEEEEENS_6half_tEfNS_4arch4Sm90ELb1ELb1EEEEEvNT_6ParamsE,"aw",@nobits
	.sectionflags	@""
	.align	16
	.zero		1024


//--------------------- .nv.constant0._ZN7cutlass13device_kernelIN5flash11enable_sm90INS1_16FlashAttnBwdSm90INS1_25CollectiveMainloopBwdSm90ILi2ELi1ELi1EN4cute5tupleIJNS5_1CILi1EEES8_S8_EEENS6_IJNS7_ILi64EEENS7_ILi96EEENS7_ILi192EEEEEENS_6half_tEfNS_4arch4Sm90ELb0ELb0ELb1ELb0ELb0ELb0ELb1ELb0ELi3ELi1ELi1ELi1ELb0EEENS1_21CollectiveEpilogueBwdISD_SE_SG_Li384ELb0ELb1ELi3EEENS1_19SingleTileSchedulerILb0ELb0ELb0ELi96EEEEEEEEEvNT_6ParamsE --------------------------
	.section	.nv.constant0._ZN7cutlass13device_kernelIN5flash11enable_sm90INS1_16FlashAttnBwdSm90INS1_25CollectiveMainloopBwdSm90ILi2ELi1ELi1EN4cute5tupleIJNS5_1CILi1EEES8_S8_EEENS6_IJNS7_ILi64EEENS7_ILi96EEENS7_ILi192EEEEEENS_6half_tEfNS_4arch4Sm90ELb0ELb0ELb1ELb0ELb0ELb0ELb1ELb0ELi3ELi1ELi1ELi1ELb0EEENS1_21CollectiveEpilogueBwdISD_SE_SG_Li384ELb0ELb1ELi3EEENS1_19SingleTileSchedulerILb0ELb0ELb0ELi96EEEEEEEEEvNT_6ParamsE,"a",@progbits
	.sectionflags	@""
	.align	4
.nv.constant0._ZN7cutlass13device_kernelIN5flash11enable_sm90INS1_16FlashAttnBwdSm90INS1_25CollectiveMainloopBwdSm90ILi2ELi1ELi1EN4cute5tupleIJNS5_1CILi1EEES8_S8_EEENS6_IJNS7_ILi64EEENS7_ILi96EEENS7_ILi192EEEEEENS_6half_tEfNS_4arch4Sm90ELb0ELb0ELb1ELb0ELb0ELb0ELb1ELb0ELi3ELi1ELi1ELi1ELb0EEENS1_21CollectiveEpilogueBwdISD_SE_SG_Li384ELb0ELb1ELi3EEENS1_19SingleTileSchedulerILb0ELb0ELb0ELi96EEEEEEEEEvNT_6ParamsE:
	.zero		2944


//--------------------- .nv.constant0._ZN7cutlass13device_kernelIN5flash11enable_sm90INS1_16FlashAttnBwdSm90INS1_25CollectiveMainloopBwdSm90ILi2ELi1ELi1EN4cute5tupleIJNS5_1CILi1EEES8_S8_EEENS6_IJNS7_ILi64EEENS7_ILi96EEENS7_ILi192EEEEEENS_6half_tEfNS_4arch4Sm90ELb0ELb0ELb1ELb0ELb1ELb0ELb1ELb0ELi3ELi1ELi1ELi1ELb0EEENS1_21CollectiveEpilogueBwdISD_SE_SG_Li384ELb0ELb1ELi3EEENS1_19SingleTileSchedulerILb0ELb0ELb0ELi96EEEEEEEEEvNT_6ParamsE --------------------------
	.section	.nv.constant0._ZN7cutlass13device_kernelIN5flash11enable_sm90INS1_16FlashAttnBwdSm90INS1_25CollectiveMainloopBwdSm90ILi2ELi1ELi1EN4cute5tupleIJNS5_1CILi1EEES8_S8_EEENS6_IJNS7_ILi64EEENS7_ILi96EEENS7_ILi192EEEEEENS_6half_tEfNS_4arch4Sm90ELb0ELb0ELb1ELb0ELb1ELb0ELb1ELb0ELi3ELi1ELi1ELi1ELb0EEENS1_21CollectiveEpilogueBwdISD_SE_SG_Li384ELb0ELb1ELi3EEENS1_19SingleTileSchedulerILb0ELb0ELb0ELi96EEEEEEEEEvNT_6ParamsE,"a",@progbits
	.sectionflags	@""
	.align	4
.nv.constant0._ZN7cutlass13device_kernelIN5flash11enable_sm90INS1_16FlashAttnBwdSm90INS1_25CollectiveMainloopBwdSm90ILi2ELi1ELi1EN4cute5tupleIJNS5_1CILi1EEES8_S8_EEENS6_IJNS7_ILi64EEENS7_ILi96EEENS7_ILi192EEEEEENS_6half_tEfNS_4arch4Sm90ELb0ELb0ELb1ELb0ELb1ELb0ELb1ELb0ELi3ELi1ELi1ELi1ELb0EEENS1_21CollectiveEpilogueBwdISD_SE_SG_Li384ELb0ELb1ELi3EEENS1_19SingleTileSchedulerILb0ELb0ELb0ELi96EEEEEEEEEvNT_6ParamsE:
	.zero		2944


//--------------------- .nv.constant0._ZN7cutlass13device_kernelIN5flash11enable_sm90INS1_16FlashAttnBwdSm90INS1_25CollectiveMainloopBwdSm90ILi2ELi1ELi1EN4cute5tupleIJNS5_1CILi1EEES8_S8_EEENS6_IJNS7_ILi64EEENS7_ILi96EEENS7_ILi192EEEEEENS_6half_tEfNS_4arch4Sm90ELb0ELb0ELb1ELb0ELb0ELb0ELb1ELb0ELi3ELi1ELi1ELi1ELb0EEENS1_24CollectiveEpilogueBwdGQAISD_fSG_Li384ELb0ELb0EEENS1_19SingleTileSchedulerILb0ELb0ELb0ELi96EEEEEEEEEvNT_6ParamsE --------------------------
	.section	.nv.constant0._ZN7cutlass13device_kernelIN5flash11enable_sm90INS1_16FlashAttnBwdSm90INS1_25CollectiveMainloopBwdSm90ILi2ELi1ELi1EN4cute5tupleIJNS5_1CILi1EEES8_S8_EEENS6_IJNS7_ILi64EEENS7_ILi96EEENS7_ILi192EEEEEENS_6half_tEfNS_4arch4Sm90ELb0ELb0ELb1ELb0ELb0ELb0ELb1ELb0ELi3ELi1ELi1ELi1ELb0EEENS1_24CollectiveEpilogueBwdGQAISD_fSG_Li384ELb0ELb0EEENS1_19SingleTileSchedulerILb0ELb0ELb0ELi96EEEEEEEEEvNT_6ParamsE,"a",@progbits
	.sectionflags	@""
	.align	4
.nv.constant0._ZN7cutlass13device_kernelIN5flash11enable_sm90INS1_16FlashAttnBwdSm90INS1_25CollectiveMainloopBwdSm90ILi2ELi1ELi1EN4cute5tupleIJNS5_1CILi1EEES8_S8_EEENS6_IJNS7_ILi64EEENS7_ILi96EEENS7_ILi192EEEEEENS_6half_tEfNS_4arch4Sm90ELb0ELb0ELb1ELb0ELb0ELb0ELb1ELb0ELi3ELi1ELi1ELi1ELb0EEENS1_24CollectiveEpilogueBwdGQAISD_fSG_Li384ELb0ELb0EEENS1_19SingleTileSchedulerILb0ELb0ELb0ELi96EEEEEEEEEvNT_6ParamsE:
	.zero		2304


//--------------------- .nv.constant0._ZN7cutlass13device_kernelIN5flash11enable_sm90INS1_16FlashAttnBwdSm90INS1_25CollectiveMainloopBwdSm90ILi2ELi1ELi1EN4cute5tupleIJNS5_1CILi1EEES8_S8_EEENS6_IJNS7_ILi64EEENS7_ILi96EEENS7_ILi192EEEEEENS_6half_tEfNS_4arch4Sm90ELb0ELb0ELb1ELb0ELb1ELb0ELb1ELb0ELi3ELi1ELi1ELi1ELb0EEENS1_24CollectiveEpilogueBwdGQAISD_fSG_Li384ELb0ELb1EEENS1_19SingleTileSchedulerILb0ELb0ELb0ELi96EEEEEEEEEvNT_6ParamsE --------------------------
	.section	.nv.constant0._ZN7cutlass13device_kernelIN5flash11enable_sm90INS1_16FlashAttnBwdSm90INS1_25CollectiveMainloopBwdSm90ILi2ELi1ELi1EN4cute5tupleIJNS5_1CILi1EEES8_S8_EEENS6_IJNS7_ILi64EEENS7_ILi96EEENS7_ILi192EEEEEENS_6half_tEfNS_4arch4Sm90ELb0ELb0ELb1ELb0ELb1ELb0ELb1ELb0ELi3ELi1ELi1ELi1ELb0EEENS1_24CollectiveEpilogueBwdGQAISD_fSG_Li384ELb0ELb1EEENS1_19SingleTileSchedulerILb0ELb0ELb0ELi96EEEEEEEEEvNT_6ParamsE,"a",@progbits
	.sectionflags	@""
	.align	4
.nv.constant0._ZN7cutlass13device_kernelIN5flash11enable_sm90INS1_16FlashAttnBwdSm90INS1_25CollectiveMainloopBwdSm90ILi2ELi1ELi1EN4cute5tupleIJNS5_1CILi1EEES8_S8_EEENS6_IJNS7_ILi64EEENS7_ILi96EEENS7_ILi192EEEEEENS_6half_tEfNS_4arch4Sm90ELb0ELb0ELb1ELb0ELb1ELb0ELb1ELb0ELi3ELi1ELi1ELi1ELb0EEENS1_24CollectiveEpilogueBwdGQAISD_fSG_Li384ELb0ELb1EEENS1_19SingleTileSchedulerILb0ELb0ELb0ELi96EEEEEEEEEvNT_6ParamsE:
	.zero		2304


//--------------------- .nv.constant0._ZN7cutlass13device_kernelIN5flash11enable_sm90INS1_16FlashAttnBwdSm90INS1_25CollectiveMainloopBwdSm90ILi2ELi1ELi1EN4cute5tupleIJNS5_1CILi1EEES8_S8_EEENS6_IJNS7_ILi64EEENS7_ILi96EEENS7_ILi192EEEEEENS_6half_tEfNS_4arch4Sm90ELb0ELb0ELb1ELb1ELb0ELb0ELb1ELb0ELi3ELi1ELi1ELi1ELb0EEENS1_21CollectiveEpilogueBwdISD_SE_SG_Li384ELb1ELb1ELi3EEENS1_19SingleTileSchedulerILb1ELb0ELb0ELi96EEEEEEEEEvNT_6ParamsE --------------------------
	.section	.nv.constant0._ZN7cutlass13device_kernelIN5flash11enable_sm90INS1_16FlashAttnBwdSm90INS1_25CollectiveMainloopBwdSm90ILi2ELi1ELi1EN4cute5tupleIJNS5_1CILi1EEES8_S8_EEENS6_IJNS7_ILi64EEENS7_ILi96EEENS7_ILi192EEEEEENS_6half_tEfNS_4arch4Sm90ELb0ELb0ELb1ELb1ELb0ELb0ELb1ELb0ELi3ELi1ELi1ELi1ELb0EEENS1_21CollectiveEpilogueBwdISD_SE_SG_Li384ELb1ELb1ELi3EEENS1_19SingleTileSchedulerILb1ELb0ELb0ELi96EEEEEEEEEvNT_6ParamsE,"a",@progbits
	.sectionflags	@""
	.align	4
.nv.constant0._ZN7cutlass13device_kernelIN5flash11enable_sm90INS1_16FlashAttnBwdSm90INS1_25CollectiveMainloopBwdSm90ILi2ELi1ELi1EN4cute5tupleIJNS5_1CILi1EEES8_S8_EEENS6_IJNS7_ILi64EEENS7_ILi96EEENS7_ILi192EEEEEENS_6half_tEfNS_4arch4Sm90ELb0ELb0ELb1ELb1ELb0ELb0ELb1ELb0ELi3ELi1ELi1ELi1ELb0EEENS1_21CollectiveEpilogueBwdISD_SE_SG_Li384ELb1ELb1ELi3EEENS1_19SingleTileSchedulerILb1ELb0ELb0ELi96EEEEEEEEEvNT_6ParamsE:
	.zero		2304


//--------------------- .nv.constant0._ZN7cutlass13device_kernelIN5flash11enable_sm90INS1_16FlashAttnBwdSm90INS1_25CollectiveMainloopBwdSm90ILi2ELi1ELi1EN4cute5tupleIJNS5_1CILi1EEES8_S8_EEENS6_IJNS7_ILi64EEENS7_ILi96EEENS7_ILi192EEEEEENS_6half_tEfNS_4arch4Sm90ELb0ELb0ELb1ELb1ELb1ELb0ELb1ELb0ELi3ELi1ELi1ELi1ELb0EEENS1_21CollectiveEpilogueBwdISD_SE_SG_Li384ELb1ELb1ELi3EEENS1_19SingleTileSchedulerILb1ELb0ELb0ELi96EEEEEEEEEvNT_6ParamsE --------------------------
	.section	.nv.constant0._ZN7cutlass13device_kernelIN5flash11enable_sm90INS1_16FlashAttnBwdSm90INS1_25CollectiveMainloopBwdSm90ILi2ELi1ELi1EN4cute5tupleIJNS5_1CILi1EEES8_S8_EEENS6_IJNS7_ILi64EEENS7_ILi96EEENS7_ILi192EEEEEENS_6half_tEfNS_4arch4Sm90ELb0ELb0ELb1ELb1ELb1ELb0ELb1ELb0ELi3ELi1ELi1ELi1ELb0EEENS1_21CollectiveEpilogueBwdISD_SE_SG_Li384ELb1ELb1ELi3EEENS1_19SingleTileSchedulerILb1ELb0ELb0ELi96EEEEEEEEEvNT_6ParamsE,"a",@progbits
	.sectionflags	@""
	.align	4
.nv.constant0._ZN7cutlass13device_kernelIN5flash11enable_sm90INS1_16FlashAttnBwdSm90INS1_25CollectiveMainloopBwdSm90ILi2ELi1ELi1EN4cute5tupleIJNS5_1CILi1EEES8_S8_EEENS6_IJNS7_ILi64EEENS7_ILi96EEENS7_ILi192EEEEEENS_6half_tEfNS_4arch4Sm90ELb0ELb0ELb1ELb1ELb1ELb0ELb1ELb0ELi3ELi1ELi1ELi1ELb0EEENS1_21CollectiveEpilogueBwdISD_SE_SG_Li384ELb1ELb1ELi3EEENS1_19SingleTileSchedulerILb1ELb0ELb0ELi96EEEEEEEEEvNT_6ParamsE:
	.zero		2304


//--------------------- .nv.constant0._ZN7cutlass13device_kernelIN5flash11enable_sm90INS1_16FlashAttnBwdSm90INS1_25CollectiveMainloopBwdSm90ILi2ELi1ELi1EN4cute5tupleIJNS5_1CILi1EEES8_S8_EEENS6_IJNS7_ILi64EEENS7_ILi96EEENS7_ILi192EEEEEENS_6half_tEfNS_4arch4Sm90ELb0ELb0ELb1ELb1ELb0ELb0ELb1ELb0ELi3ELi1ELi1ELi1ELb0EEENS1_24CollectiveEpilogueBwdGQAISD_fSG_Li384ELb1ELb0EEENS1_19SingleTileSchedulerILb1ELb0ELb0ELi96EEEEEEEEEvNT_6ParamsE --------------------------
	.section	.nv.constant0._ZN7cutlass13device_kernelIN5flash11enable_sm90INS1_16FlashAttnBwdSm90INS1_25CollectiveMainloopBwdSm90ILi2ELi1ELi1EN4cute5tupleIJNS5_1CILi1EEES8_S8_EEENS6_IJNS7_ILi64EEENS7_ILi96EEENS7_ILi192EEEEEENS_6half_tEfNS_4arch4Sm90ELb0ELb0ELb1ELb1ELb0ELb0ELb1ELb0ELi3ELi1ELi1ELi1ELb0EEENS1_24CollectiveEpilogueBwdGQAISD_fSG_Li384ELb1ELb0EEENS1_19SingleTileSchedulerILb1ELb0ELb0ELi96EEEEEEEEEvNT_6ParamsE,"a",@progbits
	.sectionflags	@""
	.align	4
.nv.constant0._ZN7cutlass13device_kernelIN5flash11enable_sm90INS1_16FlashAttnBwdSm90INS1_25CollectiveMainloopBwdSm90ILi2ELi1ELi1EN4cute5tupleIJNS5_1CILi1EEES8_S8_EEENS6_IJNS7_ILi64EEENS7_ILi96EEENS7_ILi192EEEEEENS_6half_tEfNS_4arch4Sm90ELb0ELb0ELb1ELb1ELb0ELb0ELb1ELb0ELi3ELi1ELi1ELi1ELb0EEENS1_24CollectiveEpilogueBwdGQAISD_fSG_Li384ELb1ELb0EEENS1_19SingleTileSchedulerILb1ELb0ELb0ELi96EEEEEEEEEvNT_6ParamsE:
	.zero		2304


//--------------------- .nv.constant0._ZN7cutlass13device_kernelIN5flash11enable_sm90INS1_16FlashAttnBwdSm90INS1_25CollectiveMainloopBwdSm90ILi2ELi1ELi1EN4cute5tupleIJNS5_1CILi1EEES8_S8_EEENS6_IJNS7_ILi64EEENS7_ILi96EEENS7_ILi192EEEEEENS_6half_tEfNS_4arch4Sm90ELb0ELb0ELb1ELb1ELb1ELb0ELb1ELb0ELi3ELi1ELi1ELi1ELb0EEENS1_24CollectiveEpilogueBwdGQAISD_fSG_Li384ELb1ELb1EEENS1_19SingleTileSchedulerILb1ELb0ELb0ELi96EEEEEEEEEvNT_6ParamsE --------------------------
	.section	.nv.constant0._ZN7cutlass13device_kernelIN5flash11enable_sm90INS1_16FlashAttnBwdSm90INS1_25CollectiveMainloopBwdSm90ILi2ELi1ELi1EN4cute5tupleIJNS5_1CILi1EEES8_S8_EEENS6_IJNS7_ILi64EEENS7_ILi96EEENS7_ILi192EEEEEENS_6half_tEfNS_4arch4Sm90ELb0ELb0ELb1ELb1ELb1ELb0ELb1ELb0ELi3ELi1ELi1ELi1ELb0EEENS1_24CollectiveEpilogueBwdGQAISD_fSG_Li384ELb1ELb1EEENS1_19SingleTileSchedulerILb1ELb0ELb0ELi96EEEEEEEEEvNT_6ParamsE,"a",@progbits
	.sectionflags	@""
	.align	4
.nv.constant0._ZN7cutlass13device_kernelIN5flash11enable_sm90INS1_16FlashAttnBwdSm90INS1_25CollectiveMainloopBwdSm90ILi2ELi1ELi1EN4cute5tupleIJNS5_1CILi1EEES8_S8_EEENS6_IJNS7_ILi64EEENS7_ILi96EEENS7_ILi192EEEEEENS_6half_tEfNS_4arch4Sm90ELb0ELb0ELb1ELb1ELb1ELb0ELb1ELb0ELi3ELi1ELi1ELi1ELb0EEENS1_24CollectiveEpilogueBwdGQAISD_fSG_Li384ELb1ELb1EEENS1_19SingleTileSchedulerILb1ELb0ELb0ELi96EEEEEEEEEvNT_6ParamsE:
	.zero		2304


//--------------------- .nv.constant0._ZN7cutlass13device_kernelIN5flash11enable_sm90INS1_16FlashAttnBwdSm90INS1_25CollectiveMainloopBwdSm90ILi2ELi1ELi1EN4cute5tupleIJNS5_1CILi1EEES8_S8_EEENS6_IJNS7_ILi64EEENS7_ILi96EEENS7_ILi192EEEEEENS_6half_tEfNS_4arch4Sm90ELb0ELb1ELb1ELb0ELb0ELb0ELb1ELb0ELi3ELi1ELi1ELi1ELb0EEENS1_21CollectiveEpilogueBwdISD_SE_SG_Li384ELb0ELb1ELi3EEENS1_19SingleTileSchedulerILb0ELb0ELb0ELi96EEEEEEEEEvNT_6ParamsE --------------------------
	.section	.nv.constant0._ZN7cutlass13device_kernelIN5flash11enable_sm90INS1_16FlashAttnBwdSm90INS1_25CollectiveMainloopBwdSm90ILi2ELi1ELi1EN4cute5tupleIJNS5_1CILi1EEES8_S8_EEENS6_IJNS7_ILi64EEENS7_ILi96EEENS7_ILi192EEEEEENS_6half_tEfNS_4arch4Sm90ELb0ELb1ELb1ELb0ELb0ELb0ELb1ELb0ELi3ELi1ELi1ELi1ELb0EEENS1_21CollectiveEpilogueBwdISD_SE_SG_Li384ELb0ELb1ELi3EEENS1_19SingleTileSchedulerILb0ELb0ELb0ELi96EEEEEEEEEvNT_6ParamsE,"a",@progbits
	.sectionflags	@""
	.align	4
.nv.constant0._ZN7cutlass13device_kernelIN5flash11enable_sm90INS1_16FlashAttnBwdSm90INS1_25CollectiveMainloopBwdSm90ILi2ELi1ELi1EN4cute5tupleIJNS5_1CILi1EEES8_S8_EEENS6_IJNS7_ILi64EEENS7_ILi96EEENS7_ILi192EEEEEENS_6half_tEfNS_4arch4Sm90ELb0ELb1ELb1ELb0ELb0ELb0ELb1ELb0ELi3ELi1ELi1ELi1ELb0EEENS1_21CollectiveEpilogueBwdISD_SE_SG_Li384ELb0ELb1ELi3EEENS1_19SingleTileSchedulerILb0ELb0ELb0ELi96EEEEEEEEEvNT_6ParamsE:
	.zero		2944


//--------------------- .nv.constant0._ZN7cutlass13device_kernelIN5flash11enable_sm90INS1_16FlashAttnBwdSm90INS1_25CollectiveMainloopBwdSm90ILi2ELi1ELi1EN4cute5tupleIJNS5_1CILi1EEES8_S8_EEENS6_IJNS7_ILi64EEENS7_ILi96EEENS7_ILi192EEEEEENS_6half_tEfNS_4arch4Sm90ELb0ELb1ELb1ELb0ELb1ELb0ELb1ELb0ELi3ELi1ELi1ELi1ELb0EEENS1_21CollectiveEpilogueBwdISD_SE_SG_Li384ELb0ELb1ELi3EEENS1_19SingleTileSchedulerILb0ELb0ELb0ELi96EEEEEEEEEvNT_6ParamsE --------------------------
	.section	.nv.constant0._ZN7cutlass13device_kernelIN5flash11enable_sm90INS1_16FlashAttnBwdSm90INS1_25CollectiveMainloopBwdSm90ILi2ELi1ELi1EN4cute5tupleIJNS5_1CILi1EEES8_S8_EEENS6_IJNS7_ILi64EEENS7_ILi96EEENS7_ILi192EEEEEENS_6half_tEfNS_4arch4Sm90ELb0ELb1ELb1ELb0ELb1ELb0ELb1ELb0ELi3ELi1ELi1ELi1ELb0EEENS1_21CollectiveEpilogueBwdISD_SE_SG_Li384ELb0ELb1ELi3EEENS1_19SingleTileSchedulerILb0ELb0ELb0ELi96EEEEEEEEEvNT_6ParamsE,"a",@progbits
	.sectionflags	@""
	.align	4
.nv.constant0._ZN7cutlass13device_kernelIN5flash11enable_sm90INS1_16FlashAttnBwdSm90INS1_25CollectiveMainloopBwdSm90ILi2ELi1ELi1EN4cute5tupleIJNS5_1CILi1EEES8_S8_EEENS6_IJNS7_ILi64EEENS7_ILi96EEENS7_ILi192EEEEEENS_6half_tEfNS_4arch4Sm90ELb0ELb1ELb1ELb0ELb1ELb0ELb1ELb0ELi3ELi1ELi1ELi1ELb0EEENS1_21CollectiveEpilogueBwdISD_SE_SG_Li384ELb0ELb1ELi3EEENS1_19SingleTileSchedulerILb0ELb0ELb0ELi96EEEEEEEEEvNT_6ParamsE:
	.zero		2944


//--------------------- .nv.constant0._ZN7cutlass13device_kernelIN5flash11enable_sm90INS1_16FlashAttnBwdSm90INS1_25CollectiveMainloopBwdSm90ILi2ELi1ELi1EN4cute5tupleIJNS5_1CILi1EEES8_S8_EEENS6_IJNS7_ILi64EEENS7_ILi96EEENS7_ILi192EEEEEENS_6half_tEfNS_4arch4Sm90ELb0ELb1ELb1ELb0ELb0ELb0ELb1ELb0ELi3ELi1ELi1ELi1ELb0EEENS1_24CollectiveEpilogueBwdGQAISD_fSG_Li384ELb0ELb0EEENS1_19SingleTileSchedulerILb0ELb0ELb0ELi96EEEEEEEEEvNT_6ParamsE --------------------------
	.section	.nv.constant0._ZN7cutlass13device_kernelIN5flash11enable_sm90INS1_16FlashAttnBwdSm90INS1_25CollectiveMainloopBwdSm90ILi2ELi1ELi1EN4cute5tupleIJNS5_1CILi1EEES8_S8_EEENS6_IJNS7_ILi64EEENS7_ILi96EEENS7_ILi192EEEEEENS_6half_tEfNS_4arch4Sm90ELb0ELb1ELb1ELb0ELb0ELb0ELb1ELb0ELi3ELi1ELi1ELi1ELb0EEENS1_24CollectiveEpilogueBwdGQAISD_fSG_Li384ELb0ELb0EEENS1_19SingleTileSchedulerILb0ELb0ELb0ELi96EEEEEEEEEvNT_6ParamsE,"a",@progbits
	.sectionflags	@""
	.align	4
.nv.constant0._ZN7cutlass13device_kernelIN5flash11enable_sm90INS1_16FlashAttnBwdSm90INS1_25CollectiveMainloopBwdSm90ILi2ELi1ELi1EN4cute5tupleIJNS5_1CILi1EEES8_S8_EEENS6_IJNS7_ILi64EEENS7_ILi96EEENS7_ILi192EEEEEENS_6half_tEfNS_4arch4Sm90ELb0ELb1ELb1ELb0ELb0ELb0ELb1ELb0ELi3ELi1ELi1ELi1ELb0EEENS1_24CollectiveEpilogueBwdGQAISD_fSG_Li384ELb0ELb0EEENS1_19SingleTileSchedulerILb0ELb0ELb0ELi96EEEEEEEEEvNT_6ParamsE:
	.zero		2304


//--------------------- .nv.constant0._ZN7cutlass13device_kernelIN5flash11enable_sm90INS1_16FlashAttnBwdSm90INS1_25CollectiveMainloopBwdSm90ILi2ELi1ELi1EN4cute5tupleIJNS5_1CILi1EEES8_S8_EEENS6_IJNS7_ILi64EEENS7_ILi96EEENS7_ILi192EEEEEENS_6half_tEfNS_4arch4Sm90ELb0ELb1ELb1ELb0ELb1ELb0ELb1ELb0ELi3ELi1ELi1ELi1ELb0EEENS1_24CollectiveEpilogueBwdGQAISD_fSG_Li384ELb0ELb1EEENS1_19SingleTileSchedulerILb0ELb0ELb0ELi96EEEEEEEEEvNT_6ParamsE --------------------------
	.section	.nv.constant0._ZN7cutlass13device_kernelIN5flash11enable_sm90INS1_16FlashAttnBwdSm90INS1_25CollectiveMainloopBwdSm90ILi2ELi1ELi1EN4cute5tupleIJNS5_1CILi1EEES8_S8_EEENS6_IJNS7_ILi64EEENS7_ILi96EEENS7_ILi192EEEEEENS_6half_tEfNS_4arch4Sm90ELb0ELb1ELb1ELb0ELb1ELb0ELb1ELb0ELi3ELi1ELi1ELi1ELb0EEENS1_24CollectiveEpilogueBwdGQAISD_fSG_Li384ELb0ELb1EEENS1_19SingleTileSchedulerILb0ELb0ELb0ELi96EEEEEEEEEvNT_6ParamsE,"a",@progbits
	.sectionflags	@""
	.align	4
.nv.constant0._ZN7cutlass13device_kernelIN5flash11enable_sm90INS1_16FlashAttnBwdSm90INS1_25CollectiveMainloopBwdSm90ILi2ELi1ELi1EN4cute5tupleIJNS5_1CILi1EEES8_S8_EEENS6_IJNS7_ILi64EEENS7_ILi96EEENS7_ILi192EEEEEENS_6half_tEfNS_4arch4Sm90ELb0ELb1ELb1ELb0ELb1ELb0ELb1ELb0ELi3ELi1ELi1ELi1ELb0EEENS1_24CollectiveEpilogueBwdGQAISD_fSG_Li384ELb0ELb1EEENS1_19SingleTileSchedulerILb0ELb0ELb0ELi96EEEEEEEEEvNT_6ParamsE:
	.zero		2304


//--------------------- .nv.constant0._ZN7cutlass13device_kernelIN5flash11enable_sm90INS1_16FlashAttnBwdSm90INS1_25CollectiveMainloopBwdSm90ILi2ELi1ELi1EN4cute5tupleIJNS5_1CILi1EEES8_S8_EEENS6_IJNS7_ILi64EEENS7_ILi96EEENS7_ILi192EEEEEENS_6half_tEfNS_4arch4Sm90ELb0ELb1ELb1ELb1ELb0ELb0ELb1ELb0ELi3ELi1ELi1ELi1ELb0EEENS1_21CollectiveEpilogueBwdISD_SE_SG_Li384ELb1ELb1ELi3EEENS1_19SingleTileSchedulerILb1ELb0ELb0ELi96EEEEEEEEEvNT_6ParamsE --------------------------
	.section	.nv.constant0._ZN7cutlass13device_kernelIN5flash11enable_sm90INS1_16FlashAttnBwdSm90INS1_25CollectiveMainloopBwdSm90ILi2ELi1ELi1EN4cute5tupleIJNS5_1CILi1EEES8_S8_EEENS6_IJNS7_ILi64EEENS7_ILi96EEENS7_ILi192EEEEEENS_6half_tEfNS_4arch4Sm90ELb0ELb1ELb1ELb1ELb0ELb0ELb1ELb0ELi3ELi1ELi1ELi1ELb0EEENS1_21CollectiveEpilogueBwdISD_SE_SG_Li384ELb1ELb1ELi3EEENS1_19SingleTileSchedulerILb1ELb0ELb0ELi96EEEEEEEEEvNT_6ParamsE,"a",@progbits
	.sectionflags	@""
	.align	4
.nv.constant0._ZN7cutlass13device_kernelIN5flash11enable_sm90INS1_16FlashAttnBwdSm90INS1_25CollectiveMainloopBwdSm90ILi2ELi1ELi1EN4cute5tupleIJNS5_1CILi1EEES8_S8_EEENS6_IJNS7_ILi64EEENS7_ILi96EEENS7_ILi192EEEEEENS_6half_tEfNS_4arch4Sm90ELb0ELb1ELb1ELb1ELb0ELb0ELb1ELb0ELi3ELi1ELi1ELi1ELb0EEENS1_21CollectiveEpilogueBwdISD_SE_SG_Li384ELb1ELb1ELi3EEENS1_19SingleTileSchedulerILb1ELb0ELb0ELi96EEEEEEEEEvNT_6ParamsE:
	.zero		2304


//--------------------- .nv.constant0._ZN7cutlass13device_kernelIN5flash11enable_sm90INS1_16FlashAttnBwdSm90INS1_25CollectiveMainloopBwdSm90ILi2ELi1ELi1EN4cute5tupleIJNS5_1CILi1EEES8_S8_EEENS6_IJNS7_ILi64EEENS7_ILi96EEENS7_ILi192EEEEEENS_6half_tEfNS_4arch4Sm90ELb0ELb1ELb1ELb1ELb1ELb0ELb1ELb0ELi3ELi1ELi1ELi1ELb0EEENS1_21CollectiveEpilogueBwdISD_SE_SG_Li384ELb1ELb1ELi3EEENS1_19SingleTileSchedulerILb1ELb0ELb0ELi96EEEEEEEEEvNT_6ParamsE --------------------------
	.section	.nv.constant0._ZN7cutlass13device_kernelIN5flash11enable_sm90INS1_16FlashAttnBwdSm90INS1_25CollectiveMainloopBwdSm90ILi2ELi1ELi1EN4cute5tupleIJNS5_1CILi1EEES8_S8_EEENS6_IJNS7_ILi64EEENS7_ILi96EEENS7_ILi192EEEEEENS_6half_tEfNS_4arch4Sm90ELb0ELb1ELb1ELb1ELb1ELb0ELb1ELb0ELi3ELi1ELi1ELi1ELb0EEENS1_21CollectiveEpilogueBwdISD_SE_SG_Li384ELb1ELb1ELi3EEENS1_19SingleTileSchedulerILb1ELb0ELb0ELi96EEEEEEEEEvNT_6ParamsE,"a",@progbits
	.sectionflags	@""
	.align	4
.nv.constant0._ZN7cutlass13device_kernelIN5flash11enable_sm90INS1_16FlashAttnBwdSm90INS1_25CollectiveMainloopBwdSm90ILi2ELi1ELi1EN4cute5tupleIJNS5_1CILi1EEES8_S8_EEENS6_IJNS7_ILi64EEENS7_ILi96EEENS7_ILi192EEEEEENS_6half_tEfNS_4arch4Sm90ELb0ELb1ELb1ELb1ELb1ELb0ELb1ELb0ELi3ELi1ELi1ELi1ELb0EEENS1_21CollectiveEpilogueBwdISD_SE_SG_Li384ELb1ELb1ELi3EEENS1_19SingleTileSchedulerILb1ELb0ELb0ELi96EEEEEEEEEvNT_6ParamsE:
	.zero		2304


//--------------------- .nv.constant0._ZN7cutlass13device_kernelIN5flash11enable_sm90INS1_16FlashAttnBwdSm90INS1_25CollectiveMainloopBwdSm90ILi2ELi1ELi1EN4cute5tupleIJNS5_1CILi1EEES8_S8_EEENS6_IJNS7_ILi64EEENS7_ILi96EEENS7_ILi192EEEEEENS_6half_tEfNS_4arch4Sm90ELb0ELb1ELb1ELb1ELb0ELb0ELb1ELb0ELi3ELi1ELi1ELi1ELb0EEENS1_24CollectiveEpilogueBwdGQAISD_fSG_Li384ELb1ELb0EEENS1_19SingleTileSchedulerILb1ELb0ELb0ELi96EEEEEEEEEvNT_6ParamsE --------------------------
	.section	.nv.constant0._ZN7cutlass13device_kernelIN5flash11enable_sm90INS1_16FlashAttnBwdSm90INS1_25CollectiveMainloopBwdSm90ILi2ELi1ELi1EN4cute5tupleIJNS5_1CILi1EEES8_S8_EEENS6_IJNS7_ILi64EEENS7_ILi96EEENS7_ILi192EEEEEENS_6half_tEfNS_4arch4Sm90ELb0ELb1ELb1ELb1ELb0ELb0ELb1ELb0ELi3ELi1ELi1ELi1ELb0EEENS1_24CollectiveEpilogueBwdGQAISD_fSG_Li384ELb1ELb0EEENS1_19SingleTileSchedulerILb1ELb0ELb0ELi96EEEEEEEEEvNT_6ParamsE,"a",@progbits
	.sectionflags	@""
	.align	4
.nv.constant0._ZN7cutlass13device_kernelIN5flash11enable_sm90INS1_16FlashAttnBwdSm90INS1_25CollectiveMainloopBwdSm90ILi2ELi1ELi1EN4cute5tupleIJNS5_1CILi1EEES8_S8_EEENS6_IJNS7_ILi64EEENS7_ILi96EEENS7_ILi192EEEEEENS_6half_tEfNS_4arch4Sm90ELb0ELb1ELb1ELb1ELb0ELb0ELb1ELb0ELi3ELi1ELi1ELi1ELb0EEENS1_24CollectiveEpilogueBwdGQAISD_fSG_Li384ELb1ELb0EEENS1_19SingleTileSchedulerILb1ELb0ELb0ELi96EEEEEEEEEvNT_6ParamsE:
	.zero		2304


//--------------------- .nv.constant0._ZN7cutlass13device_kernelIN5flash11enable_sm90INS1_16FlashAttnBwdSm90INS1_25CollectiveMainloopBwdSm90ILi2ELi1ELi1EN4cute5tupleIJNS5_1CILi1EEES8_S8_EEENS6_IJNS7_ILi64EEENS7_ILi96EEENS7_ILi192EEEEEENS_6half_tEfNS_4arch4Sm90ELb0ELb1ELb1ELb1ELb1ELb0ELb1ELb0ELi3ELi1ELi1ELi1ELb0EEENS1_24CollectiveEpilogueBwdGQAISD_fSG_Li384ELb1ELb1EEENS1_19SingleTileSchedulerILb1ELb0ELb0ELi96EEEEEEEEEvNT_6ParamsE --------------------------
	.section	.nv.constant0._ZN7cutlass13device_kernelIN5flash11enable_sm90INS1_16FlashAttnBwdSm90INS1_25CollectiveMainloopBwdSm90ILi2ELi1ELi1EN4cute5tupleIJNS5_1CILi1EEES8_S8_EEENS6_IJNS7_ILi64EEENS7_ILi96EEENS7_ILi192EEEEEENS_6half_tEfNS_4arch4Sm90ELb0ELb1ELb1ELb1ELb1ELb0ELb1ELb0ELi3ELi1ELi1ELi1ELb0EEENS1_24CollectiveEpilogueBwdGQAISD_fSG_Li384ELb1ELb1EEENS1_19SingleTileSchedulerILb1ELb0ELb0ELi96EEEEEEEEEvNT_6ParamsE,"a",@progbits
	.sectionflags	@""
	.align	4
.nv.constant0._ZN7cutlass13device_kernelIN5flash11enable_sm90INS1_16FlashAttnBwdSm90INS1_25CollectiveMainloopBwdSm90ILi2ELi1ELi1EN4cute5tupleIJNS5_1CILi1EEES8_S8_EEENS6_IJNS7_ILi64EEENS7_ILi96EEENS7_ILi192EEEEEENS_6half_tEfNS_4arch4Sm90ELb0ELb1ELb1ELb1ELb1ELb0ELb1ELb0ELi3ELi1ELi1ELi1ELb0EEENS1_24CollectiveEpilogueBwdGQAISD_fSG_Li384ELb1ELb1EEENS1_19SingleTileSchedulerILb1ELb0ELb0ELi96EEEEEEEEEvNT_6ParamsE:
	.zero		2304


//--------------------- .nv.constant0._ZN7cutlass13device_kernelIN5flash11enable_sm90INS1_16FlashAttnBwdSm90INS1_25CollectiveMainloopBwdSm90ILi2ELi1ELi1EN4cute5tupleIJNS5_1CILi1EEES8_S8_EEENS6_IJNS7_ILi64EEENS7_ILi96EEENS7_ILi192EEEEEENS_6half_tEfNS_4arch4Sm90ELb1ELb0ELb1ELb0ELb0ELb0ELb1ELb0ELi3ELi1ELi1ELi1ELb0EEENS1_21CollectiveEpilogueBwdISD_SE_SG_Li384ELb0ELb1ELi3EEENS1_25SingleTileBwdLPTSchedulerILb0ELi96ELb0EEEEEEEEEvNT_6ParamsE --------------------------
	.section	.nv.constant0._ZN7cutlass13device_kernelIN5flash11enable_sm90INS1_16FlashAttnBwdSm90INS1_25CollectiveMainloopBwdSm90ILi2ELi1ELi1EN4cute5tupleIJNS5_1CILi1EEES8_S8_EEENS6_IJNS7_ILi64EEENS7_ILi96EEENS7_ILi192EEEEEENS_6half_tEfNS_4arch4Sm90ELb1ELb0ELb1ELb0ELb0ELb0ELb1ELb0ELi3ELi1ELi1ELi1ELb0EEENS1_21CollectiveEpilogueBwdISD_SE_SG_Li384ELb0ELb1ELi3EEENS1_25SingleTileBwdLPTSchedulerILb0ELi96ELb0EEEEEEEEEvNT_6ParamsE,"a",@progbits
	.sectionflags	@""
	.align	4
.nv.constant0._ZN7cutlass13device_kernelIN5flash11enable_sm90INS1_16FlashAttnBwdSm90INS1_25CollectiveMainloopBwdSm90ILi2ELi1ELi1EN4cute5tupleIJNS5_1CILi1EEES8_S8_EEENS6_IJNS7_ILi64EEENS7_ILi96EEENS7_ILi192EEEEEENS_6half_tEfNS_4arch4Sm90ELb1ELb0ELb1ELb0ELb0ELb0ELb1ELb0ELi3ELi1ELi1ELi1ELb0EEENS1_21CollectiveEpilogueBwdISD_SE_SG_Li384ELb0ELb1ELi3EEENS1_25SingleTileBwdLPTSchedulerILb0ELi96ELb0EEEEEEEEEvNT_6ParamsE:
	.zero		2944


//--------------------- .nv.constant0._ZN7cutlass13device_kernelIN5flash11enable_sm90INS1_16FlashAttnBwdSm90INS1_25CollectiveMainloopBwdSm90ILi2ELi1ELi1EN4cute5tupleIJNS5_1CILi1EEES8_S8_EEENS6_IJNS7_ILi64EEENS7_ILi96EEENS7_ILi192EEEEEENS_6half_tEfNS_4arch4Sm90ELb1ELb0ELb1ELb0ELb1ELb0ELb1ELb0ELi3ELi1ELi1ELi1ELb0EEENS1_21CollectiveEpilogueBwdISD_SE_SG_Li384ELb0ELb1ELi3EEENS1_25SingleTileBwdLPTSchedulerILb0ELi96ELb1EEEEEEEEEvNT_6ParamsE --------------------------
	.section	.nv.constant0._ZN7cutlass13device_kernelIN5flash11enable_sm90INS1_16FlashAttnBwdSm90INS1_25CollectiveMainloopBwdSm90ILi2ELi1ELi1EN4cute5tupleIJNS5_1CILi1EEES8_S8_EEENS6_IJNS7_ILi64EEENS7_ILi96EEENS7_ILi192EEEEEENS_6half_tEfNS_4arch4Sm90ELb1ELb0ELb1ELb0ELb1ELb0ELb1ELb0ELi3ELi1ELi1ELi1ELb0EEENS1_21CollectiveEpilogueBwdISD_SE_SG_Li384ELb0ELb1ELi3EEENS1_25SingleTileBwdLPTSchedulerILb0ELi96ELb1EEEEEEEEEvNT_6ParamsE,"a",@progbits
	.sectionflags	@""
	.align	4
.nv.constant0._ZN7cutlass13device_kernelIN5flash11enable_sm90INS1_16FlashAttnBwdSm90INS1_25CollectiveMainloopBwdSm90ILi2ELi1ELi1EN4cute5tupleIJNS5_1CILi1EEES8_S8_EEENS6_IJNS7_ILi64EEENS7_ILi96EEENS7_ILi192EEEEEENS_6half_tEfNS_4arch4Sm90ELb1ELb0ELb1ELb0ELb1ELb0ELb1ELb0ELi3ELi1ELi1ELi1ELb0EEENS1_21CollectiveEpilogueBwdISD_SE_SG_Li384ELb0ELb1ELi3EEENS1_25SingleTileBwdLPTSchedulerILb0ELi96ELb1EEEEEEEEEvNT_6ParamsE:
	.zero		2944


//--------------------- .nv.constant0._ZN7cutlass13device_kernelIN5flash11enable_sm90INS1_16FlashAttnBwdSm90INS1_25CollectiveMainloopBwdSm90ILi2ELi1ELi1EN4cute5tupleIJNS5_1CILi1EEES8_S8_EEENS6_IJNS7_ILi64EEENS7_ILi96EEENS7_ILi192EEEEEENS_6half_tEfNS_4arch4Sm90ELb1ELb0ELb1ELb0ELb0ELb0ELb1ELb0ELi3ELi1ELi1ELi1ELb0EEENS1_24CollectiveEpilogueBwdGQAISD_fSG_Li384ELb0ELb0EEENS1_25SingleTileBwdLPTSchedulerILb0ELi96ELb0EEEEEEEEEvNT_6ParamsE --------------------------
	.section	.nv.constant0._ZN7cutlass13device_kernelIN5flash11enable_sm90INS1_16FlashAttnBwdSm90INS1_25CollectiveMainloopBwdSm90ILi2ELi1ELi1EN4cute5tupleIJNS5_1CILi1EEES8_S8_EEENS6_IJNS7_ILi64EEENS7_ILi96EEENS7_ILi192EEEEEENS_6half_tEfNS_4arch4Sm90ELb1ELb0ELb1ELb0ELb0ELb0ELb1ELb0ELi3ELi1ELi1ELi1ELb0EEENS1_24CollectiveEpilogueBwdGQAISD_fSG_Li384ELb0ELb0EEENS1_25SingleTileBwdLPTSchedulerILb0ELi96ELb0EEEEEEEEEvNT_6ParamsE,"a",@progbits
	.sectionflags	@""
	.align	4
.nv.constant0._ZN7cutlass13device_kernelIN5flash11enable_sm90INS1_16FlashAttnBwdSm90INS1_25CollectiveMainloopBwdSm90ILi2ELi1ELi1EN4cute5tupleIJNS5_1CILi1EEES8_S8_EEENS6_IJNS7_ILi64EEENS7_ILi96EEENS7_ILi192EEEEEENS_6half_tEfNS_4arch4Sm90ELb1ELb0ELb1ELb0ELb0ELb0ELb1ELb0ELi3ELi1ELi1ELi1ELb0EEENS1_24CollectiveEpilogueBwdGQAISD_fSG_Li384ELb0ELb0EEENS1_25SingleTileBwdLPTSchedulerILb0ELi96ELb0EEEEEEEEEvNT_6ParamsE:
	.zero		2432


//--------------------- .nv.constant0._ZN7cutlass13device_kernelIN5flash11enable_sm90INS1_16FlashAttnBwdSm90INS1_25CollectiveMainloopBwdSm90ILi2ELi1ELi1EN4cute5tupleIJNS5_1CILi1EEES8_S8_EEENS6_IJNS7_ILi64EEENS7_ILi96EEENS7_ILi192EEEEEENS_6half_tEfNS_4arch4Sm90ELb1ELb0ELb1ELb0ELb1ELb0ELb1ELb0ELi3ELi1ELi1ELi1ELb0EEENS1_24CollectiveEpilogueBwdGQAISD_fSG_Li384ELb0ELb1EEENS1_25SingleTileBwdLPTSchedulerILb0ELi96ELb1EEEEEEEEEvNT_6ParamsE --------------------------
	.section	.nv.constant0._ZN7cutlass13device_kernelIN5flash11enable_sm90INS1_16FlashAttnBwdSm90INS1_25CollectiveMainloopBwdSm90ILi2ELi1ELi1EN4cute5tupleIJNS5_1CILi1EEES8_S8_EEENS6_IJNS7_ILi64EEENS7_ILi96EEENS7_ILi192EEEEEENS_6half_tEfNS_4arch4Sm90ELb1ELb0ELb1ELb0ELb1ELb0ELb1ELb0ELi3ELi1ELi1ELi1ELb0EEENS1_24CollectiveEpilogueBwdGQAISD_fSG_Li384ELb0ELb1EEENS1_25SingleTileBwdLPTSchedulerILb0ELi96ELb1EEEEEEEEEvNT_6ParamsE,"a",@progbits
	.sectionflags	@""
	.align	4
.nv.constant0._ZN7cutlass13device_kernelIN5flash11enable_sm90INS1_16FlashAttnBwdSm90INS1_25CollectiveMainloopBwdSm90ILi2ELi1ELi1EN4cute5tupleIJNS5_1CILi1EEES8_S8_EEENS6_IJNS7_ILi64EEENS7_ILi96EEENS7_ILi192EEEEEENS_6half_tEfNS_4arch4Sm90ELb1ELb0ELb1ELb0ELb1ELb0ELb1ELb0ELi3ELi1ELi1ELi1ELb0EEENS1_24CollectiveEpilogueBwdGQAISD_fSG_Li384ELb0ELb1EEENS1_25SingleTileBwdLPTSchedulerILb0ELi96ELb1EEEEEEEEEvNT_6ParamsE:
	.zero		2432


//--------------------- .nv.constant0._ZN7cutlass13device_kernelIN5flash22FlashAttnBwdPreprocessIN4cute5tupleIJNS3_1CILi64EEENS5_ILi192EEEEEENS_6half_tEfNS_4arch4Sm90ELb1ELb0EEEEEvNT_6ParamsE --------------------------
	.section	.nv.constant0._ZN7cutlass13device_kernelIN5flash22FlashAttnBwdPreprocessIN4cute5tupleIJNS3_1CILi64EEENS5_ILi192EEEEEENS_6half_tEfNS_4arch4Sm90ELb1ELb0EEEEEvNT_6ParamsE,"a",@progbits
	.sectionflags	@""
	.align	4
.nv.constant0._ZN7cutlass13device_kernelIN5flash22FlashAttnBwdPreprocessIN4cute5tupleIJNS3_1CILi64EEENS5_ILi192EEEEEENS_6half_tEfNS_4arch4Sm90ELb1ELb0EEEEEvNT_6ParamsE:
	.zero		768


//--------------------- .nv.constant0._ZN7cutlass13device_kernelIN5flash11enable_sm90INS1_16FlashAttnBwdSm90INS1_25CollectiveMainloopBwdSm90ILi2ELi1ELi1EN4cute5tupleIJNS5_1CILi1EEES8_S8_EEENS6_IJNS7_ILi64EEENS7_ILi96EEENS7_ILi192EEEEEENS_6half_tEfNS_4arch4Sm90ELb1ELb0ELb1ELb1ELb0ELb0ELb1ELb0ELi3ELi1ELi1ELi1ELb0EEENS1_21CollectiveEpilogueBwdISD_SE_SG_Li384ELb1ELb1ELi3EEENS1_25SingleTileBwdLPTSchedulerILb1ELi96ELb0EEEEEEEEEvNT_6ParamsE --------------------------
	.section	.nv.constant0._ZN7cutlass13device_kernelIN5flash11enable_sm90INS1_16FlashAttnBwdSm90INS1_25CollectiveMainloopBwdSm90ILi2ELi1ELi1EN4cute5tupleIJNS5_1CILi1EEES8_S8_EEENS6_IJNS7_ILi64EEENS7_ILi96EEENS7_ILi192EEEEEENS_6half_tEfNS_4arch4Sm90ELb1ELb0ELb1ELb1ELb0ELb0ELb1ELb0ELi3ELi1ELi1ELi1ELb0EEENS1_21CollectiveEpilogueBwdISD_SE_SG_Li384ELb1ELb1ELi3EEENS1_25SingleTileBwdLPTSchedulerILb1ELi96ELb0EEEEEEEEEvNT_6ParamsE,"a",@progbits
	.sectionflags	@""
	.align	4
.nv.constant0._ZN7cutlass13device_kernelIN5flash11enable_sm90INS1_16FlashAttnBwdSm90INS1_25CollectiveMainloopBwdSm90ILi2ELi1ELi1EN4cute5tupleIJNS5_1CILi1EEES8_S8_EEENS6_IJNS7_ILi64EEENS7_ILi96EEENS7_ILi192EEEEEENS_6half_tEfNS_4arch4Sm90ELb1ELb0ELb1ELb1ELb0ELb0ELb1ELb0ELi3ELi1ELi1ELi1ELb0EEENS1_21CollectiveEpilogueBwdISD_SE_SG_Li384ELb1ELb1ELi3EEENS1_25SingleTileBwdLPTSchedulerILb1ELi96ELb0EEEEEEEEEvNT_6ParamsE:
	.zero		2304


//--------------------- .nv.constant0._ZN7cutlass13device_kernelIN5flash11enable_sm90INS1_16FlashAttnBwdSm90INS1_25CollectiveMainloopBwdSm90ILi2ELi1ELi1EN4cute5tupleIJNS5_1CILi1EEES8_S8_EEENS6_IJNS7_ILi64EEENS7_ILi96EEENS7_ILi192EEEEEENS_6half_tEfNS_4arch4Sm90ELb1ELb0ELb1ELb1ELb1ELb0ELb1ELb0ELi3ELi1ELi1ELi1ELb0EEENS1_21CollectiveEpilogueBwdISD_SE_SG_Li384ELb1ELb1ELi3EEENS1_25SingleTileBwdLPTSchedulerILb1ELi96ELb1EEEEEEEEEvNT_6ParamsE --------------------------
	.section	.nv.constant0._ZN7cutlass13device_kernelIN5flash11enable_sm90INS1_16FlashAttnBwdSm90INS1_25CollectiveMainloopBwdSm90ILi2ELi1ELi1EN4cute5tupleIJNS5_1CILi1EEES8_S8_EEENS6_IJNS7_ILi64EEENS7_ILi96EEENS7_ILi192EEEEEENS_6half_tEfNS_4arch4Sm90ELb1ELb0ELb1ELb1ELb1ELb0ELb1ELb0ELi3ELi1ELi1ELi1ELb0EEENS1_21CollectiveEpilogueBwdISD_SE_SG_Li384ELb1ELb1ELi3EEENS1_25SingleTileBwdLPTSchedulerILb1ELi96ELb1EEEEEEEEEvNT_6ParamsE,"a",@progbits
	.sectionflags	@""
	.align	4
.nv.constant0._ZN7cutlass13device_kernelIN5flash11enable_sm90INS1_16FlashAttnBwdSm90INS1_25CollectiveMainloopBwdSm90ILi2ELi1ELi1EN4cute5tupleIJNS5_1CILi1EEES8_S8_EEENS6_IJNS7_ILi64EEENS7_ILi96EEENS7_ILi192EEEEEENS_6half_tEfNS_4arch4Sm90ELb1ELb0ELb1ELb1ELb1ELb0ELb1ELb0ELi3ELi1ELi1ELi1ELb0EEENS1_21CollectiveEpilogueBwdISD_SE_SG_Li384ELb1ELb1ELi3EEENS1_25SingleTileBwdLPTSchedulerILb1ELi96ELb1EEEEEEEEEvNT_6ParamsE:
	.zero		2304


//--------------------- .nv.constant0._ZN7cutlass13device_kernelIN5flash11enable_sm90INS1_16FlashAttnBwdSm90INS1_25CollectiveMainloopBwdSm90ILi2ELi1ELi1EN4cute5tupleIJNS5_1CILi1EEES8_S8_EEENS6_IJNS7_ILi64EEENS7_ILi96EEENS7_ILi192EEEEEENS_6half_tEfNS_4arch4Sm90ELb1ELb0ELb1ELb1ELb0ELb0ELb1ELb0ELi3ELi1ELi1ELi1ELb0EEENS1_24CollectiveEpilogueBwdGQAISD_fSG_Li384ELb1ELb0EEENS1_25SingleTileBwdLPTSchedulerILb1ELi96ELb0EEEEEEEEEvNT_6ParamsE --------------------------
	.section	.nv.constant0._ZN7cutlass13device_kernelIN5flash11enable_sm90INS1_16FlashAttnBwdSm90INS1_25CollectiveMainloopBwdSm90ILi2ELi1ELi1EN4cute5tupleIJNS5_1CILi1EEES8_S8_EEENS6_IJNS7_ILi64EEENS7_ILi96EEENS7_ILi192EEEEEENS_6half_tEfNS_4arch4Sm90ELb1ELb0ELb1ELb1ELb0ELb0ELb1ELb0ELi3ELi1ELi1ELi1ELb0EEENS1_24CollectiveEpilogueBwdGQAISD_fSG_Li384ELb1ELb0EEENS1_25SingleTileBwdLPTSchedulerILb1ELi96ELb0EEEEEEEEEvNT_6ParamsE,"a",@progbits
	.sectionflags	@""
	.align	4
.nv.constant0._ZN7cutlass13device_kernelIN5flash11enable_sm90INS1_16FlashAttnBwdSm90INS1_25CollectiveMainloopBwdSm90ILi2ELi1ELi1EN4cute5tupleIJNS5_1CILi1EEES8_S8_EEENS6_IJNS7_ILi64EEENS7_ILi96EEENS7_ILi192EEEEEENS_6half_tEfNS_4arch4Sm90ELb1ELb0ELb1ELb1ELb0ELb0ELb1ELb0ELi3ELi1ELi1ELi1ELb0EEENS1_24CollectiveEpilogueBwdGQAISD_fSG_Li384ELb1ELb0EEENS1_25SingleTileBwdLPTSchedulerILb1ELi96ELb0EEEEEEEEEvNT_6ParamsE:
	.zero		2432


//--------------------- .nv.constant0._ZN7cutlass13device_kernelIN5flash32FlashAttnBwdPostprocessConvertdQIN4cute5tupleIJNS3_1CILi96EEENS5_ILi192EEEEEENS_6half_tEfNS_4arch4Sm90ELi384ENS3_8TiledMMAINS3_8MMA_AtomIJNS3_4SM904GMMA25MMA_64x96x16_F32F16F16_SSILNSF_5MajorE1ELSH_1ELNSF_7ScaleInE1ELSI_1EEEEEENS3_6LayoutINS4_IJNS5_ILi3EEENS5_ILi1EEESN_EEENS4_IJSN_NS5_ILi0EEESP_EEEEENS4_IJNS3_10UnderscoreESS_SS_EEEEELb1EEEEEvNT_6ParamsE --------------------------
	.section	.nv.constant0._ZN7cutlass13device_kernelIN5flash32FlashAttnBwdPostprocessConvertdQIN4cute5tupleIJNS3_1CILi96EEENS5_ILi192EEEEEENS_6half_tEfNS_4arch4Sm90ELi384ENS3_8TiledMMAINS3_8MMA_AtomIJNS3_4SM904GMMA25MMA_64x96x16_F32F16F16_SSILNSF_5MajorE1ELSH_1ELNSF_7ScaleInE1ELSI_1EEEEEENS3_6LayoutINS4_IJNS5_ILi3EEENS5_ILi1EEESN_EEENS4_IJSN_NS5_ILi0EEESP_EEEEENS4_IJNS3_10UnderscoreESS_SS_EEEEELb1EEEEEvNT_6ParamsE,"a",@progbits
	.sectionflags	@""
	.align	4
.nv.constant0._ZN7cutlass13device_kernelIN5flash32FlashAttnBwdPostprocessConvertdQIN4cute5tupleIJNS3_1CILi96EEENS5_ILi192EEEEEENS_6half_tEfNS_4arch4Sm90ELi384ENS3_8TiledMMAINS3_8MMA_AtomIJNS3_4SM904GMMA25MMA_64x96x16_F32F16F16_SSILNSF_5MajorE1ELSH_1ELNSF_7ScaleInE1ELSI_1EEEEEENS3_6LayoutINS4_IJNS5_ILi3EEENS5_ILi1EEESN_EEENS4_IJSN_NS5_ILi0EEESP_EEEEENS4_IJNS3_10UnderscoreESS_SS_EEEEELb1EEEEEvNT_6ParamsE:
	.zero		640


//--------------------- .nv.constant0._ZN7cutlass13device_kernelIN5flash32FlashAttnBwdPostprocessConvertdQIN4cute5tupleIJNS3_1CILi64EEENS5_ILi192EEEEEENS_6half_tEfNS_4arch4Sm90ELi384ENS3_8TiledMMAINS3_8MMA_AtomIJNS3_4SM904GMMA25MMA_64x64x16_F32F16F16_SSILNSF_5MajorE0ELSH_1ELNSF_7ScaleInE1ELSI_1EEEEEENS3_6LayoutINS4_IJNS5_ILi1EEENS5_ILi3EEESM_EEENS4_IJNS5_ILi0EEESM_SP_EEEEENS4_IJNS3_10UnderscoreESS_SS_EEEEELb0EEEEEvNT_6ParamsE --------------------------
	.section	.nv.constant0._ZN7cutlass13device_kernelIN5flash32FlashAttnBwdPostprocessConvertdQIN4cute5tupleIJNS3_1CILi64EEENS5_ILi192EEEEEENS_6half_tEfNS_4arch4Sm90ELi384ENS3_8TiledMMAINS3_8MMA_AtomIJNS3_4SM904GMMA25MMA_64x64x16_F32F16F16_SSILNSF_5MajorE0ELSH_1ELNSF_7ScaleInE1ELSI_1EEEEEENS3_6LayoutINS4_IJNS5_ILi1EEENS5_ILi3EEESM_EEENS4_IJNS5_ILi0EEESM_SP_EEEEENS4_IJNS3_10UnderscoreESS_SS_EEEEELb0EEEEEvNT_6ParamsE,"a",@progbits
	.sectionflags	@""
	.align	4
.nv.constant0._ZN7cutlass13device_kernelIN5flash32FlashAttnBwdPostprocessConvertdQIN4cute5tupleIJNS3_1CILi64EEENS5_ILi192EEEEEENS_6half_tEfNS_4arch4Sm90ELi384ENS3_8TiledMMAINS3_8MMA_AtomIJNS3_4SM904GMMA25MMA_64x64x16_F32F16F16_SSILNSF_5MajorE0ELSH_1ELNSF_7ScaleInE1ELSI_1EEEEEENS3_6LayoutINS4_IJNS5_ILi1EEENS5_ILi3EEESM_EEENS4_IJNS5_ILi0EEESM_SP_EEEEENS4_IJNS3_10UnderscoreESS_SS_EEEEELb0EEEEEvNT_6ParamsE:
	.zero		640


//--------------------- .nv.constant0._ZN7cutlass13device_kernelIN5flash11enable_sm90INS1_16FlashAttnBwdSm90INS1_25CollectiveMainloopBwdSm90ILi2ELi1ELi1EN4cute5tupleIJNS5_1CILi1EEES8_S8_EEENS6_IJNS7_ILi64EEENS7_ILi96EEENS7_ILi192EEEEEENS_6half_tEfNS_4arch4Sm90ELb1ELb0ELb1ELb1ELb1ELb0ELb1ELb0ELi3ELi1ELi1ELi1ELb0EEENS1_24CollectiveEpilogueBwdGQAISD_fSG_Li384ELb1ELb1EEENS1_25SingleTileBwdLPTSchedulerILb1ELi96ELb1EEEEEEEEEvNT_6ParamsE --------------------------
	.section	.nv.constant0._ZN7cutlass13device_kernelIN5flash11enable_sm90INS1_16FlashAttnBwdSm90INS1_25CollectiveMainloopBwdSm90ILi2ELi1ELi1EN4cute5tupleIJNS5_1CILi1EEES8_S8_EEENS6_IJNS7_ILi64EEENS7_ILi96EEENS7_ILi192EEEEEENS_6half_tEfNS_4arch4Sm90ELb1ELb0ELb1ELb1ELb1ELb0ELb1ELb0ELi3ELi1ELi1ELi1ELb0EEENS1_24CollectiveEpilogueBwdGQAISD_fSG_Li384ELb1ELb1EEENS1_25SingleTileBwdLPTSchedulerILb1ELi96ELb1EEEEEEEEEvNT_6ParamsE,"a",@progbits
	.sectionflags	@""
	.align	4
.nv.constant0._ZN7cutlass13device_kernelIN5flash11enable_sm90INS1_16FlashAttnBwdSm90INS1_25CollectiveMainloopBwdSm90ILi2ELi1ELi1EN4cute5tupleIJNS5_1CILi1EEES8_S8_EEENS6_IJNS7_ILi64EEENS7_ILi96EEENS7_ILi192EEEEEENS_6half_tEfNS_4arch4Sm90ELb1ELb0ELb1ELb1ELb1ELb0ELb1ELb0ELi3ELi1ELi1ELi1ELb0EEENS1_24CollectiveEpilogueBwdGQAISD_fSG_Li384ELb1ELb1EEENS1_25SingleTileBwdLPTSchedulerILb1ELi96ELb1EEEEEEEEEvNT_6ParamsE:
	.zero		2432


//--------------------- .nv.constant0._ZN7cutlass13device_kernelIN5flash22FlashAttnBwdPreprocessIN4cute5tupleIJNS3_1CILi64EEENS5_ILi192EEEEEENS_6half_tEfNS_4arch4Sm90ELb1ELb1EEEEEvNT_6ParamsE --------------------------
	.section	.nv.constant0._ZN7cutlass13device_kernelIN5flash22FlashAttnBwdPreprocessIN4cute5tupleIJNS3_1CILi64EEENS5_ILi192EEEEEENS_6half_tEfNS_4arch4Sm90ELb1ELb1EEEEEvNT_6ParamsE,"a",@progbits
	.sectionflags	@""
	.align	4
.nv.constant0._ZN7cutlass13device_kernelIN5flash22FlashAttnBwdPreprocessIN4cute5tupleIJNS3_1CILi64EEENS5_ILi192EEEEEENS_6half_tEfNS_4arch4Sm90ELb1ELb1EEEEEvNT_6ParamsE:
	.zero		768


//--------------------- SYMBOLS --------------------------

	.type		.nv.reservedSmem.offset0,@object
	.size		.nv.reservedSmem.offset0,0x4
	.type		__assertfail,@function
